	.target	sm_100a

	.elftype	@"ET_EXEC"


//--------------------- .note.nv.tkinfo           --------------------------
	.section	.note.nv.tkinfo,"",@"SHT_NOTE"
	.sectionflags	@"SHF_NOTE_NV_TKINFO"
	.tkinfo
        /*0018*/ 	.word	0x00000002
        /*0030*/ 	.string	""
        /*0030*/ 	.string	"ptxas"
        /*0030*/ 	.string	"Cuda compilation tools, release 13.0, V13.0.88"
        /*0030*/ 	.string	"Build cuda_13.0.r13.0/compiler.36424714_0"
        /*0030*/ 	.string	"-arch sm_100a -m 64 "



//--------------------- .note.nv.cuinfo           --------------------------
	.section	.note.nv.cuinfo,"",@"SHT_NOTE"
	.sectionflags	@"SHF_NOTE_NV_CUINFO"
        /*0018*/ 	.short	0x0002
        /*001a*/ 	.short	0x0064
        /*001c*/ 	.short	0x0082
	.zero		2


//--------------------- .nv.info                  --------------------------
	.section	.nv.info,"",@"SHT_CUDA_INFO"
	.align	4


	//----- nvinfo : EIATTR_REGCOUNT
	.align		4
        /*0000*/ 	.byte	0x04, 0x2f
        /*0002*/ 	.short	(.L_34 - .L_33)
	.align		4
.L_33:
        /*0004*/ 	.word	index@(_ZN7cutlass13device_kernelINS_4fmha6kernel36Sm100FmhaFwdKernelTmaWarpspecializedIN4cute5tupleIJiiiNS5_IJNS5_IJiiEEEiEEEEEENS1_10collective38Sm100FmhaFwdMainloopTmaWarpspecializedINS_10bfloat16_tEffNS5_IJNS4_1CILi256EEENSC_ILi64EEENSC_ILi32EEEEEENS5_IJiNSC_ILi1EEES7_EEENS5_IJiSH_NS5_IJNS5_IJNSC_ILi0EEEiEEEiEEEEEESM_NS9_6NoMaskENS5_IJNSC_ILi2EEESH_SH_EEENSC_ILb0EEEEENS9_38Sm100FmhaFwdEpilogueTmaWarpspecializedINS_6half_tEfNS5_IJNSC_ILi128EEESF_SE_EEESI_NS5_IJSH_S7_EEESQ_EENS2_23PersistentTileSchedulerENS2_41Sm100FmhaCtxKernelWarpspecializedScheduleEEEEEvNT_6ParamsE)
        /*0008*/ 	.word	0x00000080


	//----- nvinfo : EIATTR_FRAME_SIZE
	.align		4
.L_34:
        /*000c*/ 	.byte	0x04, 0x11
        /*000e*/ 	.short	(.L_36 - .L_35)
	.align		4
.L_35:
        /*0010*/ 	.word	index@($__internal_3_$__cuda_sm3x_div_rn_noftz_f32_slowpath)
        /*0014*/ 	.word	0x00000010


	//----- nvinfo : EIATTR_FRAME_SIZE
	.align		4
.L_36:
        /*0018*/ 	.byte	0x04, 0x11
        /*001a*/ 	.short	(.L_38 - .L_37)
	.align		4
.L_37:
        /*001c*/ 	.word	index@($__internal_2_$__cuda_sm10x_tcgen05_guardrail_trap_unallocated_columns_being_dealloced)
        /*0020*/ 	.word	0x00000010


	//----- nvinfo : EIATTR_FRAME_SIZE
	.align		4
.L_38:
        /*0024*/ 	.byte	0x04, 0x11
        /*0026*/ 	.short	(.L_40 - .L_39)
	.align		4
.L_39:
        /*0028*/ 	.word	index@($__internal_1_$__cuda_sm10x_tcgen05_guardrail_trap_phase_invalid_during_alloc)
        /*002c*/ 	.word	0x00000010


	//----- nvinfo : EIATTR_FRAME_SIZE
	.align		4
.L_40:
        /*0030*/ 	.byte	0x04, 0x11
        /*0032*/ 	.short	(.L_42 - .L_41)
	.align		4
.L_41:
        /*0034*/ 	.word	index@($__internal_0_$__cuda_sm10x_tcgen05_guardrail_trap_col_being_dealloced_not_returned_by_alloc)
        /*0038*/ 	.word	0x00000010


	//----- nvinfo : EIATTR_FRAME_SIZE
	.align		4
.L_42:
        /*003c*/ 	.byte	0x04, 0x11
        /*003e*/ 	.short	(.L_44 - .L_43)
	.align		4
.L_43:
        /*0040*/ 	.word	index@(_ZN7cutlass13device_kernelINS_4fmha6kernel36Sm100FmhaFwdKernelTmaWarpspecializedIN4cute5tupleIJiiiNS5_IJNS5_IJiiEEEiEEEEEENS1_10collective38Sm100FmhaFwdMainloopTmaWarpspecializedINS_10bfloat16_tEffNS5_IJNS4_1CILi256EEENSC_ILi64EEENSC_ILi32EEEEEENS5_IJiNSC_ILi1EEES7_EEENS5_IJiSH_NS5_IJNS5_IJNSC_ILi0EEEiEEEiEEEEEESM_NS9_6NoMaskENS5_IJNSC_ILi2EEESH_SH_EEENSC_ILb0EEEEENS9_38Sm100FmhaFwdEpilogueTmaWarpspecializedINS_6half_tEfNS5_IJNSC_ILi128EEESF_SE_EEESI_NS5_IJSH_S7_EEESQ_EENS2_23PersistentTileSchedulerENS2_41Sm100FmhaCtxKernelWarpspecializedScheduleEEEEEvNT_6ParamsE)
        /*0044*/ 	.word	0x00000010


	//----- nvinfo : EIATTR_MIN_STACK_SIZE
	.align		4
.L_44:
        /*0048*/ 	.byte	0x04, 0x12
        /*004a*/ 	.short	(.L_46 - .L_45)
	.align		4
.L_45:
        /*004c*/ 	.word	index@(_ZN7cutlass13device_kernelINS_4fmha6kernel36Sm100FmhaFwdKernelTmaWarpspecializedIN4cute5tupleIJiiiNS5_IJNS5_IJiiEEEiEEEEEENS1_10collective38Sm100FmhaFwdMainloopTmaWarpspecializedINS_10bfloat16_tEffNS5_IJNS4_1CILi256EEENSC_ILi64EEENSC_ILi32EEEEEENS5_IJiNSC_ILi1EEES7_EEENS5_IJiSH_NS5_IJNS5_IJNSC_ILi0EEEiEEEiEEEEEESM_NS9_6NoMaskENS5_IJNSC_ILi2EEESH_SH_EEENSC_ILb0EEEEENS9_38Sm100FmhaFwdEpilogueTmaWarpspecializedINS_6half_tEfNS5_IJNSC_ILi128EEESF_SE_EEESI_NS5_IJSH_S7_EEESQ_EENS2_23PersistentTileSchedulerENS2_41Sm100FmhaCtxKernelWarpspecializedScheduleEEEEEvNT_6ParamsE)
        /*0050*/ 	.word	0x00000010
.L_46:


//--------------------- .nv.compat                --------------------------
	.section	.nv.compat,"",@"SHT_CUDA_COMPAT_INFO"
	.align	4
        /*0000*/ 	.byte	0x02, 0x09, 0x01, 0x00, 0x02, 0x02, 0x02, 0x00, 0x02, 0x05, 0x05, 0x00, 0x03, 0x07, 0x01, 0x01
        /*0010*/ 	.byte	0x02, 0x03, 0x01, 0x00, 0x02, 0x06, 0x01, 0x00, 0x04, 0x0b, 0x08, 0x00, 0x01, 0x00, 0x00, 0x00
        /*0020*/ 	.byte	0x00, 0x00, 0x00, 0x00


//--------------------- .nv.info._ZN7cutlass13device_kernelINS_4fmha6kernel36Sm100FmhaFwdKernelTmaWarpspecializedIN4cute5tupleIJiiiNS5_IJNS5_IJiiEEEiEEEEEENS1_10collective38Sm100FmhaFwdMainloopTmaWarpspecializedINS_10bfloat16_tEffNS5_IJNS4_1CILi256EEENSC_ILi64EEENSC_ILi32EEEEEENS5_IJiNSC_ILi1EEES7_EEENS5_IJiSH_NS5_IJNS5_IJNSC_ILi0EEEiEEEiEEEEEESM_NS9_6NoMaskENS5_IJNSC_ILi2EEESH_SH_EEENSC_ILb0EEEEENS9_38Sm100FmhaFwdEpilogueTmaWarpspecializedINS_6half_tEfNS5_IJNSC_ILi128EEESF_SE_EEESI_NS5_IJSH_S7_EEESQ_EENS2_23PersistentTileSchedulerENS2_41Sm100FmhaCtxKernelWarpspecializedScheduleEEEEEvNT_6ParamsE --------------------------
	.section	.nv.info._ZN7cutlass13device_kernelINS_4fmha6kernel36Sm100FmhaFwdKernelTmaWarpspecializedIN4cute5tupleIJiiiNS5_IJNS5_IJiiEEEiEEEEEENS1_10collective38Sm100FmhaFwdMainloopTmaWarpspecializedINS_10bfloat16_tEffNS5_IJNS4_1CILi256EEENSC_ILi64EEENSC_ILi32EEEEEENS5_IJiNSC_ILi1EEES7_EEENS5_IJiSH_NS5_IJNS5_IJNSC_ILi0EEEiEEEiEEEEEESM_NS9_6NoMaskENS5_IJNSC_ILi2EEESH_SH_EEENSC_ILb0EEEEENS9_38Sm100FmhaFwdEpilogueTmaWarpspecializedINS_6half_tEfNS5_IJNSC_ILi128EEESF_SE_EEESI_NS5_IJSH_S7_EEESQ_EENS2_23PersistentTileSchedulerENS2_41Sm100FmhaCtxKernelWarpspecializedScheduleEEEEEvNT_6ParamsE,"",@"SHT_CUDA_INFO"
	.sectionflags	@""
	.align	4


	//----- nvinfo : EIATTR_CUDA_API_VERSION
	.align		4
        /*0000*/ 	.byte	0x04, 0x37
        /*0002*/ 	.short	(.L_48 - .L_47)
.L_47:
        /*0004*/ 	.word	0x00000082


	//----- nvinfo : EIATTR_KPARAM_INFO
	.align		4
.L_48:
        /*0008*/ 	.byte	0x04, 0x17
        /*000a*/ 	.short	(.L_50 - .L_49)
.L_49:
        /*000c*/ 	.word	0x00000000
        /*0010*/ 	.short	0x0000
        /*0012*/ 	.short	0x0000
        /*0014*/ 	.byte	0x00, 0xf0, 0x01, 0x18


	//----- nvinfo : EIATTR_AT_ENTRY_FRAGMENTS
	.align		4
.L_50:
        /*0018*/ 	.byte	0x04, 0x4f
        /*001a*/ 	.short	(.L_52 - .L_51)


	//   ....[0]....
.L_51:
        /*001c*/ 	.word	0x00000006


	//----- nvinfo : EIATTR_RESERVED_SMEM_USED
	.align		4
.L_52:
        /*0020*/ 	.byte	0x01, 0x41
	.zero		2


	//----- nvinfo : EIATTR_SPARSE_MMA_MASK
	.align		4
        /*0024*/ 	.byte	0x03, 0x50
        /*0026*/ 	.short	0x0000


	//----- nvinfo : EIATTR_TCGEN05_1CTA_USED
	.align		4
        /*0028*/ 	.byte	0x01, 0x51
	.zero		2


	//----- nvinfo : EIATTR_MAXREG_COUNT
	.align		4
        /*002c*/ 	.byte	0x03, 0x1b
        /*002e*/ 	.short	0x0080


	//----- nvinfo : EIATTR_NUM_BARRIERS
	.align		4
        /*0030*/ 	.byte	0x02, 0x4c
        /*0032*/ 	.byte	0x01
	.zero		1


	//----- nvinfo : EIATTR_EXTERNS
	.align		4
        /*0034*/ 	.byte	0x04, 0x0f
        /*0036*/ 	.short	(.L_54 - .L_53)


	//   ....[0]....
	.align		4
.L_53:
        /*0038*/ 	.word	index@(vprintf)


	//   ....[1]....
	.align		4
        /*003c*/ 	.word	index@(__assertfail)


	//----- nvinfo : EIATTR_MERCURY_ISA_VERSION
	.align		4
.L_54:
        /*0040*/ 	.byte	0x03, 0x5f
        /*0042*/ 	.short	0x0101


	//----- nvinfo : EIATTR_INT_WARP_WIDE_INSTR_OFFSETS
	.align		4
        /*0044*/ 	.byte	0x04, 0x31
        /*0046*/ 	.short	(.L_56 - .L_55)


	//   ....[0]....
.L_55:
        /*0048*/ 	.word	0x0000fe30


	//   ....[1]....
        /*004c*/ 	.word	0x0000fe50


	//   ....[2]....
        /*0050*/ 	.word	0x0000fe80


	//----- nvinfo : EIATTR_COOP_GROUP_MASK_REGIDS
	.align		4
.L_56:
        /*0054*/ 	.byte	0x04, 0x29
        /*0056*/ 	.short	(.L_58 - .L_57)


	//   ....[0]....
.L_57:
        /*0058*/ 	.word	0xffffffff


	//   ....[1]....
        /*005c*/ 	.word	0xffffffff


	//   ....[2]....
        /*0060*/ 	.word	0xffffffff


	//   ....[3]....
        /*0064*/ 	.word	0xffffffff


	//   ....[4]....
        /*0068*/ 	.word	0xffffffff


	//   ....[5]....
        /*006c*/ 	.word	0xffffffff


	//   ....[6]....
        /*0070*/ 	.word	0xffffffff


	//   ....[7]....
        /*0074*/ 	.word	0xffffffff


	//   ....[8]....
        /*0078*/ 	.word	0xffffffff


	//   ....[9]....
        /*007c*/ 	.word	0xffffffff


	//   ....[10]....
        /*0080*/ 	.word	0xffffffff


	//   ....[11]....
        /*0084*/ 	.word	0xffffffff


	//   ....[12]....
        /*0088*/ 	.word	0xffffffff


	//   ....[13]....
        /*008c*/ 	.word	0xffffffff


	//   ....[14]....
        /*0090*/ 	.word	0xffffffff


	//   ....[15]....
        /*0094*/ 	.word	0xffffffff


	//   ....[16]....
        /*0098*/ 	.word	0xffffffff


	//   ....[17]....
        /*009c*/ 	.word	0xffffffff


	//----- nvinfo : EIATTR_COOP_GROUP_INSTR_OFFSETS
	.align		4
.L_58:
        /*00a0*/ 	.byte	0x04, 0x28
        /*00a2*/ 	.short	(.L_60 - .L_59)


	//   ....[0]....
.L_59:
        /*00a4*/ 	.word	0x00000120


	//   ....[1]....
        /*00a8*/ 	.word	0x000008e0


	//   ....[2]....
        /*00ac*/ 	.word	0x00000b10


	//   ....[3]....
        /*00b0*/ 	.word	0x00000c40


	//   ....[4]....
        /*00b4*/ 	.word	0x00000d80


	//   ....[5]....
        /*00b8*/ 	.word	0x00000fd0


	//   ....[6]....
        /*00bc*/ 	.word	0x000011c0


	//   ....[7]....
        /*00c0*/ 	.word	0x000012b0


	//   ....[8]....
        /*00c4*/ 	.word	0x00001410


	//   ....[9]....
        /*00c8*/ 	.word	0x00001570


	//   ....[10]....
        /*00cc*/ 	.word	0x000019f0


	//   ....[11]....
        /*00d0*/ 	.word	0x00001c00


	//   ....[12]....
        /*00d4*/ 	.word	0x00001c10


	//   ....[13]....
        /*00d8*/ 	.word	0x000077b0


	//   ....[14]....
        /*00dc*/ 	.word	0x00007dd0


	//   ....[15]....
        /*00e0*/ 	.word	0x0000a4e0


	//   ....[16]....
        /*00e4*/ 	.word	0x0000fd30


	//   ....[17]....
        /*00e8*/ 	.word	0x0000ff50


	//----- nvinfo : EIATTR_REG_RECONFIG
	.align		4
.L_60:
        /*00ec*/ 	.byte	0x01, 0x54
	.zero		2


	//----- nvinfo : EIATTR_VRC_CTA_INIT_COUNT
	.align		4
        /*00f0*/ 	.byte	0x02, 0x4a
        /*00f2*/ 	.byte	0x80
	.zero		1


	//----- nvinfo : EIATTR_SYSCALL_OFFSETS
	.align		4
        /*00f4*/ 	.byte	0x04, 0x46
        /*00f6*/ 	.short	(.L_62 - .L_61)


	//   ....[0]....
.L_61:
        /*00f8*/ 	.word	0x00003df0


	//   ....[1]....
        /*00fc*/ 	.word	0x00003ec0


	//   ....[2]....
        /*0100*/ 	.word	0x00003f30


	//   ....[3]....
        /*0104*/ 	.word	0x00003fa0


	//   ....[4]....
        /*0108*/ 	.word	0x00004010


	//   ....[5]....
        /*010c*/ 	.word	0x000040b0


	//   ....[6]....
        /*0110*/ 	.word	0x00004190


	//   ....[7]....
        /*0114*/ 	.word	0x00004230


	//   ....[8]....
        /*0118*/ 	.word	0x000042d0


	//   ....[9]....
        /*011c*/ 	.word	0x00004370


	//   ....[10]....
        /*0120*/ 	.word	0x000043e0


	//   ....[11]....
        /*0124*/ 	.word	0x00004480


	//   ....[12]....
        /*0128*/ 	.word	0x00004520


	//   ....[13]....
        /*012c*/ 	.word	0x00004590


	//   ....[14]....
        /*0130*/ 	.word	0x00004630


	//   ....[15]....
        /*0134*/ 	.word	0x000046d0


	//   ....[16]....
        /*0138*/ 	.word	0x00004770


	//   ....[17]....
        /*013c*/ 	.word	0x00004810


	//   ....[18]....
        /*0140*/ 	.word	0x00004880


	//   ....[19]....
        /*0144*/ 	.word	0x00004920


	//   ....[20]....
        /*0148*/ 	.word	0x000049c0


	//   ....[21]....
        /*014c*/ 	.word	0x00004a30


	//   ....[22]....
        /*0150*/ 	.word	0x00004ad0


	//   ....[23]....
        /*0154*/ 	.word	0x00004b70


	//   ....[24]....
        /*0158*/ 	.word	0x00004c10


	//   ....[25]....
        /*015c*/ 	.word	0x00004cb0


	//   ....[26]....
        /*0160*/ 	.word	0x00004d20


	//   ....[27]....
        /*0164*/ 	.word	0x00004dc0


	//   ....[28]....
        /*0168*/ 	.word	0x00004e60


	//   ....[29]....
        /*016c*/ 	.word	0x00004ed0


	//   ....[30]....
        /*0170*/ 	.word	0x00004f70


	//   ....[31]....
        /*0174*/ 	.word	0x00005010


	//   ....[32]....
        /*0178*/ 	.word	0x000050b0


	//   ....[33]....
        /*017c*/ 	.word	0x00005150


	//   ....[34]....
        /*0180*/ 	.word	0x000051f0


	//   ....[35]....
        /*0184*/ 	.word	0x00005290


	//   ....[36]....
        /*0188*/ 	.word	0x00005300


	//   ....[37]....
        /*018c*/ 	.word	0x000053a0


	//   ....[38]....
        /*0190*/ 	.word	0x00005440


	//   ....[39]....
        /*0194*/ 	.word	0x000054b0


	//   ....[40]....
        /*0198*/ 	.word	0x00005550


	//   ....[41]....
        /*019c*/ 	.word	0x000055f0


	//   ....[42]....
        /*01a0*/ 	.word	0x00005690


	//   ....[43]....
        /*01a4*/ 	.word	0x00005730


	//   ....[44]....
        /*01a8*/ 	.word	0x000057a0


	//   ....[45]....
        /*01ac*/ 	.word	0x00005840


	//   ....[46]....
        /*01b0*/ 	.word	0x000058e0


	//   ....[47]....
        /*01b4*/ 	.word	0x00005950


	//   ....[48]....
        /*01b8*/ 	.word	0x000059e0


	//   ....[49]....
        /*01bc*/ 	.word	0x00005a80


	//   ....[50]....
        /*01c0*/ 	.word	0x00005b20


	//   ....[51]....
        /*01c4*/ 	.word	0x00005bc0


	//   ....[52]....
        /*01c8*/ 	.word	0x00005c30


	//   ....[53]....
        /*01cc*/ 	.word	0x00005cc0


	//   ....[54]....
        /*01d0*/ 	.word	0x00005d60


	//   ....[55]....
        /*01d4*/ 	.word	0x00005dd0


	//   ....[56]....
        /*01d8*/ 	.word	0x00005e70


	//   ....[57]....
        /*01dc*/ 	.word	0x00005f10


	//   ....[58]....
        /*01e0*/ 	.word	0x00005fb0


	//   ....[59]....
        /*01e4*/ 	.word	0x00006050


	//   ....[60]....
        /*01e8*/ 	.word	0x00007950


	//   ....[61]....
        /*01ec*/ 	.word	0x00007f70


	//   ....[62]....
        /*01f0*/ 	.word	0x000088c0


	//   ....[63]....
        /*01f4*/ 	.word	0x00009710


	//   ....[64]....
        /*01f8*/ 	.word	0x0000a680


	//   ....[65]....
        /*01fc*/ 	.word	0x0000a7d0


	//   ....[66]....
        /*0200*/ 	.word	0x0000ab60


	//   ....[67]....
        /*0204*/ 	.word	0x0000c1d0


	//   ....[68]....
        /*0208*/ 	.word	0x0000c7d0


	//----- nvinfo : EIATTR_MBARRIER_INSTR_OFFSETS
	.align		4
.L_62:
        /*020c*/ 	.byte	0x04, 0x39
        /*020e*/ 	.short	(.L_64 - .L_63)


	//   ....[0]....
.L_63:
        /*0210*/ 	.word	0x000009c0
        /*0214*/ 	.word	0x000000ff
        /*0218*/ 	.word	0x0000b000
        /*021c*/ 	.short	0x0100
        /*021e*/ 	.byte	0x05
	.zero		1


	//   ....[1]....
        /*0220*/ 	.word	0x000009d0
        /*0224*/ 	.word	0x000000ff
        /*0228*/ 	.word	0x0000b010
        /*022c*/ 	.short	0x0100
        /*022e*/ 	.byte	0x05
	.zero		1


	//   ....[2]....
        /*0230*/ 	.word	0x000009e0
        /*0234*/ 	.word	0x000000ff
        /*0238*/ 	.word	0x0000b008
        /*023c*/ 	.short	0x0100
        /*023e*/ 	.byte	0x05
	.zero		1


	//   ....[3]....
        /*0240*/ 	.word	0x000009f0
        /*0244*/ 	.word	0x000000ff
        /*0248*/ 	.word	0x0000b018
        /*024c*/ 	.short	0x0100
        /*024e*/ 	.byte	0x05
	.zero		1


	//   ....[4]....
        /*0250*/ 	.word	0x00000bd0
        /*0254*/ 	.word	0x000000ff
        /*0258*/ 	.word	0x0000b020
        /*025c*/ 	.short	0x0100
        /*025e*/ 	.byte	0x05
	.zero		1


	//   ....[5]....
        /*0260*/ 	.word	0x00000be0
        /*0264*/ 	.word	0x000000ff
        /*0268*/ 	.word	0x0000b038
        /*026c*/ 	.short	0x0100
        /*026e*/ 	.byte	0x05
	.zero		1


	//   ....[6]....
        /*0270*/ 	.word	0x00000bf0
        /*0274*/ 	.word	0x000000ff
        /*0278*/ 	.word	0x0000b028
        /*027c*/ 	.short	0x0100
        /*027e*/ 	.byte	0x05
	.zero		1


	//   ....[7]....
        /*0280*/ 	.word	0x00000c00
        /*0284*/ 	.word	0x000000ff
        /*0288*/ 	.word	0x0000b040
        /*028c*/ 	.short	0x0100
        /*028e*/ 	.byte	0x05
	.zero		1


	//   ....[8]....
        /*0290*/ 	.word	0x00000c10
        /*0294*/ 	.word	0x000000ff
        /*0298*/ 	.word	0x0000b030
        /*029c*/ 	.short	0x0100
        /*029e*/ 	.byte	0x05
	.zero		1


	//   ....[9]....
        /*02a0*/ 	.word	0x00000c20
        /*02a4*/ 	.word	0x000000ff
        /*02a8*/ 	.word	0x0000b048
        /*02ac*/ 	.short	0x0100
        /*02ae*/ 	.byte	0x05
	.zero		1


	//   ....[10]....
        /*02b0*/ 	.word	0x00000d50
        /*02b4*/ 	.word	0x000000ff
        /*02b8*/ 	.word	0x0000b050
        /*02bc*/ 	.short	0x0100
        /*02be*/ 	.byte	0x06
	.zero		1


	//   ....[11]....
        /*02c0*/ 	.word	0x00000d60
        /*02c4*/ 	.word	0x000000ff
        /*02c8*/ 	.word	0x0000b058
        /*02cc*/ 	.short	0x0100
        /*02ce*/ 	.byte	0x06
	.zero		1


	//   ....[12]....
        /*02d0*/ 	.word	0x00000ea0
        /*02d4*/ 	.word	0x000000ff
        /*02d8*/ 	.word	0x0000b060
        /*02dc*/ 	.short	0x0100
        /*02de*/ 	.byte	0x06
	.zero		1


	//   ....[13]....
        /*02e0*/ 	.word	0x00000eb0
        /*02e4*/ 	.word	0x000000ff
        /*02e8*/ 	.word	0x0000b068
        /*02ec*/ 	.short	0x0100
        /*02ee*/ 	.byte	0x06
	.zero		1


	//   ....[14]....
        /*02f0*/ 	.word	0x00001090
        /*02f4*/ 	.word	0x000000ff
        /*02f8*/ 	.word	0x0000b070
        /*02fc*/ 	.short	0x0100
        /*02fe*/ 	.byte	0x05
	.zero		1


	//   ....[15]....
        /*0300*/ 	.word	0x000010a0
        /*0304*/ 	.word	0x000000ff
        /*0308*/ 	.word	0x0000b078
        /*030c*/ 	.short	0x0100
        /*030e*/ 	.byte	0x05
	.zero		1


	//   ....[16]....
        /*0310*/ 	.word	0x00001280
        /*0314*/ 	.word	0x000000ff
        /*0318*/ 	.word	0x0000b080
        /*031c*/ 	.short	0x0100
        /*031e*/ 	.byte	0x07
	.zero		1


	//   ....[17]....
        /*0320*/ 	.word	0x00001290
        /*0324*/ 	.word	0x000000ff
        /*0328*/ 	.word	0x0000b088
        /*032c*/ 	.short	0x0100
        /*032e*/ 	.byte	0x07
	.zero		1


	//   ....[18]....
        /*0330*/ 	.word	0x000013c0
        /*0334*/ 	.word	0x000000ff
        /*0338*/ 	.word	0x0000b090
        /*033c*/ 	.short	0x0100
        /*033e*/ 	.byte	0x08
	.zero		1


	//   ....[19]....
        /*0340*/ 	.word	0x000013d0
        /*0344*/ 	.word	0x000000ff
        /*0348*/ 	.word	0x0000b0a0
        /*034c*/ 	.short	0x0100
        /*034e*/ 	.byte	0x08
	.zero		1


	//   ....[20]....
        /*0350*/ 	.word	0x000013e0
        /*0354*/ 	.word	0x000000ff
        /*0358*/ 	.word	0x0000b098
        /*035c*/ 	.short	0x0100
        /*035e*/ 	.byte	0x08
	.zero		1


	//   ....[21]....
        /*0360*/ 	.word	0x000013f0
        /*0364*/ 	.word	0x000000ff
        /*0368*/ 	.word	0x0000b0a8
        /*036c*/ 	.short	0x0100
        /*036e*/ 	.byte	0x08
	.zero		1


	//   ....[22]....
        /*0370*/ 	.word	0x00001520
        /*0374*/ 	.word	0x000000ff
        /*0378*/ 	.word	0x0000b0b0
        /*037c*/ 	.short	0x0100
        /*037e*/ 	.byte	0x08
	.zero		1


	//   ....[23]....
        /*0380*/ 	.word	0x00001530
        /*0384*/ 	.word	0x000000ff
        /*0388*/ 	.word	0x0000b0c0
        /*038c*/ 	.short	0x0100
        /*038e*/ 	.byte	0x08
	.zero		1


	//   ....[24]....
        /*0390*/ 	.word	0x00001540
        /*0394*/ 	.word	0x000000ff
        /*0398*/ 	.word	0x0000b0b8
        /*039c*/ 	.short	0x0100
        /*039e*/ 	.byte	0x08
	.zero		1


	//   ....[25]....
        /*03a0*/ 	.word	0x00001550
        /*03a4*/ 	.word	0x000000ff
        /*03a8*/ 	.word	0x0000b0c8
        /*03ac*/ 	.short	0x0100
        /*03ae*/ 	.byte	0x08
	.zero		1


	//   ....[26]....
        /*03b0*/ 	.word	0x00001650
        /*03b4*/ 	.word	0x000000ff
        /*03b8*/ 	.word	0x0000b0d0
        /*03bc*/ 	.short	0x0100
        /*03be*/ 	.byte	0x07
	.zero		1


	//   ....[27]....
        /*03c0*/ 	.word	0x00001660
        /*03c4*/ 	.word	0x000000ff
        /*03c8*/ 	.word	0x0000b0d8
        /*03cc*/ 	.short	0x0100
        /*03ce*/ 	.byte	0x07
	.zero		1


	//   ....[28]....
        /*03d0*/ 	.word	0x00001ce0
        /*03d4*/ 	.word	0x000000ff
        /*03d8*/ 	.word	0x0000b000
        /*03dc*/ 	.short	0x010a
        /*03de*/ 	.byte	0x16
	.zero		1


	//   ....[29]....
        /*03e0*/ 	.word	0x00001d60
        /*03e4*/ 	.word	0x000000ff
        /*03e8*/ 	.word	0x0000b020
        /*03ec*/ 	.short	0x010a
        /*03ee*/ 	.byte	0x0f
	.zero		1


	//   ....[30]....
        /*03f0*/ 	.word	0x00001e30
        /*03f4*/ 	.word	0x000000ff
        /*03f8*/ 	.word	0x0000b058
        /*03fc*/ 	.short	0x010a
        /*03fe*/ 	.byte	0x16
	.zero		1


	//   ....[31]....
        /*0400*/ 	.word	0x00001fc0
        /*0404*/ 	.word	0x000000ff
        /*0408*/ 	.word	0x0000b008
        /*040c*/ 	.short	0x010a
        /*040e*/ 	.byte	0x16
	.zero		1


	//   ....[32]....
        /*0410*/ 	.word	0x00002050
        /*0414*/ 	.word	0x000000ff
        /*0418*/ 	.word	0x0000b068
        /*041c*/ 	.short	0x010a
        /*041e*/ 	.byte	0x16
	.zero		1


	//   ....[33]....
        /*0420*/ 	.word	0x00002220
        /*0424*/ 	.word	0x000000ff
        /*0428*/ 	.word	0x0000b020
        /*042c*/ 	.short	0x010a
        /*042e*/ 	.byte	0x09
	.zero		1


	//   ....[34]....
        /*0430*/ 	.word	0x000022d0
        /*0434*/ 	.word	0x000000ff
        /*0438*/ 	.word	0x0000b0a0
        /*043c*/ 	.short	0x010a
        /*043e*/ 	.byte	0x16
	.zero		1


	//   ....[35]....
        /*0440*/ 	.word	0x00002360
        /*0444*/ 	.word	0x000000ff
        /*0448*/ 	.word	0x0000b058
        /*044c*/ 	.short	0x010a
        /*044e*/ 	.byte	0x16
	.zero		1


	//   ....[36]....
        /*0450*/ 	.word	0x000027c0
        /*0454*/ 	.word	0x000000ff
        /*0458*/ 	.word	0x0000b020
        /*045c*/ 	.short	0x010a
        /*045e*/ 	.byte	0x04
	.zero		1


	//   ....[37]....
        /*0460*/ 	.word	0x000029b0
        /*0464*/ 	.word	0x000000ff
        /*0468*/ 	.word	0x0000b0a8
        /*046c*/ 	.short	0x010a
        /*046e*/ 	.byte	0x16
	.zero		1


	//   ....[38]....
        /*0470*/ 	.word	0x00002a40
        /*0474*/ 	.word	0x000000ff
        /*0478*/ 	.word	0x0000b068
        /*047c*/ 	.short	0x010a
        /*047e*/ 	.byte	0x16
	.zero		1


	//   ....[39]....
        /*0480*/ 	.word	0x00002f70
        /*0484*/ 	.word	0x000000ff
        /*0488*/ 	.word	0x0000b020
        /*048c*/ 	.short	0x010a
        /*048e*/ 	.byte	0x04
	.zero		1


	//   ....[40]....
        /*0490*/ 	.word	0x00003020
        /*0494*/ 	.word	0x000000ff
        /*0498*/ 	.word	0x0000b0a0
        /*049c*/ 	.short	0x010a
        /*049e*/ 	.byte	0x16
	.zero		1


	//   ....[41]....
        /*04a0*/ 	.word	0x000030c0
        /*04a4*/ 	.word	0x000000ff
        /*04a8*/ 	.word	0x0000b058
        /*04ac*/ 	.short	0x010a
        /*04ae*/ 	.byte	0x16
	.zero		1


	//   ....[42]....
        /*04b0*/ 	.word	0x00003470
        /*04b4*/ 	.word	0x000000ff
        /*04b8*/ 	.word	0x0000b0a8
        /*04bc*/ 	.short	0x010a
        /*04be*/ 	.byte	0x16
	.zero		1


	//   ....[43]....
        /*04c0*/ 	.word	0x00003500
        /*04c4*/ 	.word	0x000000ff
        /*04c8*/ 	.word	0x0000b068
        /*04cc*/ 	.short	0x010a
        /*04ce*/ 	.byte	0x16
	.zero		1


	//   ....[44]....
        /*04d0*/ 	.word	0x00003cf0
        /*04d4*/ 	.word	0x00000010
        /*04d8*/ 	.word	0x0000b0c0
        /*04dc*/ 	.short	0x010a
        /*04de*/ 	.byte	0xff
	.zero		1


	//   ....[45]....
        /*04e0*/ 	.word	0x00006960
        /*04e4*/ 	.word	0x00000010
        /*04e8*/ 	.word	0x0000b0b0
        /*04ec*/ 	.short	0x0101
        /*04ee*/ 	.byte	0xff
	.zero		1


	//   ....[46]....
        /*04f0*/ 	.word	0x00006f10
        /*04f4*/ 	.word	0x00000010
        /*04f8*/ 	.word	0x0000b0c8
        /*04fc*/ 	.short	0x010a
        /*04fe*/ 	.byte	0xff
	.zero		1


	//   ....[47]....
        /*0500*/ 	.word	0x00007310
        /*0504*/ 	.word	0x00000010
        /*0508*/ 	.word	0x0000b0b8
        /*050c*/ 	.short	0x0101
        /*050e*/ 	.byte	0xff
	.zero		1


	//   ....[48]....
        /*0510*/ 	.word	0x000073c0
        /*0514*/ 	.word	0x0000002f
        /*0518*/ 	.word	0x0000b070
        /*051c*/ 	.short	0x010a
        /*051e*/ 	.byte	0xff
	.zero		1


	//   ....[49]....
        /*0520*/ 	.word	0x00007450
        /*0524*/ 	.word	0x00000000
        /*0528*/ 	.word	0x00000000
        /*052c*/ 	.short	0x0101
        /*052e*/ 	.byte	0xff
	.zero		1


	//   ....[50]....
        /*0530*/ 	.word	0x000074b0
        /*0534*/ 	.word	0x0000002f
        /*0538*/ 	.word	0x0000b080
        /*053c*/ 	.short	0x010a
        /*053e*/ 	.byte	0xff
	.zero		1


	//   ....[51]....
        /*0540*/ 	.word	0x00007610
        /*0544*/ 	.word	0x0000002f
        /*0548*/ 	.word	0x0000b070
        /*054c*/ 	.short	0x010a
        /*054e*/ 	.byte	0xff
	.zero		1


	//   ....[52]....
        /*0550*/ 	.word	0x00007790
        /*0554*/ 	.word	0x0000002f
        /*0558*/ 	.word	0x0000b090
        /*055c*/ 	.short	0x010a
        /*055e*/ 	.byte	0xff
	.zero		1


	//   ....[53]....
        /*0560*/ 	.word	0x00007b70
        /*0564*/ 	.word	0x00000000
        /*0568*/ 	.word	0x00000000
        /*056c*/ 	.short	0x0101
        /*056e*/ 	.byte	0xff
	.zero		1


	//   ....[54]....
        /*0570*/ 	.word	0x00007bf0
        /*0574*/ 	.word	0x00000000
        /*0578*/ 	.word	0x00000000
        /*057c*/ 	.short	0x0101
        /*057e*/ 	.byte	0xff
	.zero		1


	//   ....[55]....
        /*0580*/ 	.word	0x00007c50
        /*0584*/ 	.word	0x0000002f
        /*0588*/ 	.word	0x0000b080
        /*058c*/ 	.short	0x010a
        /*058e*/ 	.byte	0xff
	.zero		1


	//   ....[56]....
        /*0590*/ 	.word	0x00007db0
        /*0594*/ 	.word	0x0000002f
        /*0598*/ 	.word	0x0000b098
        /*059c*/ 	.short	0x010a
        /*059e*/ 	.byte	0xff
	.zero		1


	//   ....[57]....
        /*05a0*/ 	.word	0x00008170
        /*05a4*/ 	.word	0x00000000
        /*05a8*/ 	.word	0x00000000
        /*05ac*/ 	.short	0x0101
        /*05ae*/ 	.byte	0xff
	.zero		1


	//   ....[58]....
        /*05b0*/ 	.word	0x00008200
        /*05b4*/ 	.word	0x00000003
        /*05b8*/ 	.word	0x00000000
        /*05bc*/ 	.short	0x0101
        /*05be*/ 	.byte	0xff
	.zero		1


	//   ....[59]....
        /*05c0*/ 	.word	0x00008290
        /*05c4*/ 	.word	0x00000004
        /*05c8*/ 	.word	0x00000000
        /*05cc*/ 	.short	0x0101
        /*05ce*/ 	.byte	0xff
	.zero		1


	//   ....[60]....
        /*05d0*/ 	.word	0x000082e0
        /*05d4*/ 	.word	0x0000002f
        /*05d8*/ 	.word	0x0000b070
        /*05dc*/ 	.short	0x010a
        /*05de*/ 	.byte	0xff
	.zero		1


	//   ....[61]....
        /*05e0*/ 	.word	0x00008370
        /*05e4*/ 	.word	0x00000000
        /*05e8*/ 	.word	0x00000000
        /*05ec*/ 	.short	0x0101
        /*05ee*/ 	.byte	0xff
	.zero		1


	//   ....[62]....
        /*05f0*/ 	.word	0x000083d0
        /*05f4*/ 	.word	0x0000002f
        /*05f8*/ 	.word	0x0000b090
        /*05fc*/ 	.short	0x010a
        /*05fe*/ 	.byte	0xff
	.zero		1


	//   ....[63]....
        /*0600*/ 	.word	0x00008450
        /*0604*/ 	.word	0x0000002f
        /*0608*/ 	.word	0x0000b0c0
        /*060c*/ 	.short	0x010a
        /*060e*/ 	.byte	0xff
	.zero		1


	//   ....[64]....
        /*0610*/ 	.word	0x000090e0
        /*0614*/ 	.word	0x00000000
        /*0618*/ 	.word	0x00000000
        /*061c*/ 	.short	0x0101
        /*061e*/ 	.byte	0xff
	.zero		1


	//   ....[65]....
        /*0620*/ 	.word	0x00009110
        /*0624*/ 	.word	0x0000002f
        /*0628*/ 	.word	0x0000b0b0
        /*062c*/ 	.short	0x0101
        /*062e*/ 	.byte	0xff
	.zero		1


	//   ....[66]....
        /*0630*/ 	.word	0x00009190
        /*0634*/ 	.word	0x0000002f
        /*0638*/ 	.word	0x0000b080
        /*063c*/ 	.short	0x010a
        /*063e*/ 	.byte	0xff
	.zero		1


	//   ....[67]....
        /*0640*/ 	.word	0x00009220
        /*0644*/ 	.word	0x0000001f
        /*0648*/ 	.word	0x00000000
        /*064c*/ 	.short	0x0101
        /*064e*/ 	.byte	0xff
	.zero		1


	//   ....[68]....
        /*0650*/ 	.word	0x00009270
        /*0654*/ 	.word	0x0000002f
        /*0658*/ 	.word	0x0000b098
        /*065c*/ 	.short	0x010a
        /*065e*/ 	.byte	0xff
	.zero		1


	//   ....[69]....
        /*0660*/ 	.word	0x000092f0
        /*0664*/ 	.word	0x0000002f
        /*0668*/ 	.word	0x0000b0c8
        /*066c*/ 	.short	0x010a
        /*066e*/ 	.byte	0xff
	.zero		1


	//   ....[70]....
        /*0670*/ 	.word	0x00009f40
        /*0674*/ 	.word	0x00000003
        /*0678*/ 	.word	0x00000000
        /*067c*/ 	.short	0x0101
        /*067e*/ 	.byte	0xff
	.zero		1


	//   ....[71]....
        /*0680*/ 	.word	0x00009f70
        /*0684*/ 	.word	0x0000002f
        /*0688*/ 	.word	0x0000b0b8
        /*068c*/ 	.short	0x0101
        /*068e*/ 	.byte	0xff
	.zero		1


	//   ....[72]....
        /*0690*/ 	.word	0x0000a400
        /*0694*/ 	.word	0x000000ff
        /*0698*/ 	.word	0x00000000
        /*069c*/ 	.short	0x010a
        /*069e*/ 	.byte	0x31
	.zero		1


	//   ....[73]....
        /*06a0*/ 	.word	0x0000a560
        /*06a4*/ 	.word	0x000000ff
        /*06a8*/ 	.word	0x00000000
        /*06ac*/ 	.short	0x010a
        /*06ae*/ 	.byte	0x2e
	.zero		1


	//   ....[74]....
        /*06b0*/ 	.word	0x0000abe0
        /*06b4*/ 	.word	0x000000ff
        /*06b8*/ 	.word	0x00000000
        /*06bc*/ 	.short	0x0101
        /*06be*/ 	.byte	0x2d
	.zero		1


	//   ....[75]....
        /*06c0*/ 	.word	0x0000ac40
        /*06c4*/ 	.word	0x000000ff
        /*06c8*/ 	.word	0x00000000
        /*06cc*/ 	.short	0x010a
        /*06ce*/ 	.byte	0x2c
	.zero		1


	//   ....[76]....
        /*06d0*/ 	.word	0x0000afe0
        /*06d4*/ 	.word	0x000000ff
        /*06d8*/ 	.word	0x00000000
        /*06dc*/ 	.short	0x0101
        /*06de*/ 	.byte	0x2b
	.zero		1


	//   ....[77]....
        /*06e0*/ 	.word	0x0000c2a0
        /*06e4*/ 	.word	0x000000ff
        /*06e8*/ 	.word	0x00000000
        /*06ec*/ 	.short	0x0101
        /*06ee*/ 	.byte	0x04
	.zero		1


	//   ....[78]....
        /*06f0*/ 	.word	0x0000c360
        /*06f4*/ 	.word	0x000000ff
        /*06f8*/ 	.word	0x00000000
        /*06fc*/ 	.short	0x010a
        /*06fe*/ 	.byte	0x31
	.zero		1


	//   ....[79]....
        /*0700*/ 	.word	0x0000c6b0
        /*0704*/ 	.word	0x000000ff
        /*0708*/ 	.word	0x00000000
        /*070c*/ 	.short	0x010a
        /*070e*/ 	.byte	0x2e
	.zero		1


	//   ....[80]....
        /*0710*/ 	.word	0x0000c890
        /*0714*/ 	.word	0x000000ff
        /*0718*/ 	.word	0x00000000
        /*071c*/ 	.short	0x0101
        /*071e*/ 	.byte	0x2d
	.zero		1


	//   ....[81]....
        /*0720*/ 	.word	0x0000c920
        /*0724*/ 	.word	0x000000ff
        /*0728*/ 	.word	0x00000000
        /*072c*/ 	.short	0x010a
        /*072e*/ 	.byte	0x31
	.zero		1


	//   ....[82]....
        /*0730*/ 	.word	0x0000c9b0
        /*0734*/ 	.word	0x000000ff
        /*0738*/ 	.word	0x00000000
        /*073c*/ 	.short	0x0101
        /*073e*/ 	.byte	0x04
	.zero		1


	//   ....[83]....
        /*0740*/ 	.word	0x0000cfe0
        /*0744*/ 	.word	0x000000ff
        /*0748*/ 	.word	0x0000b010
        /*074c*/ 	.short	0x010a
        /*074e*/ 	.byte	0x08
	.zero		1


	//   ....[84]....
        /*0750*/ 	.word	0x0000d190
        /*0754*/ 	.word	0x000000ff
        /*0758*/ 	.word	0x0000b038
        /*075c*/ 	.short	0x010a
        /*075e*/ 	.byte	0x11
	.zero		1


	//   ....[85]....
        /*0760*/ 	.word	0x0000d390
        /*0764*/ 	.word	0x000000ff
        /*0768*/ 	.word	0x0000b018
        /*076c*/ 	.short	0x010a
        /*076e*/ 	.byte	0x08
	.zero		1


	//   ....[86]....
        /*0770*/ 	.word	0x0000d580
        /*0774*/ 	.word	0x000000ff
        /*0778*/ 	.word	0x0000b038
        /*077c*/ 	.short	0x010a
        /*077e*/ 	.byte	0x11
	.zero		1


	//   ....[87]....
        /*0780*/ 	.word	0x0000d8c0
        /*0784*/ 	.word	0x000000ff
        /*0788*/ 	.word	0x0000b038
        /*078c*/ 	.short	0x010a
        /*078e*/ 	.byte	0x11
	.zero		1


	//   ....[88]....
        /*0790*/ 	.word	0x0000daf0
        /*0794*/ 	.word	0x000000ff
        /*0798*/ 	.word	0x0000b038
        /*079c*/ 	.short	0x010a
        /*079e*/ 	.byte	0x11
	.zero		1


	//   ....[89]....
        /*07a0*/ 	.word	0x0000dcf0
        /*07a4*/ 	.word	0x000000ff
        /*07a8*/ 	.word	0x0000b038
        /*07ac*/ 	.short	0x010a
        /*07ae*/ 	.byte	0x11
	.zero		1


	//   ....[90]....
        /*07b0*/ 	.word	0x0000def0
        /*07b4*/ 	.word	0x000000ff
        /*07b8*/ 	.word	0x0000b038
        /*07bc*/ 	.short	0x010a
        /*07be*/ 	.byte	0x11
	.zero		1


	//   ....[91]....
        /*07c0*/ 	.word	0x0000e0f0
        /*07c4*/ 	.word	0x000000ff
        /*07c8*/ 	.word	0x0000b038
        /*07cc*/ 	.short	0x010a
        /*07ce*/ 	.byte	0x11
	.zero		1


	//   ....[92]....
        /*07d0*/ 	.word	0x0000e2f0
        /*07d4*/ 	.word	0x000000ff
        /*07d8*/ 	.word	0x0000b038
        /*07dc*/ 	.short	0x010a
        /*07de*/ 	.byte	0x11
	.zero		1


	//   ....[93]....
        /*07e0*/ 	.word	0x0000e4f0
        /*07e4*/ 	.word	0x000000ff
        /*07e8*/ 	.word	0x0000b038
        /*07ec*/ 	.short	0x010a
        /*07ee*/ 	.byte	0x11
	.zero		1


	//   ....[94]....
        /*07f0*/ 	.word	0x0000e6f0
        /*07f4*/ 	.word	0x000000ff
        /*07f8*/ 	.word	0x0000b038
        /*07fc*/ 	.short	0x010a
        /*07fe*/ 	.byte	0x11
	.zero		1


	//   ....[95]....
        /*0800*/ 	.word	0x0000e960
        /*0804*/ 	.word	0x000000ff
        /*0808*/ 	.word	0x0000b038
        /*080c*/ 	.short	0x010a
        /*080e*/ 	.byte	0x11
	.zero		1


	//   ....[96]....
        /*0810*/ 	.word	0x0000eb60
        /*0814*/ 	.word	0x000000ff
        /*0818*/ 	.word	0x0000b038
        /*081c*/ 	.short	0x010a
        /*081e*/ 	.byte	0x11
	.zero		1


	//   ....[97]....
        /*0820*/ 	.word	0x0000ed80
        /*0824*/ 	.word	0x000000ff
        /*0828*/ 	.word	0x0000b038
        /*082c*/ 	.short	0x010a
        /*082e*/ 	.byte	0x11
	.zero		1


	//   ....[98]....
        /*0830*/ 	.word	0x0000ef80
        /*0834*/ 	.word	0x000000ff
        /*0838*/ 	.word	0x0000b038
        /*083c*/ 	.short	0x010a
        /*083e*/ 	.byte	0x11
	.zero		1


	//   ....[99]....
        /*0840*/ 	.word	0x0000f1b0
        /*0844*/ 	.word	0x000000ff
        /*0848*/ 	.word	0x0000b038
        /*084c*/ 	.short	0x010a
        /*084e*/ 	.byte	0x11
	.zero		1


	//   ....[100]....
        /*0850*/ 	.word	0x0000f3b0
        /*0854*/ 	.word	0x000000ff
        /*0858*/ 	.word	0x0000b038
        /*085c*/ 	.short	0x010a
        /*085e*/ 	.byte	0x09
	.zero		1


	//   ....[101]....
        /*0860*/ 	.word	0x0000fa50
        /*0864*/ 	.word	0x000000ff
        /*0868*/ 	.word	0x0000b0b0
        /*086c*/ 	.short	0x010a
        /*086e*/ 	.byte	0x11
	.zero		1


	//   ....[102]....
        /*0870*/ 	.word	0x0000faf0
        /*0874*/ 	.word	0x000000ff
        /*0878*/ 	.word	0x0000b0b8
        /*087c*/ 	.short	0x010a
        /*087e*/ 	.byte	0x11
	.zero		1


	//   ....[103]....
        /*0880*/ 	.word	0x0000fbd0
        /*0884*/ 	.word	0x000000ff
        /*0888*/ 	.word	0x00000000
        /*088c*/ 	.short	0x0101
        /*088e*/ 	.byte	0x08
	.zero		1


	//   ....[104]....
        /*0890*/ 	.word	0x0000fc50
        /*0894*/ 	.word	0x000000ff
        /*0898*/ 	.word	0x00000000
        /*089c*/ 	.short	0x0101
        /*089e*/ 	.byte	0x11
	.zero		1


	//   ....[105]....
        /*08a0*/ 	.word	0x0000ff80
        /*08a4*/ 	.word	0x00000000
        /*08a8*/ 	.word	0x0000b000
        /*08ac*/ 	.short	0x010a
        /*08ae*/ 	.byte	0xff
	.zero		1


	//   ....[106]....
        /*08b0*/ 	.word	0x0000ffe0
        /*08b4*/ 	.word	0x00000000
        /*08b8*/ 	.word	0x0000b020
        /*08bc*/ 	.short	0x010a
        /*08be*/ 	.byte	0xff
	.zero		1


	//   ....[107]....
        /*08c0*/ 	.word	0x00010040
        /*08c4*/ 	.word	0x00000003
        /*08c8*/ 	.word	0x0000b058
        /*08cc*/ 	.short	0x010a
        /*08ce*/ 	.byte	0xff
	.zero		1


	//   ....[108]....
        /*08d0*/ 	.word	0x000100a0
        /*08d4*/ 	.word	0x00000000
        /*08d8*/ 	.word	0x0000b008
        /*08dc*/ 	.short	0x010a
        /*08de*/ 	.byte	0xff
	.zero		1


	//   ....[109]....
        /*08e0*/ 	.word	0x00010100
        /*08e4*/ 	.word	0x00000003
        /*08e8*/ 	.word	0x0000b068
        /*08ec*/ 	.short	0x010a
        /*08ee*/ 	.byte	0xff
	.zero		1


	//   ....[110]....
        /*08f0*/ 	.word	0x00010160
        /*08f4*/ 	.word	0x00000000
        /*08f8*/ 	.word	0x0000b020
        /*08fc*/ 	.short	0x010a
        /*08fe*/ 	.byte	0xff
	.zero		1


	//   ....[111]....
        /*0900*/ 	.word	0x000101c0
        /*0904*/ 	.word	0x00000000
        /*0908*/ 	.word	0x0000b0a0
        /*090c*/ 	.short	0x010a
        /*090e*/ 	.byte	0xff
	.zero		1


	//   ....[112]....
        /*0910*/ 	.word	0x00010220
        /*0914*/ 	.word	0x00000004
        /*0918*/ 	.word	0x0000b058
        /*091c*/ 	.short	0x010a
        /*091e*/ 	.byte	0xff
	.zero		1


	//   ....[113]....
        /*0920*/ 	.word	0x00010280
        /*0924*/ 	.word	0x00000003
        /*0928*/ 	.word	0x0000b020
        /*092c*/ 	.short	0x010a
        /*092e*/ 	.byte	0xff
	.zero		1


	//   ....[114]....
        /*0930*/ 	.word	0x000102e0
        /*0934*/ 	.word	0x00000000
        /*0938*/ 	.word	0x0000b0a8
        /*093c*/ 	.short	0x010a
        /*093e*/ 	.byte	0xff
	.zero		1


	//   ....[115]....
        /*0940*/ 	.word	0x00010340
        /*0944*/ 	.word	0x00000004
        /*0948*/ 	.word	0x0000b068
        /*094c*/ 	.short	0x010a
        /*094e*/ 	.byte	0xff
	.zero		1


	//   ....[116]....
        /*0950*/ 	.word	0x000103a0
        /*0954*/ 	.word	0x00000000
        /*0958*/ 	.word	0x0000b020
        /*095c*/ 	.short	0x010a
        /*095e*/ 	.byte	0xff
	.zero		1


	//   ....[117]....
        /*0960*/ 	.word	0x00010400
        /*0964*/ 	.word	0x00000000
        /*0968*/ 	.word	0x0000b0a0
        /*096c*/ 	.short	0x010a
        /*096e*/ 	.byte	0xff
	.zero		1


	//   ....[118]....
        /*0970*/ 	.word	0x00010480
        /*0974*/ 	.word	0x00000005
        /*0978*/ 	.word	0x0000b058
        /*097c*/ 	.short	0x010a
        /*097e*/ 	.byte	0xff
	.zero		1


	//   ....[119]....
        /*0980*/ 	.word	0x000104e0
        /*0984*/ 	.word	0x00000000
        /*0988*/ 	.word	0x0000b0a8
        /*098c*/ 	.short	0x010a
        /*098e*/ 	.byte	0xff
	.zero		1


	//   ....[120]....
        /*0990*/ 	.word	0x00010540
        /*0994*/ 	.word	0x00000004
        /*0998*/ 	.word	0x0000b068
        /*099c*/ 	.short	0x010a
        /*099e*/ 	.byte	0xff
	.zero		1


	//   ....[121]....
        /*09a0*/ 	.word	0x00010590
        /*09a4*/ 	.word	0x00000010
        /*09a8*/ 	.word	0x0000b0c0
        /*09ac*/ 	.short	0x010a
        /*09ae*/ 	.byte	0xff
	.zero		1


	//   ....[122]....
        /*09b0*/ 	.word	0x000105e0
        /*09b4*/ 	.word	0x00000010
        /*09b8*/ 	.word	0x0000b0c8
        /*09bc*/ 	.short	0x010a
        /*09be*/ 	.byte	0xff
	.zero		1


	//   ....[123]....
        /*09c0*/ 	.word	0x00010630
        /*09c4*/ 	.word	0x0000002f
        /*09c8*/ 	.word	0x0000b070
        /*09cc*/ 	.short	0x010a
        /*09ce*/ 	.byte	0xff
	.zero		1


	//   ....[124]....
        /*09d0*/ 	.word	0x00010680
        /*09d4*/ 	.word	0x0000002f
        /*09d8*/ 	.word	0x0000b080
        /*09dc*/ 	.short	0x010a
        /*09de*/ 	.byte	0xff
	.zero		1


	//   ....[125]....
        /*09e0*/ 	.word	0x000106d0
        /*09e4*/ 	.word	0x0000002f
        /*09e8*/ 	.word	0x0000b070
        /*09ec*/ 	.short	0x010a
        /*09ee*/ 	.byte	0xff
	.zero		1


	//   ....[126]....
        /*09f0*/ 	.word	0x00010720
        /*09f4*/ 	.word	0x0000002f
        /*09f8*/ 	.word	0x0000b090
        /*09fc*/ 	.short	0x010a
        /*09fe*/ 	.byte	0xff
	.zero		1


	//   ....[127]....
        /*0a00*/ 	.word	0x00010770
        /*0a04*/ 	.word	0x0000002f
        /*0a08*/ 	.word	0x0000b080
        /*0a0c*/ 	.short	0x010a
        /*0a0e*/ 	.byte	0xff
	.zero		1


	//   ....[128]....
        /*0a10*/ 	.word	0x000107c0
        /*0a14*/ 	.word	0x0000002f
        /*0a18*/ 	.word	0x0000b098
        /*0a1c*/ 	.short	0x010a
        /*0a1e*/ 	.byte	0xff
	.zero		1


	//   ....[129]....
        /*0a20*/ 	.word	0x00010810
        /*0a24*/ 	.word	0x0000002f
        /*0a28*/ 	.word	0x0000b070
        /*0a2c*/ 	.short	0x010a
        /*0a2e*/ 	.byte	0xff
	.zero		1


	//   ....[130]....
        /*0a30*/ 	.word	0x00010860
        /*0a34*/ 	.word	0x0000002f
        /*0a38*/ 	.word	0x0000b090
        /*0a3c*/ 	.short	0x010a
        /*0a3e*/ 	.byte	0xff
	.zero		1


	//   ....[131]....
        /*0a40*/ 	.word	0x000108b0
        /*0a44*/ 	.word	0x0000002f
        /*0a48*/ 	.word	0x0000b0c0
        /*0a4c*/ 	.short	0x010a
        /*0a4e*/ 	.byte	0xff
	.zero		1


	//   ....[132]....
        /*0a50*/ 	.word	0x00010900
        /*0a54*/ 	.word	0x0000002f
        /*0a58*/ 	.word	0x0000b080
        /*0a5c*/ 	.short	0x010a
        /*0a5e*/ 	.byte	0xff
	.zero		1


	//   ....[133]....
        /*0a60*/ 	.word	0x00010950
        /*0a64*/ 	.word	0x0000002f
        /*0a68*/ 	.word	0x0000b098
        /*0a6c*/ 	.short	0x010a
        /*0a6e*/ 	.byte	0xff
	.zero		1


	//   ....[134]....
        /*0a70*/ 	.word	0x000109a0
        /*0a74*/ 	.word	0x0000002f
        /*0a78*/ 	.word	0x0000b0c8
        /*0a7c*/ 	.short	0x010a
        /*0a7e*/ 	.byte	0xff
	.zero		1


	//   ....[135]....
        /*0a80*/ 	.word	0x00010a00
        /*0a84*/ 	.word	0x00000000
        /*0a88*/ 	.word	0x00000000
        /*0a8c*/ 	.short	0x010a
        /*0a8e*/ 	.byte	0xff
	.zero		1


	//   ....[136]....
        /*0a90*/ 	.word	0x00010a60
        /*0a94*/ 	.word	0x00000000
        /*0a98*/ 	.word	0x00000000
        /*0a9c*/ 	.short	0x010a
        /*0a9e*/ 	.byte	0xff
	.zero		1


	//   ....[137]....
        /*0aa0*/ 	.word	0x00010ac0
        /*0aa4*/ 	.word	0x00000004
        /*0aa8*/ 	.word	0x00000000
        /*0aac*/ 	.short	0x010a
        /*0aae*/ 	.byte	0xff
	.zero		1


	//   ....[138]....
        /*0ab0*/ 	.word	0x00010b20
        /*0ab4*/ 	.word	0x00000003
        /*0ab8*/ 	.word	0x00000000
        /*0abc*/ 	.short	0x010a
        /*0abe*/ 	.byte	0xff
	.zero		1


	//   ....[139]....
        /*0ac0*/ 	.word	0x00010b80
        /*0ac4*/ 	.word	0x00000000
        /*0ac8*/ 	.word	0x00000000
        /*0acc*/ 	.short	0x010a
        /*0ace*/ 	.byte	0xff
	.zero		1


	//   ....[140]....
        /*0ad0*/ 	.word	0x00010be0
        /*0ad4*/ 	.word	0x00000000
        /*0ad8*/ 	.word	0x00000000
        /*0adc*/ 	.short	0x010a
        /*0ade*/ 	.byte	0xff
	.zero		1


	//   ....[141]....
        /*0ae0*/ 	.word	0x00010c40
        /*0ae4*/ 	.word	0x00000003
        /*0ae8*/ 	.word	0x0000b010
        /*0aec*/ 	.short	0x010a
        /*0aee*/ 	.byte	0xff
	.zero		1


	//   ....[142]....
        /*0af0*/ 	.word	0x00010ca0
        /*0af4*/ 	.word	0x00000000
        /*0af8*/ 	.word	0x0000b038
        /*0afc*/ 	.short	0x010a
        /*0afe*/ 	.byte	0xff
	.zero		1


	//   ....[143]....
        /*0b00*/ 	.word	0x00010d00
        /*0b04*/ 	.word	0x00000003
        /*0b08*/ 	.word	0x0000b018
        /*0b0c*/ 	.short	0x010a
        /*0b0e*/ 	.byte	0xff
	.zero		1


	//   ....[144]....
        /*0b10*/ 	.word	0x00010d60
        /*0b14*/ 	.word	0x00000000
        /*0b18*/ 	.word	0x0000b038
        /*0b1c*/ 	.short	0x010a
        /*0b1e*/ 	.byte	0xff
	.zero		1


	//   ....[145]....
        /*0b20*/ 	.word	0x00010dc0
        /*0b24*/ 	.word	0x00000000
        /*0b28*/ 	.word	0x0000b038
        /*0b2c*/ 	.short	0x010a
        /*0b2e*/ 	.byte	0xff
	.zero		1


	//   ....[146]....
        /*0b30*/ 	.word	0x00010e20
        /*0b34*/ 	.word	0x00000000
        /*0b38*/ 	.word	0x0000b038
        /*0b3c*/ 	.short	0x010a
        /*0b3e*/ 	.byte	0xff
	.zero		1


	//   ....[147]....
        /*0b40*/ 	.word	0x00010e80
        /*0b44*/ 	.word	0x00000000
        /*0b48*/ 	.word	0x0000b038
        /*0b4c*/ 	.short	0x010a
        /*0b4e*/ 	.byte	0xff
	.zero		1


	//   ....[148]....
        /*0b50*/ 	.word	0x00010ee0
        /*0b54*/ 	.word	0x00000000
        /*0b58*/ 	.word	0x0000b038
        /*0b5c*/ 	.short	0x010a
        /*0b5e*/ 	.byte	0xff
	.zero		1


	//   ....[149]....
        /*0b60*/ 	.word	0x00010f40
        /*0b64*/ 	.word	0x00000000
        /*0b68*/ 	.word	0x0000b038
        /*0b6c*/ 	.short	0x010a
        /*0b6e*/ 	.byte	0xff
	.zero		1


	//   ....[150]....
        /*0b70*/ 	.word	0x00010fa0
        /*0b74*/ 	.word	0x00000000
        /*0b78*/ 	.word	0x0000b038
        /*0b7c*/ 	.short	0x010a
        /*0b7e*/ 	.byte	0xff
	.zero		1


	//   ....[151]....
        /*0b80*/ 	.word	0x00011000
        /*0b84*/ 	.word	0x00000000
        /*0b88*/ 	.word	0x0000b038
        /*0b8c*/ 	.short	0x010a
        /*0b8e*/ 	.byte	0xff
	.zero		1


	//   ....[152]....
        /*0b90*/ 	.word	0x00011060
        /*0b94*/ 	.word	0x00000000
        /*0b98*/ 	.word	0x0000b038
        /*0b9c*/ 	.short	0x010a
        /*0b9e*/ 	.byte	0xff
	.zero		1


	//   ....[153]....
        /*0ba0*/ 	.word	0x000110c0
        /*0ba4*/ 	.word	0x00000000
        /*0ba8*/ 	.word	0x0000b038
        /*0bac*/ 	.short	0x010a
        /*0bae*/ 	.byte	0xff
	.zero		1


	//   ....[154]....
        /*0bb0*/ 	.word	0x00011120
        /*0bb4*/ 	.word	0x00000000
        /*0bb8*/ 	.word	0x0000b038
        /*0bbc*/ 	.short	0x010a
        /*0bbe*/ 	.byte	0xff
	.zero		1


	//   ....[155]....
        /*0bc0*/ 	.word	0x00011180
        /*0bc4*/ 	.word	0x00000000
        /*0bc8*/ 	.word	0x0000b038
        /*0bcc*/ 	.short	0x010a
        /*0bce*/ 	.byte	0xff
	.zero		1


	//   ....[156]....
        /*0bd0*/ 	.word	0x000111e0
        /*0bd4*/ 	.word	0x00000000
        /*0bd8*/ 	.word	0x0000b038
        /*0bdc*/ 	.short	0x010a
        /*0bde*/ 	.byte	0xff
	.zero		1


	//   ....[157]....
        /*0be0*/ 	.word	0x00011240
        /*0be4*/ 	.word	0x00000000
        /*0be8*/ 	.word	0x0000b038
        /*0bec*/ 	.short	0x010a
        /*0bee*/ 	.byte	0xff
	.zero		1


	//   ....[158]....
        /*0bf0*/ 	.word	0x000112a0
        /*0bf4*/ 	.word	0x00000000
        /*0bf8*/ 	.word	0x0000b038
        /*0bfc*/ 	.short	0x010a
        /*0bfe*/ 	.byte	0xff
	.zero		1


	//   ....[159]....
        /*0c00*/ 	.word	0x00011300
        /*0c04*/ 	.word	0x00000000
        /*0c08*/ 	.word	0x0000b0b0
        /*0c0c*/ 	.short	0x010a
        /*0c0e*/ 	.byte	0xff
	.zero		1


	//   ....[160]....
        /*0c10*/ 	.word	0x00011360
        /*0c14*/ 	.word	0x00000000
        /*0c18*/ 	.word	0x0000b0b8
        /*0c1c*/ 	.short	0x010a
        /*0c1e*/ 	.byte	0xff
	.zero		1


	//----- nvinfo : EIATTR_NUM_MBARRIERS
	.align		4
.L_64:
        /*0c20*/ 	.byte	0x03, 0x38
        /*0c22*/ 	.short	0x001c


	//----- nvinfo : EIATTR_EXIT_INSTR_OFFSETS
	.align		4
        /*0c24*/ 	.byte	0x04, 0x1c
        /*0c26*/ 	.short	(.L_66 - .L_65)


	//   ....[0]....
.L_65:
        /*0c28*/ 	.word	0x00001780


	//   ....[1]....
        /*0c2c*/ 	.word	0x000038e0


	//   ....[2]....
        /*0c30*/ 	.word	0x00003940


	//   ....[3]....
        /*0c34*/ 	.word	0x0000a010


	//   ....[4]....
        /*0c38*/ 	.word	0x0000a080


	//   ....[5]....
        /*0c3c*/ 	.word	0x0000ca40


	//   ....[6]....
        /*0c40*/ 	.word	0x0000cad0


	//   ....[7]....
        /*0c44*/ 	.word	0x0000cb20


	//   ....[8]....
        /*0c48*/ 	.word	0x0000f5a0


	//   ....[9]....
        /*0c4c*/ 	.word	0x0000f5f0


	//   ....[10]....
        /*0c50*/ 	.word	0x0000fca0


	//   ....[11]....
        /*0c54*/ 	.word	0x0000ff60


	//----- nvinfo : EIATTR_INDIRECT_BRANCH_TARGETS
	.align		4
.L_66:
        /*0c58*/ 	.byte	0x04, 0x34
        /*0c5a*/ 	.short	(.L_68 - .L_67)


	//   ....[0]....
.L_67:
        /*0c5c*/ 	.word	.L_x_463@srel
        /*0c60*/ 	.short	0x0
        /*0c62*/ 	.short	0x0
        /*0c64*/ 	.word	0x3
        /*0c68*/ 	.word	.L_x_464@srel
        /*0c6c*/ 	.word	.L_x_465@srel
        /*0c70*/ 	.word	.L_x_466@srel


	//----- nvinfo : EIATTR_MAX_THREADS
	.align		4
.L_68:
        /*0c74*/ 	.byte	0x04, 0x05
        /*0c76*/ 	.short	(.L_70 - .L_69)
.L_69:
        /*0c78*/ 	.word	0x00000200
        /*0c7c*/ 	.word	0x00000001
        /*0c80*/ 	.word	0x00000001


	//----- nvinfo : EIATTR_CRS_STACK_SIZE
	.align		4
.L_70:
        /*0c84*/ 	.byte	0x04, 0x1e
        /*0c86*/ 	.short	(.L_72 - .L_71)
.L_71:
        /*0c88*/ 	.word	0x00000000


	//----- nvinfo : EIATTR_CBANK_PARAM_SIZE
	.align		4
.L_72:
        /*0c8c*/ 	.byte	0x03, 0x19
        /*0c8e*/ 	.short	0x0600


	//----- nvinfo : EIATTR_PARAM_CBANK
	.align		4
        /*0c90*/ 	.byte	0x04, 0x0a
        /*0c92*/ 	.short	(.L_74 - .L_73)
	.align		4
.L_73:
        /*0c94*/ 	.word	index@(.nv.constant0._ZN7cutlass13device_kernelINS_4fmha6kernel36Sm100FmhaFwdKernelTmaWarpspecializedIN4cute5tupleIJiiiNS5_IJNS5_IJiiEEEiEEEEEENS1_10collective38Sm100FmhaFwdMainloopTmaWarpspecializedINS_10bfloat16_tEffNS5_IJNS4_1CILi256EEENSC_ILi64EEENSC_ILi32EEEEEENS5_IJiNSC_ILi1EEES7_EEENS5_IJiSH_NS5_IJNS5_IJNSC_ILi0EEEiEEEiEEEEEESM_NS9_6NoMaskENS5_IJNSC_ILi2EEESH_SH_EEENSC_ILb0EEEEENS9_38Sm100FmhaFwdEpilogueTmaWarpspecializedINS_6half_tEfNS5_IJNSC_ILi128EEESF_SE_EEESI_NS5_IJSH_S7_EEESQ_EENS2_23PersistentTileSchedulerENS2_41Sm100FmhaCtxKernelWarpspecializedScheduleEEEEEvNT_6ParamsE)
        /*0c98*/ 	.short	0x0380
        /*0c9a*/ 	.short	0x0600


	//----- nvinfo : EIATTR_SW_WAR
	.align		4
.L_74:
        /*0c9c*/ 	.byte	0x04, 0x36
        /*0c9e*/ 	.short	(.L_76 - .L_75)
.L_75:
        /*0ca0*/ 	.word	0x00000008
.L_76:


//--------------------- .nv.callgraph             --------------------------
	.section	.nv.callgraph,"",@"SHT_CUDA_CALLGRAPH"
	.align	4
	.sectionentsize	8
	.align		4
        /*0000*/ 	.word	0x00000000
	.align		4
        /*0004*/ 	.word	0xffffffff
	.align		4
        /*0008*/ 	.word	index@(_ZN7cutlass13device_kernelINS_4fmha6kernel36Sm100FmhaFwdKernelTmaWarpspecializedIN4cute5tupleIJiiiNS5_IJNS5_IJiiEEEiEEEEEENS1_10collective38Sm100FmhaFwdMainloopTmaWarpspecializedINS_10bfloat16_tEffNS5_IJNS4_1CILi256EEENSC_ILi64EEENSC_ILi32EEEEEENS5_IJiNSC_ILi1EEES7_EEENS5_IJiSH_NS5_IJNS5_IJNSC_ILi0EEEiEEEiEEEEEESM_NS9_6NoMaskENS5_IJNSC_ILi2EEESH_SH_EEENSC_ILb0EEEEENS9_38Sm100FmhaFwdEpilogueTmaWarpspecializedINS_6half_tEfNS5_IJNSC_ILi128EEESF_SE_EEESI_NS5_IJSH_S7_EEESQ_EENS2_23PersistentTileSchedulerENS2_41Sm100FmhaCtxKernelWarpspecializedScheduleEEEEEvNT_6ParamsE)
	.align		4
        /*000c*/ 	.word	index@(__assertfail)
	.align		4
        /*0010*/ 	.word	index@(_ZN7cutlass13device_kernelINS_4fmha6kernel36Sm100FmhaFwdKernelTmaWarpspecializedIN4cute5tupleIJiiiNS5_IJNS5_IJiiEEEiEEEEEENS1_10collective38Sm100FmhaFwdMainloopTmaWarpspecializedINS_10bfloat16_tEffNS5_IJNS4_1CILi256EEENSC_ILi64EEENSC_ILi32EEEEEENS5_IJiNSC_ILi1EEES7_EEENS5_IJiSH_NS5_IJNS5_IJNSC_ILi0EEEiEEEiEEEEEESM_NS9_6NoMaskENS5_IJNSC_ILi2EEESH_SH_EEENSC_ILb0EEEEENS9_38Sm100FmhaFwdEpilogueTmaWarpspecializedINS_6half_tEfNS5_IJNSC_ILi128EEESF_SE_EEESI_NS5_IJSH_S7_EEESQ_EENS2_23PersistentTileSchedulerENS2_41Sm100FmhaCtxKernelWarpspecializedScheduleEEEEEvNT_6ParamsE)
	.align		4
        /*0014*/ 	.word	index@(vprintf)
	.align		4
        /*0018*/ 	.word	0x00000000
	.align		4
        /*001c*/ 	.word	0xfffffffe
	.align		4
        /*0020*/ 	.word	0x00000000
	.align		4
        /*0024*/ 	.word	0xfffffffd
	.align		4
        /*0028*/ 	.word	0x00000000
	.align		4
        /*002c*/ 	.word	0xfffffffc


//--------------------- .nv.constant4             --------------------------
	.section	.nv.constant4,"a",@progbits
	.align	8
	.align		8
.nv.constant4:
        /*0000*/ 	.dword	vprintf
	.align		8
        /*0008*/ 	.dword	__assertfail
	.align		8
        /*0010*/ 	.dword	__unnamed_1
	.align		8
        /*0018*/ 	.dword	__unnamed_2
	.align		8
        /*0020*/ 	.dword	__unnamed_3
	.align		8
        /*0028*/ 	.dword	__unnamed_4
	.align		8
        /*0030*/ 	.dword	__unnamed_5
	.align		8
        /*0038*/ 	.dword	__unnamed_6
	.align		8
        /*0040*/ 	.dword	__unnamed_7
	.align		8
        /*0048*/ 	.dword	_ZN39_INTERNAL_63337b63_4_k_cu_c51ba393_32934cuda3std3__45__cpo5beginE
	.align		8
        /*0050*/ 	.dword	_ZN39_INTERNAL_63337b63_4_k_cu_c51ba393_32934cuda3std3__45__cpo3endE
	.align		8
        /*0058*/ 	.dword	_ZN39_INTERNAL_63337b63_4_k_cu_c51ba393_32934cuda3std3__45__cpo6cbeginE
	.align		8
        /*0060*/ 	.dword	_ZN39_INTERNAL_63337b63_4_k_cu_c51ba393_32934cuda3std3__45__cpo4cendE
	.align		8
        /*0068*/ 	.dword	_ZN39_INTERNAL_63337b63_4_k_cu_c51ba393_32934cuda3std3__441_GLOBAL__N__63337b63_4_k_cu_c51ba393_32936ignoreE
	.align		8
        /*0070*/ 	.dword	_ZN39_INTERNAL_63337b63_4_k_cu_c51ba393_32934cuda3std3__419piecewise_constructE
	.align		8
        /*0078*/ 	.dword	_ZN39_INTERNAL_63337b63_4_k_cu_c51ba393_32934cuda3std3__48in_placeE
	.align		8
        /*0080*/ 	.dword	_ZN39_INTERNAL_63337b63_4_k_cu_c51ba393_32934cuda3std6ranges3__45__cpo4swapE
	.align		8
        /*0088*/ 	.dword	_ZN39_INTERNAL_63337b63_4_k_cu_c51ba393_32934cuda3std6ranges3__45__cpo9iter_moveE
	.align		8
        /*0090*/ 	.dword	_ZN39_INTERNAL_63337b63_4_k_cu_c51ba393_32934cute7productE
	.align		8
        /*0098*/ 	.dword	_ZN39_INTERNAL_63337b63_4_k_cu_c51ba393_32934cute1_E
	.align		8
        /*00a0*/ 	.dword	$str$22
	.align		8
        /*00a8*/ 	.dword	$str$23
	.align		8
        /*00b0*/ 	.dword	$str$26
	.align		8
        /*00b8*/ 	.dword	$str$27
	.align		8
        /*00c0*/ 	.dword	$str$28
	.align		8
        /*00c8*/ 	.dword	$str$29
	.align		8
        /*00d0*/ 	.dword	$str$30
	.align		8
        /*00d8*/ 	.dword	$str$31
	.align		8
        /*00e0*/ 	.dword	$str$32
	.align		8
        /*00e8*/ 	.dword	$str$33
	.align		8
        /*00f0*/ 	.dword	$str$34
	.align		8
        /*00f8*/ 	.dword	$str$35
	.align		8
        /*0100*/ 	.dword	$str$36
	.align		8
        /*0108*/ 	.dword	$str$37


//--------------------- .nv.constant2._ZN7cutlass13device_kernelINS_4fmha6kernel36Sm100FmhaFwdKernelTmaWarpspecializedIN4cute5tupleIJiiiNS5_IJNS5_IJiiEEEiEEEEEENS1_10collective38Sm100FmhaFwdMainloopTmaWarpspecializedINS_10bfloat16_tEffNS5_IJNS4_1CILi256EEENSC_ILi64EEENSC_ILi32EEEEEENS5_IJiNSC_ILi1EEES7_EEENS5_IJiSH_NS5_IJNS5_IJNSC_ILi0EEEiEEEiEEEEEESM_NS9_6NoMaskENS5_IJNSC_ILi2EEESH_SH_EEENSC_ILb0EEEEENS9_38Sm100FmhaFwdEpilogueTmaWarpspecializedINS_6half_tEfNS5_IJNSC_ILi128EEESF_SE_EEESI_NS5_IJSH_S7_EEESQ_EENS2_23PersistentTileSchedulerENS2_41Sm100FmhaCtxKernelWarpspecializedScheduleEEEEEvNT_6ParamsE --------------------------
	.section	.nv.constant2._ZN7cutlass13device_kernelINS_4fmha6kernel36Sm100FmhaFwdKernelTmaWarpspecializedIN4cute5tupleIJiiiNS5_IJNS5_IJiiEEEiEEEEEENS1_10collective38Sm100FmhaFwdMainloopTmaWarpspecializedINS_10bfloat16_tEffNS5_IJNS4_1CILi256EEENSC_ILi64EEENSC_ILi32EEEEEENS5_IJiNSC_ILi1EEES7_EEENS5_IJiSH_NS5_IJNS5_IJNSC_ILi0EEEiEEEiEEEEEESM_NS9_6NoMaskENS5_IJNSC_ILi2EEESH_SH_EEENSC_ILb0EEEEENS9_38Sm100FmhaFwdEpilogueTmaWarpspecializedINS_6half_tEfNS5_IJNSC_ILi128EEESF_SE_EEESI_NS5_IJSH_S7_EEESQ_EENS2_23PersistentTileSchedulerENS2_41Sm100FmhaCtxKernelWarpspecializedScheduleEEEEEvNT_6ParamsE,"a",@progbits
	.sectionflags	@""
	.align	4
.nv.constant2._ZN7cutlass13device_kernelINS_4fmha6kernel36Sm100FmhaFwdKernelTmaWarpspecializedIN4cute5tupleIJiiiNS5_IJNS5_IJiiEEEiEEEEEENS1_10collective38Sm100FmhaFwdMainloopTmaWarpspecializedINS_10bfloat16_tEffNS5_IJNS4_1CILi256EEENSC_ILi64EEENSC_ILi32EEEEEENS5_IJiNSC_ILi1EEES7_EEENS5_IJiSH_NS5_IJNS5_IJNSC_ILi0EEEiEEEiEEEEEESM_NS9_6NoMaskENS5_IJNSC_ILi2EEESH_SH_EEENSC_ILb0EEEEENS9_38Sm100FmhaFwdEpilogueTmaWarpspecializedINS_6half_tEfNS5_IJNSC_ILi128EEESF_SE_EEESI_NS5_IJSH_S7_EEESQ_EENS2_23PersistentTileSchedulerENS2_41Sm100FmhaCtxKernelWarpspecializedScheduleEEEEEvNT_6ParamsE:
        /*0000*/ 	.byte	0xe0, 0xca, 0x00, 0x00, 0xb0, 0xf5, 0x00, 0x00, 0xb0, 0xca, 0x00, 0x00


//--------------------- .text._ZN7cutlass13device_kernelINS_4fmha6kernel36Sm100FmhaFwdKernelTmaWarpspecializedIN4cute5tupleIJiiiNS5_IJNS5_IJiiEEEiEEEEEENS1_10collective38Sm100FmhaFwdMainloopTmaWarpspecializedINS_10bfloat16_tEffNS5_IJNS4_1CILi256EEENSC_ILi64EEENSC_ILi32EEEEEENS5_IJiNSC_ILi1EEES7_EEENS5_IJiSH_NS5_IJNS5_IJNSC_ILi0EEEiEEEiEEEEEESM_NS9_6NoMaskENS5_IJNSC_ILi2EEESH_SH_EEENSC_ILb0EEEEENS9_38Sm100FmhaFwdEpilogueTmaWarpspecializedINS_6half_tEfNS5_IJNSC_ILi128EEESF_SE_EEESI_NS5_IJSH_S7_EEESQ_EENS2_23PersistentTileSchedulerENS2_41Sm100FmhaCtxKernelWarpspecializedScheduleEEEEEvNT_6ParamsE --------------------------
	.section	.text._ZN7cutlass13device_kernelINS_4fmha6kernel36Sm100FmhaFwdKernelTmaWarpspecializedIN4cute5tupleIJiiiNS5_IJNS5_IJiiEEEiEEEEEENS1_10collective38Sm100FmhaFwdMainloopTmaWarpspecializedINS_10bfloat16_tEffNS5_IJNS4_1CILi256EEENSC_ILi64EEENSC_ILi32EEEEEENS5_IJiNSC_ILi1EEES7_EEENS5_IJiSH_NS5_IJNS5_IJNSC_ILi0EEEiEEEiEEEEEESM_NS9_6NoMaskENS5_IJNSC_ILi2EEESH_SH_EEENSC_ILb0EEEEENS9_38Sm100FmhaFwdEpilogueTmaWarpspecializedINS_6half_tEfNS5_IJNSC_ILi128EEESF_SE_EEESI_NS5_IJSH_S7_EEESQ_EENS2_23PersistentTileSchedulerENS2_41Sm100FmhaCtxKernelWarpspecializedScheduleEEEEEvNT_6ParamsE,"ax",@progbits
	.align	128
.text._ZN7cutlass13device_kernelINS_4fmha6kernel36Sm100FmhaFwdKernelTmaWarpspecializedIN4cute5tupleIJiiiNS5_IJNS5_IJiiEEEiEEEEEENS1_10collective38Sm100FmhaFwdMainloopTmaWarpspecializedINS_10bfloat16_tEffNS5_IJNS4_1CILi256EEENSC_ILi64EEENSC_ILi32EEEEEENS5_IJiNSC_ILi1EEES7_EEENS5_IJiSH_NS5_IJNS5_IJNSC_ILi0EEEiEEEiEEEEEESM_NS9_6NoMaskENS5_IJNSC_ILi2EEESH_SH_EEENSC_ILb0EEEEENS9_38Sm100FmhaFwdEpilogueTmaWarpspecializedINS_6half_tEfNS5_IJNSC_ILi128EEESF_SE_EEESI_NS5_IJSH_S7_EEESQ_EENS2_23PersistentTileSchedulerENS2_41Sm100FmhaCtxKernelWarpspecializedScheduleEEEEEvNT_6ParamsE:
        .type           _ZN7cutlass13device_kernelINS_4fmha6kernel36Sm100FmhaFwdKernelTmaWarpspecializedIN4cute5tupleIJiiiNS5_IJNS5_IJiiEEEiEEEEEENS1_10collective38Sm100FmhaFwdMainloopTmaWarpspecializedINS_10bfloat16_tEffNS5_IJNS4_1CILi256EEENSC_ILi64EEENSC_ILi32EEEEEENS5_IJiNSC_ILi1EEES7_EEENS5_IJiSH_NS5_IJNS5_IJNSC_ILi0EEEiEEEiEEEEEESM_NS9_6NoMaskENS5_IJNSC_ILi2EEESH_SH_EEENSC_ILb0EEEEENS9_38Sm100FmhaFwdEpilogueTmaWarpspecializedINS_6half_tEfNS5_IJNSC_ILi128EEESF_SE_EEESI_NS5_IJSH_S7_EEESQ_EENS2_23PersistentTileSchedulerENS2_41Sm100FmhaCtxKernelWarpspecializedScheduleEEEEEvNT_6ParamsE,@function
        .size           _ZN7cutlass13device_kernelINS_4fmha6kernel36Sm100FmhaFwdKernelTmaWarpspecializedIN4cute5tupleIJiiiNS5_IJNS5_IJiiEEEiEEEEEENS1_10collective38Sm100FmhaFwdMainloopTmaWarpspecializedINS_10bfloat16_tEffNS5_IJNS4_1CILi256EEENSC_ILi64EEENSC_ILi32EEEEEENS5_IJiNSC_ILi1EEES7_EEENS5_IJiSH_NS5_IJNS5_IJNSC_ILi0EEEiEEEiEEEEEESM_NS9_6NoMaskENS5_IJNSC_ILi2EEESH_SH_EEENSC_ILb0EEEEENS9_38Sm100FmhaFwdEpilogueTmaWarpspecializedINS_6half_tEfNS5_IJNSC_ILi128EEESF_SE_EEESI_NS5_IJSH_S7_EEESQ_EENS2_23PersistentTileSchedulerENS2_41Sm100FmhaCtxKernelWarpspecializedScheduleEEEEEvNT_6ParamsE,(.L_x_467 - _ZN7cutlass13device_kernelINS_4fmha6kernel36Sm100FmhaFwdKernelTmaWarpspecializedIN4cute5tupleIJiiiNS5_IJNS5_IJiiEEEiEEEEEENS1_10collective38Sm100FmhaFwdMainloopTmaWarpspecializedINS_10bfloat16_tEffNS5_IJNS4_1CILi256EEENSC_ILi64EEENSC_ILi32EEEEEENS5_IJiNSC_ILi1EEES7_EEENS5_IJiSH_NS5_IJNS5_IJNSC_ILi0EEEiEEEiEEEEEESM_NS9_6NoMaskENS5_IJNSC_ILi2EEESH_SH_EEENSC_ILb0EEEEENS9_38Sm100FmhaFwdEpilogueTmaWarpspecializedINS_6half_tEfNS5_IJNSC_ILi128EEESF_SE_EEESI_NS5_IJSH_S7_EEESQ_EENS2_23PersistentTileSchedulerENS2_41Sm100FmhaCtxKernelWarpspecializedScheduleEEEEEvNT_6ParamsE)
        .other          _ZN7cutlass13device_kernelINS_4fmha6kernel36Sm100FmhaFwdKernelTmaWarpspecializedIN4cute5tupleIJiiiNS5_IJNS5_IJiiEEEiEEEEEENS1_10collective38Sm100FmhaFwdMainloopTmaWarpspecializedINS_10bfloat16_tEffNS5_IJNS4_1CILi256EEENSC_ILi64EEENSC_ILi32EEEEEENS5_IJiNSC_ILi1EEES7_EEENS5_IJiSH_NS5_IJNS5_IJNSC_ILi0EEEiEEEiEEEEEESM_NS9_6NoMaskENS5_IJNSC_ILi2EEESH_SH_EEENSC_ILb0EEEEENS9_38Sm100FmhaFwdEpilogueTmaWarpspecializedINS_6half_tEfNS5_IJNSC_ILi128EEESF_SE_EEESI_NS5_IJSH_S7_EEESQ_EENS2_23PersistentTileSchedulerENS2_41Sm100FmhaCtxKernelWarpspecializedScheduleEEEEEvNT_6ParamsE,@"STO_CUDA_ENTRY STV_DEFAULT"
_ZN7cutlass13device_kernelINS_4fmha6kernel36Sm100FmhaFwdKernelTmaWarpspecializedIN4cute5tupleIJiiiNS5_IJNS5_IJiiEEEiEEEEEENS1_10collective38Sm100FmhaFwdMainloopTmaWarpspecializedINS_10bfloat16_tEffNS5_IJNS4_1CILi256EEENSC_ILi64EEENSC_ILi32EEEEEENS5_IJiNSC_ILi1EEES7_EEENS5_IJiSH_NS5_IJNS5_IJNSC_ILi0EEEiEEEiEEEEEESM_NS9_6NoMaskENS5_IJNSC_ILi2EEESH_SH_EEENSC_ILb0EEEEENS9_38Sm100FmhaFwdEpilogueTmaWarpspecializedINS_6half_tEfNS5_IJNSC_ILi128EEESF_SE_EEESI_NS5_IJSH_S7_EEESQ_EENS2_23PersistentTileSchedulerENS2_41Sm100FmhaCtxKernelWarpspecializedScheduleEEEEEvNT_6ParamsE:
[----:B------:R-:W1:Y:S02]  /*0000*/  LDC R1, c[0x0][0x37c] ;  /* 0x0000df00ff017b82 */ /* 0x000e640000000800 */
[----:B-1----:R-:W-:-:S04]  /*0010*/  IADD3 R1, PT, PT, R1, -0x10, RZ ;  /* 0xfffffff001017810 */ /* 0x002fc80007ffe0ff */
[----:B------:R-:W-:Y:S01]  /*0020*/  R2UR UR38, R1 ;  /* 0x00000000012672ca */ /* 0x000fe200000e0000 */
[----:B------:R-:W1:Y:S01]  /*0030*/  S2R R41, SR_TID.X ;  /* 0x0000000000297919 */ /* 0x000e620000002100 */
[----:B------:R-:W2:Y:S01]  /*0040*/  LDCU UR4, c[0x0][0x2f8] ;  /* 0x00005f00ff0477ac */ /* 0x000ea20008000800 */
[----:B------:R-:W3:Y:S01]  /*0050*/  LDCU UR37, c[0x0][0x2fc] ;  /* 0x00005f80ff2577ac */ /* 0x000ee20008000800 */
[----:B------:R-:W-:Y:S02]  /*0060*/  UPLOP3.LUT UP3, UPT, UPT, UPT, UPT, 0x40, 0x4 ;  /* 0x000000000004789c */ /* 0x000fe40003f6e870 */
[----:B------:R-:W-:Y:S02]  /*0070*/  UPLOP3.LUT UP1, UPT, UPT, UPT, UPT, 0x80, 0x8 ;  /* 0x000000000008789c */ /* 0x000fe40003f2f070 */
[----:B------:R-:W-:Y:S02]  /*0080*/  UPLOP3.LUT UP0, UPT, UPT, UPT, UPT, 0x40, 0x4 ;  /* 0x000000000004789c */ /* 0x000fe40003f0e870 */
[----:B------:R-:W-:-:S02]  /*0090*/  UPLOP3.LUT UP6, UPT, UPT, UPT, UPT, 0x40, 0x4 ;  /* 0x000000000004789c */ /* 0x000fc40003fce870 */
[----:B------:R-:W-:Y:S02]  /*00a0*/  UPLOP3.LUT UP5, UPT, UPT, UPT, UPT, 0x40, 0x4 ;  /* 0x000000000004789c */ /* 0x000fe40003fae870 */
[----:B--2---:R-:W-:Y:S02]  /*00b0*/  UIADD3 UR38, UP2, UPT, UR38, UR4, URZ ;  /* 0x0000000426267290 */ /* 0x004fe4000ff5e0ff */
[----:B------:R-:W-:Y:S02]  /*00c0*/  UP2UR UR41, UPR, URZ, 0x8 ;  /* 0x00000008ff297883 */ /* 0x000fe40008000000 */
[----:B---3--:R-:W-:Y:S02]  /*00d0*/  UIADD3.X UR37, UPT, UPT, URZ, UR37, URZ, UP2, !UPT ;  /* 0x00000025ff257290 */ /* 0x008fe400097fe4ff */
[----:B------:R-:W-:Y:S02]  /*00e0*/  UPLOP3.LUT UP2, UPT, UPT, UPT, UPT, 0x80, 0x8 ;  /* 0x000000000008789c */ /* 0x000fe40003f4f070 */
[----:B------:R-:W-:-:S02]  /*00f0*/  UPLOP3.LUT UP4, UPT, UPT, UPT, UPT, 0x40, 0x4 ;  /* 0x000000000004789c */ /* 0x000fc40003f8e870 */
[----:B------:R-:W-:Y:S01]  /*0100*/  UP2UR UR57, UPR, URZ, 0x4 ;  /* 0x00000004ff397883 */ /* 0x000fe20008000000 */
[----:B-1----:R-:W-:-:S05]  /*0110*/  SHF.R.U32.HI R2, RZ, 0x5, R41 ;  /* 0x00000005ff027819 */ /* 0x002fca0000011629 */
[----:B------:R-:W1:Y:S02]  /*0120*/  SHFL.IDX PT, R0, R2, RZ, 0x1f ;  /* 0x00001fff02007589 */ /* 0x000e6400000e0000 */
[----:B-1----:R-:W-:-:S04]  /*0130*/  SHF.R.S32.HI R3, RZ, 0x1f, R0 ;  /* 0x0000001fff037819 */ /* 0x002fc80000011400 */
[----:B------:R-:W-:-:S04]  /*0140*/  LEA.HI R3, R3, R0, RZ, 0x2 ;  /* 0x0000000003037211 */ /* 0x000fc800078f10ff */
[----:B------:R-:W-:-:S04]  /*0150*/  SHF.R.S32.HI R3, RZ, 0x2, R3 ;  /* 0x00000002ff037819 */ /* 0x000fc80000011403 */
[----:B------:R-:W-:-:S13]  /*0160*/  ISETP.NE.AND P0, PT, R3, RZ, PT ;  /* 0x000000ff0300720c */ /* 0x000fda0003f05270 */
[----:B------:R-:W-:Y:S05]  /*0170*/  @!P0 BRA `(.L_x_0) ;  /* 0x0000000400248947 */ /* 0x000fea0003800000 */
[----:B------:R-:W-:-:S13]  /*0180*/  ISETP.NE.AND P0, PT, R3, 0x2, PT ;  /* 0x000000020300780c */ /* 0x000fda0003f05270 */
[----:B------:R-:W-:Y:S05]  /*0190*/  @!P0 BRA `(.L_x_1) ;  /* 0x0000000000f48947 */ /* 0x000fea0003800000 */
[----:B------:R-:W-:-:S13]  /*01a0*/  ISETP.NE.AND P0, PT, R3, 0x1, PT ;  /* 0x000000010300780c */ /* 0x000fda0003f05270 */
[----:B------:R-:W-:Y:S05]  /*01b0*/  @P0 BRA `(.L_x_2) ;  /* 0x00000000002c0947 */ /* 0x000fea0003800000 */
[----:B------:R-:W-:Y:S01]  /*01c0*/  HFMA2 R3, -RZ, RZ, 0, 5.9604644775390625e-08 ;  /* 0x00000001ff037431 */ /* 0x000fe200000001ff */
[----:B------:R-:W-:Y:S02]  /*01d0*/  UPLOP3.LUT UP3, UPT, UPT, UPT, UPT, 0x40, 0x4 ;  /* 0x000000000004789c */ /* 0x000fe40003f6e870 */
[----:B------:R-:W-:Y:S02]  /*01e0*/  UPLOP3.LUT UP2, UPT, UPT, UPT, UPT, 0x40, 0x4 ;  /* 0x000000000004789c */ /* 0x000fe40003f4e870 */
[----:B------:R-:W-:Y:S02]  /*01f0*/  UPLOP3.LUT UP1, UPT, UPT, UPT, UPT, 0x80, 0x8 ;  /* 0x000000000008789c */ /* 0x000fe40003f2f070 */
[----:B------:R-:W-:Y:S02]  /*0200*/  UPLOP3.LUT UP0, UPT, UPT, UPT, UPT, 0x40, 0x4 ;  /* 0x000000000004789c */ /* 0x000fe40003f0e870 */
[----:B------:R-:W-:Y:S02]  /*0210*/  UPLOP3.LUT UP6, UPT, UPT, UPT, UPT, 0x40, 0x4 ;  /* 0x000000000004789c */ /* 0x000fe40003fce870 */
[----:B------:R-:W-:-:S02]  /*0220*/  UPLOP3.LUT UP5, UPT, UPT, UPT, UPT, 0x40, 0x4 ;  /* 0x000000000004789c */ /* 0x000fc40003fae870 */
[----:B------:R-:W-:Y:S02]  /*0230*/  UPLOP3.LUT UP4, UPT, UPT, UPT, UPT, 0x80, 0x8 ;  /* 0x000000000008789c */ /* 0x000fe40003f8f070 */
[----:B------:R-:W-:Y:S02]  /*0240*/  UP2UR UR41, UPR, URZ, 0x8 ;  /* 0x00000008ff297883 */ /* 0x000fe40008000000 */
[----:B------:R-:W-:Y:S01]  /*0250*/  UP2UR UR57, UPR, URZ, 0x4 ;  /* 0x00000004ff397883 */ /* 0x000fe20008000000 */
[----:B------:R-:W-:Y:S11]  /*0260*/  BRA `(.L_x_0) ;  /* 0x0000000000e87947 */ /* 0x000ff60003800000 */
.L_x_2:
[----:B------:R-:W-:Y:S01]  /*0270*/  ISETP.NE.AND P0, PT, R0, 0xc, PT ;  /* 0x0000000c0000780c */ /* 0x000fe20003f05270 */
[----:B------:R-:W-:Y:S01]  /*0280*/  UPLOP3.LUT UP2, UPT, UPT, UPT, UPT, 0x40, 0x4 ;  /* 0x000000000004789c */ /* 0x000fe20003f4e870 */
[----:B------:R-:W-:Y:S01]  /*0290*/  HFMA2 R3, -RZ, RZ, 0, 1.78813934326171875e-07 ;  /* 0x00000003ff037431 */ /* 0x000fe200000001ff */
[----:B------:R-:W-:Y:S02]  /*02a0*/  UPLOP3.LUT UP1, UPT, UPT, UPT, UPT, 0x80, 0x8 ;  /* 0x000000000008789c */ /* 0x000fe40003f2f070 */
[----:B------:R-:W-:Y:S02]  /*02b0*/  UP2UR UR41, UPR, URZ, 0x4 ;  /* 0x00000004ff297883 */ /* 0x000fe40008000000 */
[----:B------:R-:W-:Y:S02]  /*02c0*/  UPLOP3.LUT UP2, UPT, UPT, UPT, UPT, 0x40, 0x4 ;  /* 0x000000000004789c */ /* 0x000fe40003f4e870 */
[----:B------:R-:W-:Y:S02]  /*02d0*/  UPLOP3.LUT UP0, UPT, UPT, UPT, UPT, 0x40, 0x4 ;  /* 0x000000000004789c */ /* 0x000fe40003f0e870 */
[----:B------:R-:W-:-:S02]  /*02e0*/  UPLOP3.LUT UP6, UPT, UPT, UPT, UPT, 0x40, 0x4 ;  /* 0x000000000004789c */ /* 0x000fc40003fce870 */
[----:B------:R-:W-:Y:S02]  /*02f0*/  UPLOP3.LUT UP5, UPT, UPT, UPT, UPT, 0x80, 0x8 ;  /* 0x000000000008789c */ /* 0x000fe40003faf070 */
[----:B------:R-:W-:Y:S02]  /*0300*/  UPLOP3.LUT UP4, UPT, UPT, UPT, UPT, 0x40, 0x4 ;  /* 0x000000000004789c */ /* 0x000fe40003f8e870 */
[----:B------:R-:W-:Y:S01]  /*0310*/  UP2UR UR57, UPR, URZ, 0x4 ;  /* 0x00000004ff397883 */ /* 0x000fe20008000000 */
[----:B------:R-:W-:Y:S11]  /*0320*/  @!P0 BRA `(.L_x_0) ;  /* 0x0000000000b88947 */ /* 0x000ff60003800000 */
[----:B------:R-:W-:-:S13]  /*0330*/  ISETP.NE.AND P0, PT, R0, 0xe, PT ;  /* 0x0000000e0000780c */ /* 0x000fda0003f05270 */
[----:B------:R-:W-:Y:S05]  /*0340*/  @!P0 BRA `(.L_x_3) ;  /* 0x00000000005c8947 */ /* 0x000fea0003800000 */
[----:B------:R-:W-:-:S13]  /*0350*/  ISETP.NE.AND P0, PT, R0, 0xd, PT ;  /* 0x0000000d0000780c */ /* 0x000fda0003f05270 */
[----:B------:R-:W-:Y:S05]  /*0360*/  @P0 BRA `(.L_x_4) ;  /* 0x00000000002c0947 */ /* 0x000fea0003800000 */
[----:B------:R-:W-:Y:S01]  /*0370*/  HFMA2 R3, -RZ, RZ, 0, 2.384185791015625e-07 ;  /* 0x00000004ff037431 */ /* 0x000fe200000001ff */
        /* <DEDUP_REMOVED lines=10> */
.L_x_4:
[----:B------:R-:W-:Y:S01]  /*0420*/  HFMA2 R3, -RZ, RZ, 0, 3.5762786865234375e-07 ;  /* 0x00000006ff037431 */ /* 0x000fe200000001ff */
[----:B------:R-:W-:Y:S02]  /*0430*/  UPLOP3.LUT UP3, UPT, UPT, UPT, UPT, 0x40, 0x4 ;  /* 0x000000000004789c */ /* 0x000fe40003f6e870 */
[----:B------:R-:W-:Y:S02]  /*0440*/  UPLOP3.LUT UP2, UPT, UPT, UPT, UPT, 0x40, 0x4 ;  /* 0x000000000004789c */ /* 0x000fe40003f4e870 */
[----:B------:R-:W-:Y:S02]  /*0450*/  UPLOP3.LUT UP0, UPT, UPT, UPT, UPT, 0x40, 0x4 ;  /* 0x000000000004789c */ /* 0x000fe40003f0e870 */
[----:B------:R-:W-:Y:S02]  /*0460*/  UPLOP3.LUT UP6, UPT, UPT, UPT, UPT, 0x40, 0x4 ;  /* 0x000000000004789c */ /* 0x000fe40003fce870 */
[----:B------:R-:W-:Y:S02]  /*0470*/  UPLOP3.LUT UP5, UPT, UPT, UPT, UPT, 0x40, 0x4 ;  /* 0x000000000004789c */ /* 0x000fe40003fae870 */
[----:B------:R-:W-:-:S02]  /*0480*/  UPLOP3.LUT UP4, UPT, UPT, UPT, UPT, 0x40, 0x4 ;  /* 0x000000000004789c */ /* 0x000fc40003f8e870 */
[----:B------:R-:W-:Y:S02]  /*0490*/  UP2UR UR41, UPR, URZ, 0x8 ;  /* 0x00000008ff297883 */ /* 0x000fe40008000000 */
[----:B------:R-:W-:Y:S01]  /*04a0*/  UP2UR UR57, UPR, URZ, 0x4 ;  /* 0x00000004ff397883 */ /* 0x000fe20008000000 */
[----:B------:R-:W-:Y:S11]  /*04b0*/  BRA `(.L_x_0) ;  /* 0x0000000000547947 */ /* 0x000ff60003800000 */
.L_x_3:
[----:B------:R-:W-:Y:S01]  /*04c0*/  HFMA2 R3, -RZ, RZ, 0, 2.98023223876953125e-07 ;  /* 0x00000005ff037431 */ /* 0x000fe200000001ff */
        /* <DEDUP_REMOVED lines=10> */
.L_x_1:
[----:B------:R-:W-:Y:S01]  /*0570*/  HFMA2 R3, -RZ, RZ, 0, 1.1920928955078125e-07 ;  /* 0x00000002ff037431 */ /* 0x000fe200000001ff */
        /* <DEDUP_REMOVED lines=8> */
[----:B------:R-:W-:-:S12]  /*0600*/  UP2UR UR57, UPR, URZ, 0x4 ;  /* 0x00000004ff397883 */ /* 0x000fd80008000000 */
.L_x_0:
[----:B------:R-:W-:Y:S01]  /*0610*/  ELECT P0, URZ, PT ;  /* 0x0000000000ff782f */ /* 0x000fe20003800000 */
[----:B------:R-:W-:Y:S03]  /*0620*/  BSSY.RECONVERGENT B0, `(.L_x_5) ;  /* 0x000000f000007945 */ /* 0x000fe60003800200 */
[----:B------:R-:W-:Y:S02]  /*0630*/  PLOP3.LUT P2, PT, P0, PT, UP0, 0x5d, 0xd5 ;  /* 0x0000000000d5781c */ /* 0x000fe4000074eb0d */
[----:B------:R-:W-:-:S11]  /*0640*/  PLOP3.LUT P1, PT, P0, PT, UP6, 0x5d, 0xd5 ;  /* 0x0000000000d5781c */ /* 0x000fd6000072eb6d */
[----:B------:R-:W-:Y:S05]  /*0650*/  @P2 BRA `(.L_x_6) ;  /* 0x00000000002c2947 */ /* 0x000fea0003800000 */
[----:B------:R-:W1:Y:S02]  /*0660*/  LDCU.64 UR4, c[0x0][0x348] ;  /* 0x00006900ff0477ac */ /* 0x000e640008000a00 */
[----:B-1----:R-:W-:-:S04]  /*0670*/  UIADD3 UR8, UP0, UPT, UR4, 0x80, URZ ;  /* 0x0000008004087890 */ /* 0x002fc8000ff1e0ff */
[----:B------:R-:W-:Y:S02]  /*0680*/  UIADD3.X UR9, UPT, UPT, URZ, UR5, URZ, UP0, !UPT ;  /* 0x00000005ff097290 */ /* 0x000fe400087fe4ff */
[----:B------:R-:W-:-:S04]  /*0690*/  UIADD3 UR6, UP0, UPT, UR4, 0x180, URZ ;  /* 0x0000018004067890 */ /* 0x000fc8000ff1e0ff */
[----:B------:R-:W-:Y:S02]  /*06a0*/  UIADD3.X UR7, UPT, UPT, URZ, UR5, URZ, UP0, !UPT ;  /* 0x00000005ff077290 */ /* 0x000fe400087fe4ff */
[----:B------:R-:W-:Y:S01]  /*06b0*/  UIADD3 UR4, UP0, UPT, UR4, 0x280, URZ ;  /* 0x0000028004047890 */ /* 0x000fe2000ff1e0ff */
[----:B------:R1:W-:Y:S03]  /*06c0*/  UTMACCTL.PF [UR8] ;  /* 0x00000000080079b9 */ /* 0x0003e60008040000 */
[----:B------:R-:W-:-:S03]  /*06d0*/  UIADD3.X UR5, UPT, UPT, URZ, UR5, URZ, UP0, !UPT ;  /* 0x00000005ff057290 */ /* 0x000fc600087fe4ff */
[----:B------:R1:W-:Y:S06]  /*06e0*/  UTMACCTL.PF [UR6] ;  /* 0x00000000060079b9 */ /* 0x0003ec0008040000 */
[----:B------:R1:W-:Y:S02]  /*06f0*/  UTMACCTL.PF [UR4] ;  /* 0x00000000040079b9 */ /* 0x0003e40008040000 */
[----:B-1----:R-:W-:Y:S01]  /*0700*/  NOP ;  /* 0x0000000000007918 */ /* 0x002fe20000000000 */
.L_x_6:
[----:B------:R-:W-:Y:S05]  /*0710*/  BSYNC.RECONVERGENT B0 ;  /* 0x0000000000007941 */ /* 0x000fea0003800200 */
.L_x_5:
[----:B------:R-:W-:Y:S04]  /*0720*/  BSSY.RECONVERGENT B0, `(.L_x_7) ;  /* 0x000001b000007945 */ /* 0x000fe80003800200 */
[----:B------:R-:W-:Y:S05]  /*0730*/  @P1 BRA `(.L_x_8) ;  /* 0x0000000000241947 */ /* 0x000fea0003800000 */
[----:B------:R-:W1:Y:S01]  /*0740*/  LDCU.64 UR4, c[0x0][0x348] ;  /* 0x00006900ff0477ac */ /* 0x000e620008000a00 */
[----:B------:R-:W-:Y:S02]  /*0750*/  PLOP3.LUT P6, PT, PT, PT, PT, 0x80, 0x8 ;  /* 0x000000000008781c */ /* 0x000fe40003fcf070 */
[----:B------:R-:W-:Y:S02]  /*0760*/  PLOP3.LUT P5, PT, PT, PT, PT, 0x8, 0x80 ;  /* 0x000000000080781c */ /* 0x000fe40003fae170 */
[----:B------:R-:W-:Y:S02]  /*0770*/  PLOP3.LUT P4, PT, PT, PT, PT, 0x80, 0x8 ;  /* 0x000000000008781c */ /* 0x000fe40003f8f070 */
[----:B------:R-:W-:Y:S01]  /*0780*/  PLOP3.LUT P3, PT, PT, PT, PT, 0x80, 0x8 ;  /* 0x000000000008781c */ /* 0x000fe20003f6f070 */
[----:B-1----:R-:W-:-:S04]  /*0790*/  UIADD3 UR4, UP0, UPT, UR4, 0x400, URZ ;  /* 0x0000040004047890 */ /* 0x002fc8000ff1e0ff */
[----:B------:R-:W-:-:S09]  /*07a0*/  UIADD3.X UR5, UPT, UPT, URZ, UR5, URZ, UP0, !UPT ;  /* 0x00000005ff057290 */ /* 0x000fd200087fe4ff */
[----:B------:R1:W-:Y:S02]  /*07b0*/  UTMACCTL.PF [UR4] ;  /* 0x00000000040079b9 */ /* 0x0003e40008040000 */
[----:B-1----:R-:W-:Y:S05]  /*07c0*/  BRA `(.L_x_9) ;  /* 0x0000000000407947 */ /* 0x002fea0003800000 */
.L_x_8:
[----:B------:R-:W-:-:S13]  /*07d0*/  ISETP.NE.AND P1, PT, R3, 0x3, PT ;  /* 0x000000030300780c */ /* 0x000fda0003f25270 */
[----:B------:R-:W-:Y:S05]  /*07e0*/  @!P1 BRA `(.L_x_10) ;  /* 0x0000000000289947 */ /* 0x000fea0003800000 */
[----:B------:R-:W-:Y:S02]  /*07f0*/  ISETP.NE.AND P1, PT, R3, 0x4, PT ;  /* 0x000000040300780c */ /* 0x000fe40003f25270 */
[----:B------:R-:W-:Y:S02]  /*0800*/  PLOP3.LUT P4, PT, PT, PT, PT, 0x80, 0x8 ;  /* 0x000000000008781c */ /* 0x000fe40003f8f070 */
[----:B------:R-:W-:Y:S02]  /*0810*/  PLOP3.LUT P5, PT, PT, PT, PT, 0x8, 0x80 ;  /* 0x000000000080781c */ /* 0x000fe40003fae170 */
[----:B------:R-:W-:Y:S02]  /*0820*/  PLOP3.LUT P6, PT, PT, PT, PT, 0x80, 0x8 ;  /* 0x000000000008781c */ /* 0x000fe40003fcf070 */
[----:B------:R-:W-:-:S05]  /*0830*/  PLOP3.LUT P3, PT, PT, PT, PT, 0x80, 0x8 ;  /* 0x000000000008781c */ /* 0x000fca0003f6f070 */
[----:B------:R-:W-:Y:S08]  /*0840*/  @P1 BRA `(.L_x_9) ;  /* 0x0000000000201947 */ /* 0x000ff00003800000 */
[----:B------:R-:W-:Y:S02]  /*0850*/  PLOP3.LUT P5, PT, PT, PT, PT, 0x8, 0x80 ;  /* 0x000000000080781c */ /* 0x000fe40003fae170 */
[----:B------:R-:W-:Y:S02]  /*0860*/  PLOP3.LUT P6, PT, PT, PT, PT, 0x8, 0x80 ;  /* 0x000000000080781c */ /* 0x000fe40003fce170 */
[----:B------:R-:W-:Y:S01]  /*0870*/  PLOP3.LUT P3, PT, PT, PT, PT, 0x8, 0x80 ;  /* 0x000000000080781c */ /* 0x000fe20003f6e170 */
[----:B------:R-:W-:-:S12]  /*0880*/  BRA `(.L_x_9) ;  /* 0x0000000000107947 */ /* 0x000fd80003800000 */
.L_x_10:
[----:B------:R-:W-:Y:S02]  /*0890*/  PLOP3.LUT P6, PT, PT, PT, PT, 0x8, 0x80 ;  /* 0x000000000080781c */ /* 0x000fe40003fce170 */
[----:B------:R-:W-:Y:S02]  /*08a0*/  PLOP3.LUT P5, PT, PT, PT, PT, 0x80, 0x8 ;  /* 0x000000000008781c */ /* 0x000fe40003faf070 */
[----:B------:R-:W-:Y:S02]  /*08b0*/  PLOP3.LUT P4, PT, PT, PT, PT, 0x8, 0x80 ;  /* 0x000000000080781c */ /* 0x000fe40003f8e170 */
[----:B------:R-:W-:-:S13]  /*08c0*/  PLOP3.LUT P3, PT, PT, PT, PT, 0x80, 0x8 ;  /* 0x000000000008781c */ /* 0x000fda0003f6f070 */
.L_x_9:
[----:B------:R-:W-:Y:S05]  /*08d0*/  BSYNC.RECONVERGENT B0 ;  /* 0x0000000000007941 */ /* 0x000fea0003800200 */
.L_x_7:
[----:B------:R-:W1:Y:S01]  /*08e0*/  SHFL.IDX PT, R0, R2, RZ, 0x1f ;  /* 0x00001fff02007589 */ /* 0x000e6200000e0000 */
[----:B------:R-:W-:Y:S02]  /*08f0*/  ISETP.NE.AND P1, PT, R3, 0x3, PT ;  /* 0x000000030300780c */ /* 0x000fe40003f25270 */
[----:B------:R-:W-:Y:S02]  /*0900*/  PLOP3.LUT P0, PT, P0, PT, UP1, 0xae, 0xea ;  /* 0x0000000000ea781c */ /* 0x000fe4000070f51e */
[----:B-1----:R-:W-:-:S13]  /*0910*/  ISETP.NE.AND P2, PT, R0, RZ, PT ;  /* 0x000000ff0000720c */ /* 0x002fda0003f45270 */
[----:B------:R-:W-:Y:S05]  /*0920*/  @P2 BRA `(.L_x_11) ;  /* 0x0000000000382947 */ /* 0x000fea0003800000 */
[----:B------:R-:W1:Y:S01]  /*0930*/  S2UR UR5, SR_CgaCtaId ;  /* 0x00000000000579c3 */ /* 0x000e620000008800 */
[----:B------:R-:W-:Y:S01]  /*0940*/  UMOV UR6, 0x400 ;  /* 0x0000040000067882 */ /* 0x000fe20000000000 */
[----:B------:R-:W-:Y:S01]  /*0950*/  UMOV UR4, 0x1 ;  /* 0x0000000100047882 */ /* 0x000fe20000000000 */
[----:B------:R-:W-:Y:S01]  /*0960*/  ELECT P2, URZ, PT ;  /* 0x0000000000ff782f */ /* 0x000fe20003840000 */
[----:B-1----:R-:W-:Y:S02]  /*0970*/  ULEA UR5, UR5, UR6, 0x18 ;  /* 0x0000000605057291 */ /* 0x002fe4000f8ec0ff */
[----:B------:R-:W-:-:S04]  /*0980*/  UIADD3 UR6, UPT, UPT, -UR4, 0x100000, URZ ;  /* 0x0010000004067890 */ /* 0x000fc8000fffe1ff */
[----:B------:R-:W-:Y:S02]  /*0990*/  USHF.L.U32 UR7, UR6, 0xb, URZ ;  /* 0x0000000b06077899 */ /* 0x000fe400080006ff */
[----:B------:R-:W-:Y:S01]  /*09a0*/  USHF.L.U32 UR6, UR6, 0x1, URZ ;  /* 0x0000000106067899 */ /* 0x000fe200080006ff */
[----:B------:R-:W1:Y:S11]  /*09b0*/  FENCE.VIEW.ASYNC.S ;  /* 0x00000000000073c6 */ /* 0x000e760000000000 */
[----:B-1----:R1:W2:Y:S01]  /*09c0*/  SYNCS.EXCH.64 URZ, [UR5+0xb000], UR6 ;  /* 0x00b0000605ff75b2 */ /* 0x0022a20008000100 */
[----:B------:R1:W3:Y:S01]  /*09d0*/  SYNCS.EXCH.64 URZ, [UR5+0xb010], UR6 ;  /* 0x00b0100605ff75b2 */ /* 0x0002e20008000100 */
[----:B------:R1:W4:Y:S01]  /*09e0*/  SYNCS.EXCH.64 URZ, [UR5+0xb008], UR6 ;  /* 0x00b0080605ff75b2 */ /* 0x0003220008000100 */
[----:B------:R1:W5:Y:S01]  /*09f0*/  SYNCS.EXCH.64 URZ, [UR5+0xb018], UR6 ;  /* 0x00b0180605ff75b2 */ /* 0x0003620008000100 */
[----:B------:R-:W-:Y:S01]  /*0a00*/  NOP ;  /* 0x0000000000007918 */ /* 0x000fe20000000000 */
.L_x_11:
[----:B------:R-:W-:Y:S01]  /*0a10*/  NOP ;  /* 0x0000000000007918 */ /* 0x000fe20000000000 */
[----:B------:R-:W-:Y:S05]  /*0a20*/  @!P1 BRA `(.L_x_12) ;  /* 0x0000000000289947 */ /* 0x000fea0003800000 */
[----:B------:R-:W-:Y:S01]  /*0a30*/  ISETP.NE.AND P1, PT, R3, 0x4, PT ;  /* 0x000000040300780c */ /* 0x000fe20003f25270 */
[----:B------:R-:W-:Y:S02]  /*0a40*/  UPLOP3.LUT UP3, UPT, UPT, UPT, UPT, 0x80, 0x8 ;  /* 0x000000000008789c */ /* 0x000fe40003f6f070 */
[----:B------:R-:W-:Y:S02]  /*0a50*/  UPLOP3.LUT UP2, UPT, UPT, UPT, UPT, 0x40, 0x4 ;  /* 0x000000000004789c */ /* 0x000fe40003f4e870 */
[----:B------:R-:W-:Y:S02]  /*0a60*/  UPLOP3.LUT UP1, UPT, UPT, UPT, UPT, 0x80, 0x8 ;  /* 0x000000000008789c */ /* 0x000fe40003f2f070 */
[----:B------:R-:W-:-:S06]  /*0a70*/  UPLOP3.LUT UP0, UPT, UPT, UPT, UPT, 0x80, 0x8 ;  /* 0x000000000008789c */ /* 0x000fcc0003f0f070 */
[----:B------:R-:W-:Y:S05]  /*0a80*/  @P1 BRA `(.L_x_13) ;  /* 0x0000000000201947 */ /* 0x000fea0003800000 */
[----:B------:R-:W-:Y:S02]  /*0a90*/  UPLOP3.LUT UP2, UPT, UPT, UPT, UPT, 0x40, 0x4 ;  /* 0x000000000004789c */ /* 0x000fe40003f4e870 */
[----:B------:R-:W-:Y:S02]  /*0aa0*/  UPLOP3.LUT UP3, UPT, UPT, UPT, UPT, 0x40, 0x4 ;  /* 0x000000000004789c */ /* 0x000fe40003f6e870 */
[----:B------:R-:W-:Y:S01]  /*0ab0*/  UPLOP3.LUT UP0, UPT, UPT, UPT, UPT, 0x40, 0x4 ;  /* 0x000000000004789c */ /* 0x000fe20003f0e870 */
[----:B------:R-:W-:Y:S05]  /*0ac0*/  BRA `(.L_x_13) ;  /* 0x0000000000107947 */ /* 0x000fea0003800000 */
.L_x_12:
[----:B------:R-:W-:Y:S02]  /*0ad0*/  UPLOP3.LUT UP3, UPT, UPT, UPT, UPT, 0x40, 0x4 ;  /* 0x000000000004789c */ /* 0x000fe40003f6e870 */
[----:B------:R-:W-:Y:S02]  /*0ae0*/  UPLOP3.LUT UP2, UPT, UPT, UPT, UPT, 0x80, 0x8 ;  /* 0x000000000008789c */ /* 0x000fe40003f4f070 */
[----:B------:R-:W-:Y:S02]  /*0af0*/  UPLOP3.LUT UP1, UPT, UPT, UPT, UPT, 0x40, 0x4 ;  /* 0x000000000004789c */ /* 0x000fe40003f2e870 */
[----:B------:R-:W-:Y:S02]  /*0b00*/  UPLOP3.LUT UP0, UPT, UPT, UPT, UPT, 0x80, 0x8 ;  /* 0x000000000008789c */ /* 0x000fe40003f0f070 */
.L_x_13:
[----:B------:R-:W1:Y:S02]  /*0b10*/  SHFL.IDX PT, R0, R2, RZ, 0x1f ;  /* 0x00001fff02007589 */ /* 0x000e6400000e0000 */
        /* <DEDUP_REMOVED lines=11> */
[----:B-1----:R1:W1:Y:S01]  /*0bd0*/  SYNCS.EXCH.64 URZ, [UR5+0xb020], UR6 ;  /* 0x00b0200605ff75b2 */ /* 0x0022620008000100 */
[----:B------:R1:W1:Y:S01]  /*0be0*/  SYNCS.EXCH.64 URZ, [UR5+0xb038], UR6 ;  /* 0x00b0380605ff75b2 */ /* 0x0002620008000100 */
[----:B------:R1:W1:Y:S01]  /*0bf0*/  SYNCS.EXCH.64 URZ, [UR5+0xb028], UR6 ;  /* 0x00b0280605ff75b2 */ /* 0x0002620008000100 */
[----:B------:R1:W1:Y:S01]  /*0c00*/  SYNCS.EXCH.64 URZ, [UR5+0xb040], UR6 ;  /* 0x00b0400605ff75b2 */ /* 0x0002620008000100 */
[----:B------:R1:W1:Y:S01]  /*0c10*/  SYNCS.EXCH.64 URZ, [UR5+0xb030], UR6 ;  /* 0x00b0300605ff75b2 */ /* 0x0002620008000100 */
[----:B------:R1:W1:Y:S01]  /*0c20*/  SYNCS.EXCH.64 URZ, [UR5+0xb048], UR6 ;  /* 0x00b0480605ff75b2 */ /* 0x0002620008000100 */
[----:B------:R-:W-:Y:S01]  /*0c30*/  NOP ;  /* 0x0000000000007918 */ /* 0x000fe20000000000 */
.L_x_14:
[----:B------:R-:W2:Y:S01]  /*0c40*/  SHFL.IDX PT, R0, R2, RZ, 0x1f ;  /* 0x00001fff02007589 */ /* 0x000ea200000e0000 */
[----:B------:R-:W-:Y:S01]  /*0c50*/  NOP ;  /* 0x0000000000007918 */ /* 0x000fe20000000000 */
[----:B--2---:R-:W-:-:S13]  /*0c60*/  ISETP.NE.AND P1, PT, R0, RZ, PT ;  /* 0x000000ff0000720c */ /* 0x004fda0003f25270 */
[----:B------:R-:W-:Y:S05]  /*0c70*/  @P1 BRA `(.L_x_15) ;  /* 0x0000000000401947 */ /* 0x000fea0003800000 */
[----:B-1----:R-:W1:Y:S01]  /*0c80*/  S2UR UR6, SR_CgaCtaId ;  /* 0x00000000000679c3 */ /* 0x002e620000008800 */
[----:B------:R-:W-:Y:S01]  /*0c90*/  UMOV UR7, 0x400 ;  /* 0x0000040000077882 */ /* 0x000fe20000000000 */
[----:B------:R-:W-:Y:S01]  /*0ca0*/  UMOV UR5, 0x1 ;  /* 0x0000000100057882 */ /* 0x000fe20000000000 */
[----:B------:R-:W-:Y:S01]  /*0cb0*/  UMOV UR4, 0x80 ;  /* 0x0000008000047882 */ /* 0x000fe20000000000 */
[----:B------:R-:W-:-:S04]  /*0cc0*/  UIADD3 UR8, UPT, UPT, -UR5, 0x100000, URZ ;  /* 0x0010000005087890 */ /* 0x000fc8000fffe1ff */
[----:B------:R-:W-:Y:S02]  /*0cd0*/  USHF.L.U32 UR9, UR8, 0xb, URZ ;  /* 0x0000000b08097899 */ /* 0x000fe400080006ff */
[----:B------:R-:W-:Y:S02]  /*0ce0*/  USHF.L.U32 UR8, UR8, 0x1, URZ ;  /* 0x0000000108087899 */ /* 0x000fe400080006ff */
[----:B------:R-:W-:-:S04]  /*0cf0*/  UIADD3 UR4, UPT, UPT, -UR4, 0x100000, URZ ;  /* 0x0010000004047890 */ /* 0x000fc8000fffe1ff */
[----:B------:R-:W-:Y:S02]  /*0d00*/  USHF.L.U32 UR5, UR4, 0xb, URZ ;  /* 0x0000000b04057899 */ /* 0x000fe400080006ff */
[----:B------:R-:W-:Y:S01]  /*0d10*/  USHF.L.U32 UR4, UR4, 0x1, URZ ;  /* 0x0000000104047899 */ /* 0x000fe200080006ff */
[----:B------:R-:W-:Y:S01]  /*0d20*/  ELECT P1, URZ, PT ;  /* 0x0000000000ff782f */ /* 0x000fe20003820000 */
[----:B-1----:R-:W-:Y:S01]  /*0d30*/  ULEA UR6, UR6, UR7, 0x18 ;  /* 0x0000000706067291 */ /* 0x002fe2000f8ec0ff */
[----:B------:R-:W1:Y:S11]  /*0d40*/  FENCE.VIEW.ASYNC.S ;  /* 0x00000000000073c6 */ /* 0x000e760000000000 */
[----:B-1----:R2:W1:Y:S01]  /*0d50*/  SYNCS.EXCH.64 URZ, [UR6+0xb050], UR8 ;  /* 0x00b0500806ff75b2 */ /* 0x0024620008000100 */
[----:B------:R2:W1:Y:S02]  /*0d60*/  SYNCS.EXCH.64 URZ, [UR6+0xb058], UR4 ;  /* 0x00b0580406ff75b2 */ /* 0x0004640008000100 */
[----:B--2---:R-:W-:Y:S01]  /*0d70*/  NOP ;  /* 0x0000000000007918 */ /* 0x004fe20000000000 */
.L_x_15:
[----:B------:R-:W2:Y:S01]  /*0d80*/  SHFL.IDX PT, R0, R2, RZ, 0x1f ;  /* 0x00001fff02007589 */ /* 0x000ea200000e0000 */
[----:B------:R-:W-:Y:S01]  /*0d90*/  ISETP.NE.AND P2, PT, R3, 0x2, PT ;  /* 0x000000020300780c */ /* 0x000fe20003f45270 */
        /* <DEDUP_REMOVED lines=19> */
.L_x_16:
[----:B------:R-:W-:Y:S01]  /*0ed0*/  NOP ;  /* 0x0000000000007918 */ /* 0x000fe20000000000 */
[----:B------:R-:W-:Y:S05]  /*0ee0*/  @!P2 BRA `(.L_x_17) ;  /* 0x000000000024a947 */ /* 0x000fea0003800000 */
[----:B------:R-:W-:Y:S01]  /*0ef0*/  ISETP.NE.AND P1, PT, R3, RZ, PT ;  /* 0x000000ff0300720c */ /* 0x000fe20003f25270 */
[----:B------:R-:W-:Y:S02]  /*0f00*/  UP2UR UR4, UPR, URZ, 0x1 ;  /* 0x00000001ff047883 */ /* 0x000fe40008000000 */
[----:B------:R-:W-:Y:S01]  /*0f10*/  UPLOP3.LUT UP0, UPT, UPT, UPT, UPT, 0x80, 0x8 ;  /* 0x000000000008789c */ /* 0x000fe20003f0f070 */
[----:B-1----:R-:W-:-:S03]  /*0f20*/  UMOV UR6, URZ ;  /* 0x000000ff00067c82 */ /* 0x002fc60008000000 */
[----:B------:R-:W-:Y:S02]  /*0f30*/  UP2UR UR40, UPR, URZ, 0x1 ;  /* 0x00000001ff287883 */ /* 0x000fe40008000000 */
[----:B------:R-:W-:-:S04]  /*0f40*/  UISETP.NE.AND UP0, UPT, UR4, URZ, UPT ;  /* 0x000000ff0400728c */ /* 0x000fc8000bf05270 */
[----:B------:R-:W-:Y:S07]  /*0f50*/  @P1 BRA `(.L_x_18) ;  /* 0x00000000001c1947 */ /* 0x000fee0003800000 */
[----:B------:R-:W-:Y:S01]  /*0f60*/  UMOV UR6, 0x1 ;  /* 0x0000000100067882 */ /* 0x000fe20000000000 */
[----:B------:R-:W-:Y:S05]  /*0f70*/  BRA `(.L_x_18) ;  /* 0x0000000000147947 */ /* 0x000fea0003800000 */
.L_x_17:
[----:B------:R-:W-:Y:S02]  /*0f80*/  UP2UR UR4, UPR, URZ, 0x1 ;  /* 0x00000001ff047883 */ /* 0x000fe40008000000 */
[----:B------:R-:W-:Y:S01]  /*0f90*/  UPLOP3.LUT UP0, UPT, UPT, UPT, UPT, 0x40, 0x4 ;  /* 0x000000000004789c */ /* 0x000fe20003f0e870 */
[----:B-1----:R-:W-:-:S03]  /*0fa0*/  UMOV UR6, 0x2 ;  /* 0x0000000200067882 */ /* 0x002fc60000000000 */
[----:B------:R-:W-:Y:S02]  /*0fb0*/  UP2UR UR40, UPR, URZ, 0x1 ;  /* 0x00000001ff287883 */ /* 0x000fe40008000000 */
[----:B------:R-:W-:Y:S02]  /*0fc0*/  UISETP.NE.AND UP0, UPT, UR4, URZ, UPT ;  /* 0x000000ff0400728c */ /* 0x000fe4000bf05270 */
.L_x_18:
[----:B------:R-:W1:Y:S02]  /*0fd0*/  SHFL.IDX PT, R0, R2, RZ, 0x1f ;  /* 0x00001fff02007589 */ /* 0x000e6400000e0000 */
[----:B-1----:R-:W-:-:S13]  /*0fe0*/  ISETP.NE.AND P1, PT, R0, RZ, PT ;  /* 0x000000ff0000720c */ /* 0x002fda0003f25270 */
[----:B------:R-:W-:Y:S05]  /*0ff0*/  @P1 BRA `(.L_x_19) ;  /* 0x0000000000301947 */ /* 0x000fea0003800000 */
[----:B------:R-:W1:Y:S01]  /*1000*/  S2UR UR5, SR_CgaCtaId ;  /* 0x00000000000579c3 */ /* 0x000e620000008800 */
[----:B------:R-:W-:Y:S01]  /*1010*/  UMOV UR7, 0x400 ;  /* 0x0000040000077882 */ /* 0x000fe20000000000 */
[----:B------:R-:W-:Y:S01]  /*1020*/  UMOV UR4, 0x80 ;  /* 0x0000008000047882 */ /* 0x000fe20000000000 */
[----:B------:R-:W-:Y:S01]  /*1030*/  ELECT P1, URZ, PT ;  /* 0x0000000000ff782f */ /* 0x000fe20003820000 */
[----:B------:R-:W-:-:S04]  /*1040*/  UIADD3 UR8, UPT, UPT, -UR4, 0x100000, URZ ;  /* 0x0010000004087890 */ /* 0x000fc8000fffe1ff */
[----:B------:R-:W-:Y:S02]  /*1050*/  USHF.L.U32 UR9, UR8, 0xb, URZ ;  /* 0x0000000b08097899 */ /* 0x000fe400080006ff */
[----:B------:R-:W-:Y:S02]  /*1060*/  USHF.L.U32 UR8, UR8, 0x1, URZ ;  /* 0x0000000108087899 */ /* 0x000fe400080006ff */
[----:B-1----:R-:W-:Y:S01]  /*1070*/  ULEA UR5, UR5, UR7, 0x18 ;  /* 0x0000000705057291 */ /* 0x002fe2000f8ec0ff */
[----:B------:R-:W1:Y:S11]  /*1080*/  FENCE.VIEW.ASYNC.S ;  /* 0x00000000000073c6 */ /* 0x000e760000000000 */
[----:B-1----:R1:W2:Y:S01]  /*1090*/  SYNCS.EXCH.64 URZ, [UR5+0xb070], UR8 ;  /* 0x00b0700805ff75b2 */ /* 0x0022a20008000100 */
[----:B------:R1:W1:Y:S01]  /*10a0*/  SYNCS.EXCH.64 URZ, [UR5+0xb078], UR8 ;  /* 0x00b0780805ff75b2 */ /* 0x0002620008000100 */
[----:B------:R-:W-:Y:S01]  /*10b0*/  NOP ;  /* 0x0000000000007918 */ /* 0x000fe20000000000 */
.L_x_19:
[----:B------:R-:W-:Y:S01]  /*10c0*/  NOP ;  /* 0x0000000000007918 */ /* 0x000fe20000000000 */
[----:B------:R-:W-:Y:S05]  /*10d0*/  @!P2 BRA `(.L_x_20) ;  /* 0x000000000024a947 */ /* 0x000fea0003800000 */
[----:B------:R-:W-:Y:S01]  /*10e0*/  ISETP.NE.AND P1, PT, R3, 0x1, PT ;  /* 0x000000010300780c */ /* 0x000fe20003f25270 */
        /* <DEDUP_REMOVED lines=8> */
.L_x_20:
[----:B------:R-:W-:Y:S02]  /*1170*/  UP2UR UR4, UPR, URZ, 0x1 ;  /* 0x00000001ff047883 */ /* 0x000fe40008000000 */
[----:B------:R-:W-:Y:S01]  /*1180*/  UPLOP3.LUT UP0, UPT, UPT, UPT, UPT, 0x40, 0x4 ;  /* 0x000000000004789c */ /* 0x000fe20003f0e870 */
[----:B-1----:R-:W-:-:S03]  /*1190*/  UMOV UR5, 0x2 ;  /* 0x0000000200057882 */ /* 0x002fc60000000000 */
[----:B------:R-:W-:Y:S02]  /*11a0*/  UP2UR UR39, UPR, URZ, 0x1 ;  /* 0x00000001ff277883 */ /* 0x000fe40008000000 */
[----:B------:R-:W-:Y:S02]  /*11b0*/  UISETP.NE.AND UP0, UPT, UR4, URZ, UPT ;  /* 0x000000ff0400728c */ /* 0x000fe4000bf05270 */
.L_x_21:
        /* <DEDUP_REMOVED lines=14> */
[----:B------:R-:W-:Y:S01]  /*12a0*/  NOP ;  /* 0x0000000000007918 */ /* 0x000fe20000000000 */
.L_x_22:
        /* <DEDUP_REMOVED lines=18> */
[----:B------:R2:W1:Y:S01]  /*13d0*/  SYNCS.EXCH.64 URZ, [UR8+0xb0a0], UR12 ;  /* 0x00b0a00c08ff75b2 */ /* 0x0004620008000100 */
[----:B------:R2:W1:Y:S01]  /*13e0*/  SYNCS.EXCH.64 URZ, [UR8+0xb098], UR10 ;  /* 0x00b0980a08ff75b2 */ /* 0x0004620008000100 */
[----:B------:R2:W1:Y:S02]  /*13f0*/  SYNCS.EXCH.64 URZ, [UR8+0xb0a8], UR12 ;  /* 0x00b0a80c08ff75b2 */ /* 0x0004640008000100 */
[----:B--2---:R-:W-:Y:S01]  /*1400*/  NOP ;  /* 0x0000000000007918 */ /* 0x004fe20000000000 */
.L_x_23:
        /* <DEDUP_REMOVED lines=22> */
.L_x_24:
[----:B------:R-:W2:Y:S01]  /*1570*/  SHFL.IDX PT, R0, R2, RZ, 0x1f ;  /* 0x00001fff02007589 */ /* 0x000ea200000e0000 */
[----:B------:R-:W1:Y:S01]  /*1580*/  S2UR UR36, SR_CTAID.X ;  /* 0x00000000002479c3 */ /* 0x000e620000002500 */
[----:B------:R-:W-:Y:S01]  /*1590*/  NOP ;  /* 0x0000000000007918 */ /* 0x000fe20000000000 */
[----:B--2---:R-:W-:-:S13]  /*15a0*/  ISETP.NE.AND P1, PT, R0, RZ, PT ;  /* 0x000000ff0000720c */ /* 0x004fda0003f25270 */
[----:B-1----:R-:W-:Y:S05]  /*15b0*/  @P1 BRA `(.L_x_25) ;  /* 0x0000000000301947 */ /* 0x002fea0003800000 */
        /* <DEDUP_REMOVED lines=10> */
[----:B------:R1:W1:Y:S01]  /*1660*/  SYNCS.EXCH.64 URZ, [UR7+0xb0d8], UR8 ;  /* 0x00b0d80807ff75b2 */ /* 0x0002620008000100 */
[----:B------:R-:W-:Y:S01]  /*1670*/  NOP ;  /* 0x0000000000007918 */ /* 0x000fe20000000000 */
.L_x_25:
[----:B------:R-:W-:Y:S01]  /*1680*/  ISETP.GT.AND P1, PT, R3, 0x3, PT ;  /* 0x000000030300780c */ /* 0x000fe20003f24270 */
[----:B------:R-:W-:Y:S01]  /*1690*/  NOP ;  /* 0x0000000000007918 */ /* 0x000fe20000000000 */
[----:B-12345:R-:W-:Y:S11]  /*16a0*/  BAR.SYNC.DEFER_BLOCKING 0x0 ;  /* 0x0000000000007b1d */ /* 0x03eff60000010000 */
[----:B------:R-:W-:Y:S05]  /*16b0*/  @P1 BRA `(.L_x_26) ;  /* 0x000000b000e41947 */ /* 0x000fea0003800000 */
[----:B------:R-:W-:Y:S01]  /*16c0*/  ISETP.GE.U32.AND P0, PT, R3, 0x2, PT ;  /* 0x000000020300780c */ /* 0x000fe20003f06070 */
[----:B------:R-:W-:Y:S02]  /*16d0*/  UISETP.NE.AND UP0, UPT, UR57, URZ, UPT ;  /* 0x000000ff3900728c */ /* 0x000fe4000bf05270 */
[----:B------:R-:W-:Y:S02]  /*16e0*/  USEL UR4, URZ, 0x2, !UP4 ;  /* 0x00000002ff047887 */ /* 0x000fe4000e000000 */
[----:B------:R-:W-:Y:S02]  /*16f0*/  USEL UR7, URZ, 0x2, !UP0 ;  /* 0x00000002ff077887 */ /* 0x000fe4000c000000 */
[----:B------:R-:W-:Y:S02]  /*1700*/  USEL UR4, UR4, 0x1, !UP5 ;  /* 0x0000000104047887 */ /* 0x000fe4000e800000 */
[----:B------:R-:W-:-:S04]  /*1710*/  USEL UR7, UR7, 0x1, !UP5 ;  /* 0x0000000107077887 */ /* 0x000fc8000e800000 */
[----:B------:R-:W-:Y:S08]  /*1720*/  @!P0 BRA `(.L_x_27) ;  /* 0x00000088003c8947 */ /* 0x000ff00003800000 */
[----:B------:R-:W-:Y:S05]  /*1730*/  @!P2 BRA `(.L_x_28) ;  /* 0x00000020006ca947 */ /* 0x000fea0003800000 */
[----:B------:R-:W-:-:S08]  /*1740*/  NOP ;  /* 0x0000000000007918 */ /* 0x000fd00000000000 */
[----:B------:R-:W1:-:S00]  /*1750*/  USETMAXREG.DEALLOC.CTAPOOL 0x20 ;  /* 0x00000020000079c8 */ /* 0x000e4000080e0500 */
[----:B-1----:R-:W1:Y:S02]  /*1760*/  LDC R0, c[0x0][0x900] ;  /* 0x00024000ff007b82 */ /* 0x002e640000000800 */
[----:B-1----:R-:W-:-:S13]  /*1770*/  ISETP.LE.AND P0, PT, R0, UR36, PT ;  /* 0x0000002400007c0c */ /* 0x002fda000bf03270 */
[----:B------:R-:W-:Y:S05]  /*1780*/  @P0 EXIT ;  /* 0x000000000000094d */ /* 0x000fea0003800000 */
[----:B------:R-:W1:Y:S01]  /*1790*/  S2UR UR28, SR_CgaCtaId ;  /* 0x00000000001c79c3 */ /* 0x000e620000008800 */
[----:B------:R-:W-:Y:S01]  /*17a0*/  UMOV UR5, 0x400 ;  /* 0x0000040000057882 */ /* 0x000fe20000000000 */
[----:B------:R-:W-:Y:S01]  /*17b0*/  HFMA2 R6, -RZ, RZ, 0, 0 ;  /* 0x00000000ff067431 */ /* 0x000fe200000001ff */
[----:B------:R-:W-:Y:S01]  /*17c0*/  PRMT R7, RZ, 0x7610, R7 ;  /* 0x00007610ff077816 */ /* 0x000fe20000000007 */
[----:B------:R-:W-:Y:S01]  /*17d0*/  ULOP3.LUT UR6, UR7, 0x1, URZ, 0xc0, !UPT ;  /* 0x0000000107067892 */ /* 0x000fe2000f8ec0ff */
[----:B------:R-:W-:Y:S01]  /*17e0*/  UMOV UR13, URZ ;  /* 0x000000ff000d7c82 */ /* 0x000fe20008000000 */
[----:B------:R-:W-:Y:S01]  /*17f0*/  UMOV UR12, 0x1 ;  /* 0x00000001000c7882 */ /* 0x000fe20000000000 */
[----:B------:R-:W-:Y:S01]  /*1800*/  UMOV UR11, 0x1 ;  /* 0x00000001000b7882 */ /* 0x000fe20000000000 */
[----:B------:R-:W-:Y:S01]  /*1810*/  UMOV UR10, 0x1 ;  /* 0x00000001000a7882 */ /* 0x000fe20000000000 */
[----:B------:R-:W-:Y:S01]  /*1820*/  UMOV UR9, URZ ;  /* 0x000000ff00097c82 */ /* 0x000fe20008000000 */
[----:B------:R-:W-:Y:S01]  /*1830*/  UMOV UR8, URZ ;  /* 0x000000ff00087c82 */ /* 0x000fe20008000000 */
[----:B------:R-:W-:Y:S01]  /*1840*/  UMOV UR29, 0x80004020 ;  /* 0x80004020001d7882 */ /* 0x000fe20000000000 */
[----:B-1----:R-:W-:-:S02]  /*1850*/  ULEA UR28, UR28, UR5, 0x18 ;  /* 0x000000051c1c7291 */ /* 0x002fc4000f8ec0ff */
[----:B------:R-:W-:Y:S02]  /*1860*/  ULOP3.LUT UR5, UR4, 0x1, URZ, 0xc0, !UPT ;  /* 0x0000000104057892 */ /* 0x000fe4000f8ec0ff */
[----:B------:R-:W-:Y:S02]  /*1870*/  UIADD3 UR14, UPT, UPT, UR28, 0x4000, URZ ;  /* 0x000040001c0e7890 */ /* 0x000fe4000fffe0ff */
[----:B------:R-:W-:Y:S02]  /*1880*/  USHF.R.U32.HI UR28, URZ, 0x4, UR28 ;  /* 0x00000004ff1c7899 */ /* 0x000fe4000801161c */
[----:B------:R-:W-:Y:S02]  /*1890*/  USHF.R.U32.HI UR14, URZ, 0x4, UR14 ;  /* 0x00000004ff0e7899 */ /* 0x000fe4000801160e */
[----:B------:R-:W-:Y:S02]  /*18a0*/  ULOP3.LUT UR28, UR28, 0x3fff, URZ, 0xc0, !UPT ;  /* 0x00003fff1c1c7892 */ /* 0x000fe4000f8ec0ff */
[----:B------:R-:W-:-:S02]  /*18b0*/  ULOP3.LUT UR14, UR14, 0x3fff, URZ, 0xc0, !UPT ;  /* 0x00003fff0e0e7892 */ /* 0x000fc4000f8ec0ff */
[----:B------:R-:W-:Y:S02]  /*18c0*/  ULOP3.LUT UR28, UR28, 0x10000, URZ, 0xfc, !UPT ;  /* 0x000100001c1c7892 */ /* 0x000fe4000f8efcff */
[----:B------:R-:W-:-:S12]  /*18d0*/  ULOP3.LUT UR7, UR14, 0x10000, URZ, 0xfc, !UPT ;  /* 0x000100000e077892 */ /* 0x000fd8000f8efcff */
.L_x_89:
[----:B------:R-:W1:Y:S01]  /*18e0*/  LDCU.64 UR16, c[0x0][0x908] ;  /* 0x00012100ff1077ac */ /* 0x000e620008000a00 */
[----:B--2---:R-:W2:Y:S01]  /*18f0*/  LDCU UR4, c[0x0][0x904] ;  /* 0x00012080ff0477ac */ /* 0x004ea20008000800 */
[----:B-1----:R-:W-:Y:S02]  /*1900*/  UIMAD.WIDE.U32 UR18, UR36, UR16, URZ ;  /* 0x00000010241272a5 */ /* 0x002fe4000f8e00ff */
[----:B--2---:R-:W-:-:S05]  /*1910*/  UISETP.NE.AND UP0, UPT, UR4, 0x1, UPT ;  /* 0x000000010400788c */ /* 0x004fca000bf05270 */
[----:B------:R-:W-:Y:S02]  /*1920*/  UMOV UR15, UR19 ;  /* 0x00000013000f7c82 */ /* 0x000fe40008000000 */
[----:B------:R-:W-:Y:S02]  /*1930*/  USHF.R.U32.HI UR16, URZ, UR17, UR15 ;  /* 0x00000011ff107299 */ /* 0x000fe4000801160f */
[----:B------:R-:W1:Y:S02]  /*1940*/  LDCU UR15, c[0x0][0x380] ;  /* 0x00007000ff0f77ac */ /* 0x000e640008000800 */
[----:B------:R-:W-:-:S04]  /*1950*/  USEL UR16, UR36, UR16, !UP0 ;  /* 0x0000001024107287 */ /* 0x000fc8000c000000 */
[----:B------:R-:W-:-:S04]  /*1960*/  UIADD3 UR16, UPT, UPT, -UR16, URZ, URZ ;  /* 0x000000ff10107290 */ /* 0x000fc8000fffe1ff */
[----:B------:R-:W-:-:S04]  /*1970*/  UIMAD UR4, UR4, UR16, UR36 ;  /* 0x00000010040472a4 */ /* 0x000fc8000f8e0224 */
[----:B------:R-:W-:-:S04]  /*1980*/  USHF.L.U32 UR4, UR4, 0x8, URZ ;  /* 0x0000000804047899 */ /* 0x000fc800080006ff */
[----:B-1----:R-:W-:-:S09]  /*1990*/  UISETP.GE.AND UP0, UPT, UR4, UR15, UPT ;  /* 0x0000000f0400728c */ /* 0x002fd2000bf06270 */
[----:B------:R-:W-:Y:S05]  /*19a0*/  BRA.U UP0, `(.L_x_29) ;  /* 0x0000001d00b87547 */ /* 0x000fea000b800000 */
[----:B------:R-:W-:-:S13]  /*19b0*/  LOP3.LUT P0, RZ, R7, 0xff, RZ, 0xc0, !PT ;  /* 0x000000ff07ff7812 */ /* 0x000fda000780c0ff */
[----:B------:R-:W-:Y:S05]  /*19c0*/  @P0 BRA `(.L_x_30) ;  /* 0x0000000000940947 */ /* 0x000fea0003800000 */
[----:B------:R-:W1:Y:S01]  /*19d0*/  S2UR UR15, SR_CgaCtaId ;  /* 0x00000000000f79c3 */ /* 0x000e620000008800 */
[----:B------:R-:W-:Y:S01]  /*19e0*/  UMOV UR16, 0x40 ;  /* 0x0000004000107882 */ /* 0x000fe20000000000 */
[----:B------:R-:W-:Y:S01]  /*19f0*/  NOP ;  /* 0x0000000000007918 */ /* 0x000fe20000000000 */
[----:B------:R-:W-:Y:S01]  /*1a00*/  UMOV UR4, 0x400 ;  /* 0x0000040000047882 */ /* 0x000fe20000000000 */
[----:B-1----:R-:W-:Y:S02]  /*1a10*/  ULEA UR16, UR15, UR16, 0x18 ;  /* 0x000000100f107291 */ /* 0x002fe4000f8ec0ff */
[----:B------:R-:W-:-:S07]  /*1a20*/  ULEA UR15, UR15, UR4, 0x18 ;  /* 0x000000040f0f7291 */ /* 0x000fce000f8ec0ff */
[----:B------:R-:W1:Y:S02]  /*1a30*/  LDS.U8 R0, [UR16+0x1c] ;  /* 0x00001c10ff007984 */ /* 0x000e640008000000 */
[----:B-1----:R-:W-:-:S13]  /*1a40*/  ISETP.NE.AND P0, PT, R0, RZ, PT ;  /* 0x000000ff0000720c */ /* 0x002fda0003f05270 */
[----:B------:R-:W-:Y:S05]  /*1a50*/  @P0 BRA `(.L_x_31) ;  /* 0x0000000000580947 */ /* 0x000fea0003800000 */
[----:B------:R-:W-:-:S13]  /*1a60*/  ELECT P0, URZ, PT ;  /* 0x0000000000ff782f */ /* 0x000fda0003800000 */
[----:B------:R-:W-:Y:S05]  /*1a70*/  @!P0 BRA `(.L_x_32) ;  /* 0x0000000000608947 */ /* 0x000fea0003800000 */
[----:B------:R-:W-:Y:S01]  /*1a80*/  UMOV UR4, 0x10 ;  /* 0x0000001000047882 */ /* 0x000fe20000000000 */
[----:B------:R-:W-:Y:S01]  /*1a90*/  HFMA2 R0, -RZ, RZ, 0, 5.9604644775390625e-08 ;  /* 0x00000001ff007431 */ /* 0x000fe200000001ff */
[----:B------:R-:W-:-:S03]  /*1aa0*/  MOV R2, 0xffff ;  /* 0x0000ffff00027802 */ /* 0x000fc60000000f00 */
[----:B------:R-:W-:Y:S04]  /*1ab0*/  DEPBAR.LE SB1, 0x36 ;  /* 0x00009d800000791a */ /* 0x000fe80000000000 */
[----:B------:R-:W1:Y:S02]  /*1ac0*/  UTCATOMSWS.FIND_AND_SET.ALIGN UP0, UR4, UR4 ;  /* 0x00000004000475e3 */ /* 0x000e640008000800 */
[----:B-1----:R-:W-:Y:S01]  /*1ad0*/  MOV R3, UR4 ;  /* 0x0000000400037c02 */ /* 0x002fe20008000f00 */
[----:B------:R-:W-:Y:S06]  /*1ae0*/  BRA.U UP0, `(.L_x_33) ;  /* 0x0000000100187547 */ /* 0x000fec000b800000 */
.L_x_34:
[----:B------:R-:W-:Y:S05]  /*1af0*/  NANOSLEEP 0x64 ;  /* 0x000000640000795d */ /* 0x000fea0003800000 */
[----:B------:R-:W-:-:S05]  /*1b00*/  UMOV UR4, 0x10 ;  /* 0x0000001000047882 */ /* 0x000fca0000000000 */
[----:B------:R-:W-:Y:S04]  /*1b10*/  DEPBAR.LE SB1, 0x36 ;  /* 0x00009d800000791a */ /* 0x000fe80000000000 */
[----:B------:R-:W1:Y:S02]  /*1b20*/  UTCATOMSWS.FIND_AND_SET.ALIGN UP0, UR4, UR4 ;  /* 0x00000004000475e3 */ /* 0x000e640008000800 */
[----:B-1----:R-:W-:Y:S01]  /*1b30*/  MOV R3, UR4 ;  /* 0x0000000400037c02 */ /* 0x002fe20008000f00 */
[----:B------:R-:W-:Y:S05]  /*1b40*/  BRA.U !UP0, `(.L_x_34) ;  /* 0xfffffffd08e87547 */ /* 0x000fea000b83ffff */
.L_x_33:
[-C--:B------:R-:W-:Y:S02]  /*1b50*/  SHF.L.U32 R2, R2, R3.reuse, RZ ;  /* 0x0000000302027219 */ /* 0x080fe400000006ff */
[----:B------:R-:W-:Y:S01]  /*1b60*/  SHF.L.U32 R0, R0, R3, RZ ;  /* 0x0000000300007219 */ /* 0x000fe200000006ff */
[----:B------:R-:W-:Y:S02]  /*1b70*/  IMAD.SHL.U32 R3, R3, 0x20, RZ ;  /* 0x0000002003037824 */ /* 0x000fe400078e00ff */
[----:B------:R1:W-:Y:S04]  /*1b80*/  ATOMS.OR RZ, [UR16+0x14], R2 ;  /* 0x00001402ffff798c */ /* 0x0003e8000b000010 */
[----:B------:R1:W-:Y:S04]  /*1b90*/  ATOMS.OR RZ, [UR16+0x18], R0 ;  /* 0x00001800ffff798c */ /* 0x0003e8000b000010 */
[----:B------:R1:W-:Y:S01]  /*1ba0*/  STS [UR15+0xb0e0], R3 ;  /* 0x00b0e003ff007988 */ /* 0x0003e2000800080f */
[----:B------:R-:W-:Y:S05]  /*1bb0*/  BRA `(.L_x_32) ;  /* 0x0000000000107947 */ /* 0x000fea0003800000 */
.L_x_31:
[----:B------:R-:W-:Y:S02]  /*1bc0*/  MOV R0, 0xffffffff ;  /* 0xffffffff00007802 */ /* 0x000fe40000000f00 */
[----:B------:R-:W-:-:S03]  /*1bd0*/  MOV R2, 0x1c00 ;  /* 0x00001c0000027802 */ /* 0x000fc60000000f00 */
[----:B------:R1:W-:Y:S04]  /*1be0*/  STS [UR15+0xb0e0], R0 ;  /* 0x00b0e000ff007988 */ /* 0x0003e8000800080f */
[----:B-1----:R-:W-:Y:S05]  /*1bf0*/  CALL.REL.NOINC `($__internal_1_$__cuda_sm10x_tcgen05_guardrail_trap_phase_invalid_during_alloc) ;  /* 0x000000f400f87944 */ /* 0x002fea0003c00000 */
.L_x_32:
[----:B------:R-:W-:Y:S05]  /*1c00*/  WARPSYNC.ALL ;  /* 0x0000000000007948 */ /* 0x000fea0003800000 */
[----:B------:R-:W-:Y:S01]  /*1c10*/  NOP ;  /* 0x0000000000007918 */ /* 0x000fe20000000000 */
.L_x_30:
[----:B------:R-:W2:Y:S01]  /*1c20*/  LDCU UR4, c[0x0][0x384] ;  /* 0x00007080ff0477ac */ /* 0x000ea20008000800 */
[----:B------:R-:W-:Y:S01]  /*1c30*/  HFMA2 R7, -RZ, RZ, 0, 5.9604644775390625e-08 ;  /* 0x00000001ff077431 */ /* 0x000fe200000001ff */
[----:B--2---:R-:W-:-:S09]  /*1c40*/  UISETP.NE.AND UP0, UPT, UR4, URZ, UPT ;  /* 0x000000ff0400728c */ /* 0x004fd2000bf05270 */
[----:B------:R-:W-:Y:S05]  /*1c50*/  BRA.U !UP0, `(.L_x_29) ;  /* 0x0000001d080c7547 */ /* 0x000fea000b800000 */
[----:B------:R-:W-:Y:S04]  /*1c60*/  BSSY.RECONVERGENT B0, `(.L_x_35) ;  /* 0x0000003000007945 */ /* 0x000fe80003800200 */
[----:B------:R-:W-:Y:S05]  /*1c70*/  @!P4 BRA `(.L_x_36) ;  /* 0x000000000004c947 */ /* 0x000fea0003800000 */
[----:B------:R-:W-:Y:S05]  /*1c80*/  BPT.TRAP 0x1 ;  /* 0x000000040000795c */ /* 0x000fea0000300000 */
.L_x_36:
[----:B------:R-:W-:Y:S05]  /*1c90*/  BSYNC.RECONVERGENT B0 ;  /* 0x0000000000007941 */ /* 0x000fea0003800200 */
.L_x_35:
[----:B------:R-:W2:Y:S01]  /*1ca0*/  S2UR UR22, SR_CgaCtaId ;  /* 0x00000000001679c3 */ /* 0x000ea20000008800 */
[----:B------:R-:W-:Y:S01]  /*1cb0*/  UMOV UR15, 0x400 ;  /* 0x00000400000f7882 */ /* 0x000fe20000000000 */
[----:B------:R-:W-:Y:S01]  /*1cc0*/  SHF.L.U32 R5, R6, 0x1f, RZ ;  /* 0x0000001f06057819 */ /* 0x000fe200000006ff */
[----:B--2---:R-:W-:-:S09]  /*1cd0*/  ULEA UR22, UR22, UR15, 0x18 ;  /* 0x0000000f16167291 */ /* 0x004fd2000f8ec0ff */
[----:B------:R-:W2:Y:S02]  /*1ce0*/  SYNCS.PHASECHK.TRANS64.TRYWAIT P0, [UR22+0xb000], R5 ;  /* 0x00b00005ff0075a7 */ /* 0x000ea40008001116 */
[----:B--2---:R-:W-:Y:S05]  /*1cf0*/  @!P0 BRA `(.L_x_37) ;  /* 0x000000e0009c8947 */ /* 0x004fea0003800000 */
.L_x_360:
[----:B------:R-:W-:Y:S05]  /*1d00*/  BRA.U !UP1, `(.L_x_38) ;  /* 0x0000000109047547 */ /* 0x000fea000b800000 */
[----:B------:R-:W-:Y:S05]  /*1d10*/  BPT.TRAP 0x1 ;  /* 0x000000040000795c */ /* 0x000fea0000300000 */
.L_x_38:
[----:B------:R-:W-:Y:S01]  /*1d20*/  ULEA UR15, UR9, UR22, 0x3 ;  /* 0x00000016090f7291 */ /* 0x000fe2000f8e18ff */
[----:B-1----:R-:W-:Y:S01]  /*1d30*/  MOV R3, UR8 ;  /* 0x0000000800037c02 */ /* 0x002fe20008000f00 */
[----:B------:R-:W-:-:S03]  /*1d40*/  UISETP.NE.AND UP4, UPT, UR6, URZ, UPT ;  /* 0x000000ff0600728c */ /* 0x000fc6000bf85270 */
[----:B------:R-:W-:-:S04]  /*1d50*/  SHF.L.U32 R3, R3, 0x1f, RZ ;  /* 0x0000001f03037819 */ /* 0x000fc800000006ff */
[----:B------:R-:W1:Y:S02]  /*1d60*/  SYNCS.PHASECHK.TRANS64.TRYWAIT P0, [UR15+0xb020], R3 ;  /* 0x00b02003ff0075a7 */ /* 0x000e64000800110f */
[----:B-1----:R-:W-:Y:S05]  /*1d70*/  @!P0 BRA `(.L_x_39) ;  /* 0x000000e000948947 */ /* 0x002fea0003800000 */
.L_x_362:
[----:B------:R-:W-:-:S04]  /*1d80*/  UIADD3 UR26, UPT, UPT, UR9, 0x1, URZ ;  /* 0x00000001091a7890 */ /* 0x000fc8000fffe0ff */
[----:B------:R-:W-:-:S04]  /*1d90*/  UISETP.NE.AND UP0, UPT, UR26, 0x3, UPT ;  /* 0x000000031a00788c */ /* 0x000fc8000bf05270 */
[----:B------:R-:W-:Y:S02]  /*1da0*/  USEL UR16, URZ, 0x1, UP0 ;  /* 0x00000001ff107887 */ /* 0x000fe40008000000 */
[----:B------:R-:W-:Y:S02]  /*1db0*/  USEL UR26, UR26, URZ, UP0 ;  /* 0x000000ff1a1a7287 */ /* 0x000fe40008000000 */
[----:B------:R-:W-:Y:S01]  /*1dc0*/  ULOP3.LUT UR8, UR8, UR16, URZ, 0x3c, !UPT ;  /* 0x0000001008087292 */ /* 0x000fe2000f8e3cff */
[----:B------:R-:W-:Y:S11]  /*1dd0*/  BRA.U UP4, `(.L_x_40) ;  /* 0x0000000104047547 */ /* 0x000ff6000b800000 */
[----:B------:R-:W-:Y:S05]  /*1de0*/  BPT.TRAP 0x1 ;  /* 0x000000040000795c */ /* 0x000fea0000300000 */
.L_x_40:
[----:B------:R-:W-:Y:S01]  /*1df0*/  IMAD.U32 R4, RZ, RZ, UR10 ;  /* 0x0000000aff047e24 */ /* 0x000fe2000f8e00ff */
[----:B------:R-:W-:Y:S01]  /*1e00*/  MOV R2, RZ ;  /* 0x000000ff00027202 */ /* 0x000fe20000000f00 */
[----:B-1----:R-:W-:-:S03]  /*1e10*/  IMAD.MOV.U32 R0, RZ, RZ, RZ ;  /* 0x000000ffff007224 */ /* 0x002fc600078e00ff */
[----:B------:R-:W-:-:S04]  /*1e20*/  SHF.L.U32 R4, R4, 0x1f, RZ ;  /* 0x0000001f04047819 */ /* 0x000fc800000006ff */
[----:B------:R-:W1:Y:S02]  /*1e30*/  SYNCS.PHASECHK.TRANS64.TRYWAIT P0, [UR22+0xb058], R4 ;  /* 0x00b05804ff0075a7 */ /* 0x000e640008001116 */
[----:B-1----:R-:W-:Y:S05]  /*1e40*/  @!P0 BRA `(.L_x_41) ;  /* 0x000000e000788947 */ /* 0x002fea0003800000 */
.L_x_364:
[----:B------:R-:W-:Y:S01]  /*1e50*/  R2UR UR17, R2 ;  /* 0x00000000021172ca */ /* 0x000fe200000e0000 */
[----:B------:R-:W-:Y:S01]  /*1e60*/  ULEA UR32, UR9, UR7, 0x8 ;  /* 0x0000000709207291 */ /* 0x000fe2000f8e40ff */
[----:B------:R-:W-:Y:S01]  /*1e70*/  R2UR UR16, R0 ;  /* 0x00000000001072ca */ /* 0x000fe200000e0000 */
[----:B------:R-:W-:Y:S02]  /*1e80*/  UIADD3 UR30, UPT, UPT, UR28, 0x2, URZ ;  /* 0x000000021c1e7890 */ /* 0x000fe4000fffe0ff */
[----:B------:R-:W-:Y:S01]  /*1e90*/  UIADD3 UR20, UPT, UPT, UR32, 0x2, URZ ;  /* 0x0000000220147890 */ /* 0x000fe2000fffe0ff */
[----:B------:R-:W-:Y:S01]  /*1ea0*/  UMOV UR24, 0x0 ;  /* 0x0000000000187882 */ /* 0x000fe20000000000 */
[----:B------:R-:W-:Y:S01]  /*1eb0*/  UMOV UR25, 0x8100490 ;  /* 0x0810049000197882 */ /* 0x000fe20000000000 */
[----:B------:R-:W-:Y:S01]  /*1ec0*/  UMOV UR33, 0x80004020 ;  /* 0x8000402000217882 */ /* 0x000fe20000000000 */
[----:B------:R-:W-:Y:S01]  /*1ed0*/  UMOV UR18, 0x0 ;  /* 0x0000000000127882 */ /* 0x000fe20000000000 */
[----:B------:R-:W-:Y:S01]  /*1ee0*/  UMOV UR19, 0x8100490 ;  /* 0x0810049000137882 */ /* 0x000fe20000000000 */
[----:B------:R-:W-:Y:S01]  /*1ef0*/  UMOV UR31, 0x80004020 ;  /* 0x80004020001f7882 */ /* 0x000fe20000000000 */
[----:B------:R-:W-:Y:S01]  /*1f00*/  UMOV UR21, 0x80004020 ;  /* 0x8000402000157882 */ /* 0x000fe20000000000 */
[----:B------:R2:W-:Y:S02]  /*1f10*/  UTCHMMA gdesc[UR28], gdesc[UR32], tmem[UR17], tmem[UR24], idesc[UR25], !UPT ;  /* 0x00ff18201c0075ea */ /* 0x0005e4000f800011 */
[----:B------:R2:W-:Y:S01]  /*1f20*/  UTCHMMA gdesc[UR30], gdesc[UR20], tmem[UR16], tmem[UR18], idesc[UR19], UPT ;  /* 0x00ff12141e0075ea */ /* 0x0005e2000b800010 */
[----:B------:R-:W-:Y:S05]  /*1f30*/  BRA.U UP4, `(.L_x_42) ;  /* 0x0000000104047547 */ /* 0x000fea000b800000 */
[----:B--2---:R-:W-:Y:S05]  /*1f40*/  BPT.TRAP 0x1 ;  /* 0x000000040000795c */ /* 0x004fea0000300000 */
.L_x_42:
[----:B------:R-:W-:Y:S01]  /*1f50*/  UIADD3 UR9, UPT, UPT, UR22, 0xb050, URZ ;  /* 0x0000b05016097890 */ /* 0x000fe2000fffe0ff */
[----:B------:R-:W-:Y:S01]  /*1f60*/  BSSY.RECONVERGENT B0, `(.L_x_43) ;  /* 0x0000005000007945 */ /* 0x000fe20003800200 */
[----:B--2---:R-:W-:-:S07]  /*1f70*/  ULOP3.LUT UR25, UR10, 0x1, URZ, 0x3c, !UPT ;  /* 0x000000010a197892 */ /* 0x004fce000f8e3cff */
[----:B------:R2:W-:Y:S01]  /*1f80*/  UTCBAR [UR9], URZ ;  /* 0x000000ff090073e9 */ /* 0x0005e200080000ff */
[----:B------:R-:W-:Y:S05]  /*1f90*/  @!P4 BRA `(.L_x_44) ;  /* 0x000000000004c947 */ /* 0x000fea0003800000 */
[----:B--2---:R-:W-:Y:S05]  /*1fa0*/  BPT.TRAP 0x1 ;  /* 0x000000040000795c */ /* 0x004fea0000300000 */
.L_x_44:
[----:B--2---:R-:W-:Y:S05]  /*1fb0*/  BSYNC.RECONVERGENT B0 ;  /* 0x0000000000007941 */ /* 0x004fea0003800200 */
.L_x_43:
[----:B------:R-:W2:Y:S01]  /*1fc0*/  SYNCS.PHASECHK.TRANS64.TRYWAIT P0, [UR22+0xb008], R5 ;  /* 0x00b00805ff0075a7 */ /* 0x000ea20008001116 */
[----:B------:R-:W-:Y:S01]  /*1fd0*/  UISETP.NE.AND UP3, UPT, UR5, URZ, UPT ;  /* 0x000000ff0500728c */ /* 0x000fe2000bf65270 */
[----:B--2---:R-:W-:Y:S10]  /*1fe0*/  @!P0 BRA `(.L_x_45) ;  /* 0x000000e000288947 */ /* 0x004ff40003800000 */
.L_x_366:
[----:B------:R-:W-:Y:S05]  /*1ff0*/  BRA.U UP3, `(.L_x_46) ;  /* 0x0000000103047547 */ /* 0x000fea000b800000 */
[----:B------:R-:W-:Y:S05]  /*2000*/  BPT.TRAP 0x1 ;  /* 0x000000040000795c */ /* 0x000fea0000300000 */
.L_x_46:
[----:B-1----:R-:W-:Y:S02]  /*2010*/  IMAD.U32 R4, RZ, RZ, UR11 ;  /* 0x0000000bff047e24 */ /* 0x002fe4000f8e00ff */
[----:B------:R-:W-:Y:S02]  /*2020*/  HFMA2 R2, -RZ, RZ, 0, 7.62939453125e-06 ;  /* 0x00000080ff027431 */ /* 0x000fe400000001ff */
[----:B--2---:R-:W-:Y:S01]  /*2030*/  IMAD.MOV.U32 R0, RZ, RZ, 0x80 ;  /* 0x00000080ff007424 */ /* 0x004fe200078e00ff */
[----:B------:R-:W-:-:S04]  /*2040*/  SHF.L.U32 R4, R4, 0x1f, RZ ;  /* 0x0000001f04047819 */ /* 0x000fc800000006ff */
[----:B------:R-:W1:Y:S02]  /*2050*/  SYNCS.PHASECHK.TRANS64.TRYWAIT P0, [UR22+0xb068], R4 ;  /* 0x00b06804ff0075a7 */ /* 0x000e640008001116 */
[----:B-1----:R-:W-:Y:S05]  /*2060*/  @!P0 BRA `(.L_x_47) ;  /* 0x000000e000208947 */ /* 0x002fea0003800000 */
.L_x_368:
[----:B------:R-:W-:Y:S01]  /*2070*/  R2UR UR16, R2 ;  /* 0x00000000021072ca */ /* 0x000fe200000e0000 */
[----:B------:R-:W-:Y:S01]  /*2080*/  UIADD3 UR38, UPT, UPT, UR28, 0x200, URZ ;  /* 0x000002001c267890 */ /* 0x000fe2000fffe0ff */
[----:B------:R-:W-:Y:S01]  /*2090*/  R2UR UR9, R0 ;  /* 0x00000000000972ca */ /* 0x000fe200000e0000 */
        /* <DEDUP_REMOVED lines=8> */
[----:B------:R-:W-:-:S02]  /*2120*/  UMOV UR35, 0x80004020 ;  /* 0x8000402000237882 */ /* 0x000fc40000000000 */
[----:B------:R2:W-:Y:S02]  /*2130*/  UTCHMMA gdesc[UR38], gdesc[UR32], tmem[UR16], tmem[UR30], idesc[UR31], !UPT ;  /* 0x00ff1e20260075ea */ /* 0x0005e4000f800010 */
[----:B------:R2:W-:Y:S01]  /*2140*/  UTCHMMA gdesc[UR34], gdesc[UR20], tmem[UR9], tmem[UR18], idesc[UR19], UPT ;  /* 0x00ff1214220075ea */ /* 0x0005e2000b800009 */
[----:B------:R-:W-:Y:S05]  /*2150*/  BRA.U UP3, `(.L_x_48) ;  /* 0x0000000103047547 */ /* 0x000fea000b800000 */
[----:B--2---:R-:W-:Y:S05]  /*2160*/  BPT.TRAP 0x1 ;  /* 0x000000040000795c */ /* 0x004fea0000300000 */
.L_x_48:
[----:B--2---:R-:W-:-:S09]  /*2170*/  UIADD3 UR9, UPT, UPT, UR22, 0xb060, URZ ;  /* 0x0000b06016097890 */ /* 0x004fd2000fffe0ff */
[----:B------:R2:W-:Y:S01]  /*2180*/  UTCBAR [UR9], URZ ;  /* 0x000000ff090073e9 */ /* 0x0005e200080000ff */
[----:B------:R-:W-:Y:S05]  /*2190*/  BRA.U !UP1, `(.L_x_49) ;  /* 0x0000000109047547 */ /* 0x000fea000b800000 */
[----:B--2---:R-:W-:Y:S05]  /*21a0*/  BPT.TRAP 0x1 ;  /* 0x000000040000795c */ /* 0x004fea0000300000 */
.L_x_49:
[----:B------:R-:W-:-:S09]  /*21b0*/  UIADD3 UR15, UPT, UPT, UR15, 0xb038, URZ ;  /* 0x0000b0380f0f7890 */ /* 0x000fd2000fffe0ff */
[----:B------:R3:W-:Y:S01]  /*21c0*/  UTCBAR [UR15], URZ ;  /* 0x000000ff0f0073e9 */ /* 0x0007e200080000ff */
[----:B------:R-:W-:Y:S05]  /*21d0*/  BRA.U !UP1, `(.L_x_50) ;  /* 0x0000000109047547 */ /* 0x000fea000b800000 */
[----:B--23--:R-:W-:Y:S05]  /*21e0*/  BPT.TRAP 0x1 ;  /* 0x000000040000795c */ /* 0x00cfea0000300000 */
.L_x_50:
[----:B--2---:R-:W-:Y:S01]  /*21f0*/  ULEA UR9, UR26, UR22, 0x3 ;  /* 0x000000161a097291 */ /* 0x004fe2000f8e18ff */
[----:B-1----:R-:W-:-:S04]  /*2200*/  MOV R3, UR8 ;  /* 0x0000000800037c02 */ /* 0x002fc80008000f00 */
[----:B------:R-:W-:-:S04]  /*2210*/  SHF.L.U32 R3, R3, 0x1f, RZ ;  /* 0x0000001f03037819 */ /* 0x000fc800000006ff */
[----:B------:R-:W1:Y:S02]  /*2220*/  SYNCS.PHASECHK.TRANS64.TRYWAIT P0, [UR9+0xb020], R3 ;  /* 0x00b02003ff0075a7 */ /* 0x000e640008001109 */
[----:B-1----:R-:W-:Y:S05]  /*2230*/  @!P0 BRA `(.L_x_51) ;  /* 0x000000dc00c48947 */ /* 0x002fea0003800000 */
.L_x_370:
[----:B------:R-:W-:-:S04]  /*2240*/  UIADD3 UR9, UPT, UPT, UR26, 0x1, URZ ;  /* 0x000000011a097890 */ /* 0x000fc8000fffe0ff */
[----:B------:R-:W-:-:S04]  /*2250*/  UISETP.NE.AND UP0, UPT, UR9, 0x3, UPT ;  /* 0x000000030900788c */ /* 0x000fc8000bf05270 */
[----:B---3--:R-:W-:Y:S02]  /*2260*/  USEL UR15, URZ, 0x1, UP0 ;  /* 0x00000001ff0f7887 */ /* 0x008fe40008000000 */
[----:B------:R-:W-:Y:S02]  /*2270*/  USEL UR9, UR9, URZ, UP0 ;  /* 0x000000ff09097287 */ /* 0x000fe40008000000 */
[----:B------:R-:W-:Y:S01]  /*2280*/  ULOP3.LUT UR8, UR8, UR15, URZ, 0x3c, !UPT ;  /* 0x0000000f08087292 */ /* 0x000fe2000f8e3cff */
[----:B------:R-:W-:Y:S11]  /*2290*/  BRA.U UP5, `(.L_x_52) ;  /* 0x0000000105047547 */ /* 0x000ff6000b800000 */
[----:B------:R-:W-:Y:S05]  /*22a0*/  BPT.TRAP 0x1 ;  /* 0x000000040000795c */ /* 0x000fea0000300000 */
.L_x_52:
[----:B-1----:R-:W-:-:S04]  /*22b0*/  MOV R3, UR12 ;  /* 0x0000000c00037c02 */ /* 0x002fc80008000f00 */
[----:B------:R-:W-:-:S04]  /*22c0*/  SHF.L.U32 R3, R3, 0x1f, RZ ;  /* 0x0000001f03037819 */ /* 0x000fc800000006ff */
[----:B------:R-:W1:Y:S02]  /*22d0*/  SYNCS.PHASECHK.TRANS64.TRYWAIT P0, [UR22+0xb0a0], R3 ;  /* 0x00b0a003ff0075a7 */ /* 0x000e640008001116 */
[----:B-1----:R-:W-:Y:S05]  /*22e0*/  @!P0 BRA `(.L_x_53) ;  /* 0x000000dc00b08947 */ /* 0x002fea0003800000 */
.L_x_372:
[----:B------:R-:W-:Y:S05]  /*22f0*/  BRA.U UP4, `(.L_x_54) ;  /* 0x0000000104047547 */ /* 0x000fea000b800000 */
[----:B------:R-:W-:Y:S05]  /*2300*/  BPT.TRAP 0x1 ;  /* 0x000000040000795c */ /* 0x000fea0000300000 */
.L_x_54:
[----:B------:R-:W-:Y:S02]  /*2310*/  IMAD.U32 R5, RZ, RZ, UR25 ;  /* 0x00000019ff057e24 */ /* 0x000fe4000f8e00ff */
[----:B-1----:R-:W-:Y:S02]  /*2320*/  HFMA2 R0, -RZ, RZ, 0, 2.384185791015625e-06 ;  /* 0x00000028ff007431 */ /* 0x002fe400000001ff */
[----:B------:R-:W-:Y:S01]  /*2330*/  IMAD.MOV.U32 R3, RZ, RZ, 0x20 ;  /* 0x00000020ff037424 */ /* 0x000fe200078e00ff */
[----:B------:R-:W-:Y:S02]  /*2340*/  MOV R2, 0x100 ;  /* 0x0000010000027802 */ /* 0x000fe40000000f00 */
[----:B------:R-:W-:-:S04]  /*2350*/  SHF.L.U32 R5, R5, 0x1f, RZ ;  /* 0x0000001f05057819 */ /* 0x000fc800000006ff */
[----:B------:R-:W1:Y:S02]  /*2360*/  SYNCS.PHASECHK.TRANS64.TRYWAIT P0, [UR22+0xb058], R5 ;  /* 0x00b05805ff0075a7 */ /* 0x000e640008001116 */
[----:B-1----:R-:W-:Y:S05]  /*2370*/  @!P0 BRA `(.L_x_55) ;  /* 0x000000dc00a48947 */ /* 0x002fea0003800000 */
.L_x_374:
[----:B------:R-:W-:Y:S01]  /*2380*/  R2UR UR19, R0 ;  /* 0x00000000001372ca */ /* 0x000fe200000e0000 */
[----:B------:R-:W-:Y:S01]  /*2390*/  IMAD.MOV.U32 R0, RZ, RZ, 0x38 ;  /* 0x00000038ff007424 */ /* 0x000fe200078e00ff */
[----:B------:R-:W-:Y:S01]  /*23a0*/  R2UR UR21, R3 ;  /* 0x00000000031572ca */ /* 0x000fe200000e0000 */
[----:B-1----:R-:W-:Y:S01]  /*23b0*/  IMAD.MOV.U32 R4, RZ, RZ, 0x100 ;  /* 0x00000100ff047424 */ /* 0x002fe200078e00ff */
[----:B------:R-:W-:Y:S01]  /*23c0*/  R2UR UR23, R2 ;  /* 0x00000000021772ca */ /* 0x000fe200000e0000 */
[----:B------:R-:W-:Y:S01]  /*23d0*/  IMAD.MOV.U32 R3, RZ, RZ, 0x30 ;  /* 0x00000030ff037424 */ /* 0x000fe200078e00ff */
[----:B------:R-:W-:Y:S01]  /*23e0*/  R2UR UR15, R0 ;  /* 0x00000000000f72ca */ /* 0x000fe200000e0000 */
[----:B------:R-:W-:Y:S01]  /*23f0*/  IMAD.MOV.U32 R2, RZ, RZ, 0x100 ;  /* 0x00000100ff027424 */ /* 0x000fe200078e00ff */
[----:B------:R-:W-:Y:S01]  /*2400*/  R2UR UR20, R4 ;  /* 0x00000000041472ca */ /* 0x000fe200000e0000 */
[----:B------:R-:W-:Y:S01]  /*2410*/  IMAD.MOV.U32 R0, RZ, RZ, 0x100 ;  /* 0x00000100ff007424 */ /* 0x000fe200078e00ff */
[----:B------:R-:W-:Y:S01]  /*2420*/  ULEA UR46, UR26, UR14, 0x8 ;  /* 0x0000000e1a2e7291 */ /* 0x000fe2000f8e40ff */
[----:B------:R-:W-:Y:S01]  /*2430*/  R2UR UR17, R3 ;  /* 0x00000000031172ca */ /* 0x000fe200000e0000 */
[----:B------:R-:W-:Y:S01]  /*2440*/  UMOV UR38, 0x0 ;  /* 0x0000000000267882 */ /* 0x000fe20000000000 */
[----:B------:R-:W-:Y:S01]  /*2450*/  R2UR UR18, R2 ;  /* 0x00000000021272ca */ /* 0x000fe200000e0000 */
[----:B------:R-:W-:Y:S01]  /*2460*/  UIADD3 UR44, UPT, UPT, UR46, 0x40, URZ ;  /* 0x000000402e2c7890 */ /* 0x000fe2000fffe0ff */
[----:B------:R-:W-:Y:S01]  /*2470*/  R2UR UR16, R0 ;  /* 0x00000000001072ca */ /* 0x000fe200000e0000 */
[----:B------:R-:W-:-:S02]  /*2480*/  UIADD3 UR42, UPT, UPT, UR46, 0x80, URZ ;  /* 0x000000802e2a7890 */ /* 0x000fc4000fffe0ff */
        /* <DEDUP_REMOVED lines=8> */
[----:B------:R-:W-:Y:S01]  /*2510*/  UMOV UR43, 0x80004020 ;  /* 0x80004020002b7882 */ /* 0x000fe20000000000 */
[----:B------:R1:W-:Y:S01]  /*2520*/  UTCHMMA tmem[UR21], gdesc[UR46], tmem[UR23], tmem[UR38], idesc[UR39], !UPT ;  /* 0x00ff262e150079ea */ /* 0x0003e2000f800017 */
[----:B------:R-:W-:Y:S01]  /*2530*/  UMOV UR30, 0x0 ;  /* 0x00000000001e7882 */ /* 0x000fe20000000000 */
[----:B------:R-:W-:Y:S01]  /*2540*/  UMOV UR31, 0x8090490 ;  /* 0x08090490001f7882 */ /* 0x000fe20000000000 */
[----:B------:R-:W-:Y:S01]  /*2550*/  UMOV UR41, 0x80004020 ;  /* 0x8000402000297882 */ /* 0x000fe20000000000 */
[----:B------:R1:W-:Y:S01]  /*2560*/  UTCHMMA tmem[UR19], gdesc[UR44], tmem[UR20], tmem[UR34], idesc[UR35], UPT ;  /* 0x00ff222c130079ea */ /* 0x0003e2000b800014 */
[----:B------:R1:W-:Y:S01]  /*2570*/  UTCHMMA tmem[UR17], gdesc[UR42], tmem[UR18], tmem[UR32], idesc[UR33], UPT ;  /* 0x00ff202a110079ea */ /* 0x0003e2000b800012 */
[----:B------:R1:W-:Y:S01]  /*2580*/  UTCHMMA tmem[UR15], gdesc[UR40], tmem[UR16], tmem[UR30], idesc[UR31], UPT ;  /* 0x00ff1e280f0079ea */ /* 0x0003e2000b800010 */
[----:B------:R-:W-:Y:S05]  /*2590*/  BRA.U UP5, `(.L_x_56) ;  /* 0x0000000105047547 */ /* 0x000fea000b800000 */
[----:B-1----:R-:W-:Y:S05]  /*25a0*/  BPT.TRAP 0x1 ;  /* 0x000000040000795c */ /* 0x002fea0000300000 */
.L_x_56:
[----:B-1----:R-:W-:Y:S02]  /*25b0*/  UIADD3 UR16, UPT, UPT, UR22, 0xb090, URZ ;  /* 0x0000b09016107890 */ /* 0x002fe4000fffe0ff */
[----:B------:R-:W-:Y:S02]  /*25c0*/  UISETP.GE.AND UP0, UPT, UR4, 0x41, UPT ;  /* 0x000000410400788c */ /* 0x000fe4000bf06270 */
[----:B------:R-:W-:Y:S01]  /*25d0*/  ULOP3.LUT UR15, UR11, 0x1, URZ, 0x3c, !UPT ;  /* 0x000000010b0f7892 */ /* 0x000fe2000f8e3cff */
[----:B------:R-:W-:Y:S01]  /*25e0*/  UMOV UR21, URZ ;  /* 0x000000ff00157c82 */ /* 0x000fe20008000000 */
[----:B------:R-:W-:Y:S01]  /*25f0*/  UMOV UR24, UR13 ;  /* 0x0000000d00187c82 */ /* 0x000fe20008000000 */
[----:B------:R-:W-:Y:S02]  /*2600*/  UMOV UR23, UR26 ;  /* 0x0000001a00177c82 */ /* 0x000fe40008000000 */
[----:B------:R1:W-:Y:S02]  /*2610*/  UTCBAR [UR16], URZ ;  /* 0x000000ff100073e9 */ /* 0x0003e400080000ff */
[----:B------:R-:W-:Y:S05]  /*2620*/  BRA.U !UP0, `(.L_x_57) ;  /* 0x0000000d08507547 */ /* 0x000fea000b800000 */
[----:B------:R-:W-:Y:S01]  /*2630*/  UIADD3 UR10, UPT, UPT, UR4, 0x3f, URZ ;  /* 0x0000003f040a7890 */ /* 0x000fe2000fffe0ff */
[----:B------:R-:W-:Y:S01]  /*2640*/  UMOV UR21, URZ ;  /* 0x000000ff00157c82 */ /* 0x000fe20008000000 */
[----:B------:R-:W-:Y:S02]  /*2650*/  UMOV UR23, UR26 ;  /* 0x0000001a00177c82 */ /* 0x000fe40008000000 */
[----:B------:R-:W-:Y:S01]  /*2660*/  USHF.R.S32.HI UR4, URZ, 0x1f, UR10 ;  /* 0x0000001fff047899 */ /* 0x000fe2000801140a */
[----:B------:R-:W-:-:S03]  /*2670*/  UMOV UR27, UR26 ;  /* 0x0000001a001b7c82 */ /* 0x000fc60008000000 */
[----:B------:R-:W-:-:S04]  /*2680*/  ULEA.HI UR10, UR4, UR10, URZ, 0x6 ;  /* 0x0000000a040a7291 */ /* 0x000fc8000f8f30ff */
[----:B------:R-:W-:-:S04]  /*2690*/  USHF.R.S32.HI UR10, URZ, 0x6, UR10 ;  /* 0x00000006ff0a7899 */ /* 0x000fc8000801140a */
[----:B------:R-:W-:-:S04]  /*26a0*/  UISETP.LT.AND UP0, UPT, UR10, 0x2, UPT ;  /* 0x000000020a00788c */ /* 0x000fc8000bf01270 */
[----:B------:R-:W-:-:S04]  /*26b0*/  USEL UR4, UR10, 0x2, UP0 ;  /* 0x000000020a047887 */ /* 0x000fc80008000000 */
[----:B------:R-:W-:-:S04]  /*26c0*/  UIADD3 UR4, UPT, UPT, -UR4, UR13, UR10 ;  /* 0x0000000d04047290 */ /* 0x000fc8000fffe10a */
[----:B------:R-:W-:-:S12]  /*26d0*/  UIADD3 UR24, UPT, UPT, UR4, 0x1, URZ ;  /* 0x0000000104187890 */ /* 0x000fd8000fffe0ff */
.L_x_76:
[----:B------:R-:W-:Y:S01]  /*26e0*/  UIADD3 UR13, UPT, UPT, UR13, 0x1, URZ ;  /* 0x000000010d0d7890 */ /* 0x000fe2000fffe0ff */
[----:B------:R-:W-:Y:S01]  /*26f0*/  UMOV UR10, UR25 ;  /* 0x00000019000a7c82 */ /* 0x000fe20008000000 */
[----:B------:R-:W-:Y:S02]  /*2700*/  UMOV UR11, UR15 ;  /* 0x0000000f000b7c82 */ /* 0x000fe40008000000 */
[----:B------:R-:W-:Y:S01]  /*2710*/  UISETP.NE.AND UP2, UPT, UR13, UR24, UPT ;  /* 0x000000180d00728c */ /* 0x000fe2000bf45270 */
[----:B--2---:R-:W-:Y:S05]  /*2720*/  BRA.U !UP1, `(.L_x_58) ;  /* 0x0000000109047547 */ /* 0x004fea000b800000 */
[----:B-1----:R-:W-:Y:S05]  /*2730*/  BPT.TRAP 0x1 ;  /* 0x000000040000795c */ /* 0x002fea0000300000 */
.L_x_58:
[----:B------:R-:W2:Y:S01]  /*2740*/  S2UR UR22, SR_CgaCtaId ;  /* 0x00000000001679c3 */ /* 0x000ea20000008800 */
[----:B------:R-:W-:Y:S01]  /*2750*/  UMOV UR4, 0x400 ;  /* 0x0000040000047882 */ /* 0x000fe20000000000 */
[----:B------:R-:W-:Y:S02]  /*2760*/  IMAD.U32 R0, RZ, RZ, UR8 ;  /* 0x00000008ff007e24 */ /* 0x000fe4000f8e00ff */
[----:B------:R-:W-:Y:S03]  /*2770*/  HFMA2 R2, -RZ, RZ, 0, 0 ;  /* 0x00000000ff027431 */ /* 0x000fe600000001ff */
[----:B------:R-:W-:Y:S01]  /*2780*/  SHF.L.U32 R4, R0, 0x1f, RZ ;  /* 0x0000001f00047819 */ /* 0x000fe200000006ff */
[----:B------:R-:W-:Y:S01]  /*2790*/  IMAD.MOV.U32 R0, RZ, RZ, RZ ;  /* 0x000000ffff007224 */ /* 0x000fe200078e00ff */
[----:B--2---:R-:W-:Y:S04]  /*27a0*/  ULEA UR22, UR22, UR4, 0x18 ;  /* 0x0000000416167291 */ /* 0x004fe8000f8ec0ff */
[----:B------:R-:W-:Y:S09]  /*27b0*/  ULEA UR4, UR9, UR22, 0x3 ;  /* 0x0000001609047291 */ /* 0x000ff2000f8e18ff */
[----:B------:R-:W2:Y:S02]  /*27c0*/  SYNCS.PHASECHK.TRANS64.TRYWAIT P0, [UR4+0xb020], R4 ;  /* 0x00b02004ff0075a7 */ /* 0x000ea40008001104 */
[----:B--2---:R-:W-:Y:S05]  /*27d0*/  @!P0 BRA `(.L_x_59) ;  /* 0x000000d800a48947 */ /* 0x004fea0003800000 */
.L_x_376:
[----:B------:R-:W-:Y:S01]  /*27e0*/  ULEA UR32, UR9, UR7, 0x8 ;  /* 0x0000000709207291 */ /* 0x000fe2000f8e40ff */
[----:B------:R-:W-:Y:S01]  /*27f0*/  R2UR UR15, R2 ;  /* 0x00000000020f72ca */ /* 0x000fe200000e0000 */
[----:B------:R-:W-:Y:S01]  /*2800*/  UIADD3 UR18, UPT, UPT, UR28, 0x2, URZ ;  /* 0x000000021c127890 */ /* 0x000fe2000fffe0ff */
[----:B------:R-:W-:Y:S01]  /*2810*/  R2UR UR4, R0 ;  /* 0x00000000000472ca */ /* 0x000fe200000e0000 */
[----:B------:R-:W-:Y:S02]  /*2820*/  UIADD3 UR30, UPT, UPT, UR32, 0x2, URZ ;  /* 0x00000002201e7890 */ /* 0x000fe4000fffe0ff */
[----:B------:R-:W-:Y:S02]  /*2830*/  UISETP.NE.AND UP4, UPT, UR6, URZ, UPT ;  /* 0x000000ff0600728c */ /* 0x000fe4000bf85270 */
[----:B------:R-:W-:Y:S01]  /*2840*/  UIADD3 UR9, UPT, UPT, UR9, 0x1, URZ ;  /* 0x0000000109097890 */ /* 0x000fe2000fffe0ff */
[----:B------:R-:W-:Y:S01]  /*2850*/  UMOV UR34, 0x0 ;  /* 0x0000000000227882 */ /* 0x000fe20000000000 */
[----:B------:R-:W-:Y:S02]  /*2860*/  UMOV UR35, 0x8100490 ;  /* 0x0810049000237882 */ /* 0x000fe40000000000 */
[----:B------:R-:W-:Y:S01]  /*2870*/  UISETP.NE.AND UP0, UPT, UR9, 0x3, UPT ;  /* 0x000000030900788c */ /* 0x000fe2000bf05270 */
[----:B------:R-:W-:Y:S01]  /*2880*/  UMOV UR33, 0x80004020 ;  /* 0x8000402000217882 */ /* 0x000fe20000000000 */
[----:B-1----:R-:W-:Y:S02]  /*2890*/  UMOV UR16, 0x0 ;  /* 0x0000000000107882 */ /* 0x002fe40000000000 */
[----:B------:R-:W-:Y:S01]  /*28a0*/  USEL UR20, URZ, 0x1, UP0 ;  /* 0x00000001ff147887 */ /* 0x000fe20008000000 */
[----:B------:R1:W-:Y:S01]  /*28b0*/  UTCHMMA gdesc[UR28], gdesc[UR32], tmem[UR15], tmem[UR34], idesc[UR35], !UPT ;  /* 0x00ff22201c0075ea */ /* 0x0003e2000f80000f */
[----:B------:R-:W-:Y:S02]  /*28c0*/  USEL UR26, UR9, URZ, UP0 ;  /* 0x000000ff091a7287 */ /* 0x000fe40008000000 */
[----:B------:R-:W-:Y:S01]  /*28d0*/  ULOP3.LUT UR8, UR8, UR20, URZ, 0x3c, !UPT ;  /* 0x0000001408087292 */ /* 0x000fe2000f8e3cff */
[----:B------:R-:W-:Y:S01]  /*28e0*/  UMOV UR17, 0x8100490 ;  /* 0x0810049000117882 */ /* 0x000fe20000000000 */
[----:B------:R-:W-:Y:S01]  /*28f0*/  UMOV UR19, 0x80004020 ;  /* 0x8000402000137882 */ /* 0x000fe20000000000 */
[----:B------:R-:W-:Y:S02]  /*2900*/  UMOV UR31, 0x80004020 ;  /* 0x80004020001f7882 */ /* 0x000fe40000000000 */
[----:B------:R1:W-:Y:S01]  /*2910*/  UTCHMMA gdesc[UR18], gdesc[UR30], tmem[UR4], tmem[UR16], idesc[UR17], UPT ;  /* 0x00ff101e120075ea */ /* 0x0003e2000b800004 */
[----:B------:R-:W-:Y:S06]  /*2920*/  BRA.U UP4, `(.L_x_60) ;  /* 0x0000000104047547 */ /* 0x000fec000b800000 */
[----:B-1----:R-:W-:Y:S05]  /*2930*/  BPT.TRAP 0x1 ;  /* 0x000000040000795c */ /* 0x002fea0000300000 */
.L_x_60:
[----:B-1----:R-:W-:Y:S09]  /*2940*/  UIADD3 UR4, UPT, UPT, UR22, 0xb050, URZ ;  /* 0x0000b05016047890 */ /* 0x002ff2000fffe0ff */
[----:B------:R1:W-:Y:S01]  /*2950*/  UTCBAR [UR4], URZ ;  /* 0x000000ff040073e9 */ /* 0x0003e200080000ff */
[----:B------:R-:W-:Y:S05]  /*2960*/  BRA.U UP5, `(.L_x_61) ;  /* 0x0000000105047547 */ /* 0x000fea000b800000 */
[----:B-1----:R-:W-:Y:S05]  /*2970*/  BPT.TRAP 0x1 ;  /* 0x000000040000795c */ /* 0x002fea0000300000 */
.L_x_61:
[----:B------:R-:W-:Y:S01]  /*2980*/  MOV R0, UR12 ;  /* 0x0000000c00007c02 */ /* 0x000fe20008000f00 */
[----:B------:R-:W-:Y:S03]  /*2990*/  UISETP.NE.AND UP3, UPT, UR5, URZ, UPT ;  /* 0x000000ff0500728c */ /* 0x000fe6000bf65270 */
[----:B--2---:R-:W-:Y:S04]  /*29a0*/  SHF.L.U32 R3, R0, 0x1f, RZ ;  /* 0x0000001f00037819 */ /* 0x004fe800000006ff */
[----:B------:R-:W2:Y:S02]  /*29b0*/  SYNCS.PHASECHK.TRANS64.TRYWAIT P0, [UR22+0xb0a8], R3 ;  /* 0x00b0a803ff0075a7 */ /* 0x000ea40008001116 */
[----:B--2---:R-:W-:Y:S05]  /*29c0*/  @!P0 BRA `(.L_x_62) ;  /* 0x000000d800408947 */ /* 0x004fea0003800000 */
.L_x_378:
[----:B------:R-:W-:Y:S05]  /*29d0*/  BRA.U UP3, `(.L_x_63) ;  /* 0x0000000103047547 */ /* 0x000fea000b800000 */
[----:B-1----:R-:W-:Y:S05]  /*29e0*/  BPT.TRAP 0x1 ;  /* 0x000000040000795c */ /* 0x002fea0000300000 */
.L_x_63:
[----:B--2---:R-:W-:Y:S01]  /*29f0*/  IMAD.U32 R0, RZ, RZ, UR11 ;  /* 0x0000000bff007e24 */ /* 0x004fe2000f8e00ff */
[----:B------:R-:W-:Y:S01]  /*2a00*/  MOV R2, 0x180 ;  /* 0x0000018000027802 */ /* 0x000fe20000000f00 */
[----:B------:R-:W-:Y:S03]  /*2a10*/  IMAD.MOV.U32 R3, RZ, RZ, 0xa0 ;  /* 0x000000a0ff037424 */ /* 0x000fe600078e00ff */
[----:B------:R-:W-:Y:S01]  /*2a20*/  SHF.L.U32 R5, R0, 0x1f, RZ ;  /* 0x0000001f00057819 */ /* 0x000fe200000006ff */
[----:B------:R-:W-:Y:S03]  /*2a30*/  HFMA2 R0, -RZ, RZ, 0, 1.0013580322265625e-05 ;  /* 0x000000a8ff007431 */ /* 0x000fe600000001ff */
[----:B------:R-:W2:Y:S02]  /*2a40*/  SYNCS.PHASECHK.TRANS64.TRYWAIT P0, [UR22+0xb068], R5 ;  /* 0x00b06805ff0075a7 */ /* 0x000ea40008001116 */
[----:B--2---:R-:W-:Y:S05]  /*2a50*/  @!P0 BRA `(.L_x_64) ;  /* 0x000000d800348947 */ /* 0x004fea0003800000 */
.L_x_380:
[----:B------:R-:W-:Y:S01]  /*2a60*/  ULEA UR50, UR27, UR14, 0x8 ;  /* 0x0000000e1b327291 */ /* 0x000fe2000f8e40ff */
[----:B------:R-:W-:Y:S01]  /*2a70*/  R2UR UR17, R0 ;  /* 0x00000000001172ca */ /* 0x000fe200000e0000 */
[----:B------:R-:W-:Y:S01]  /*2a80*/  UISETP.NE.U32.AND UP0, UPT, UR21, URZ, UPT ;  /* 0x000000ff1500728c */ /* 0x000fe2000bf05070 */
[----:B------:R-:W-:Y:S01]  /*2a90*/  IMAD.MOV.U32 R0, RZ, RZ, 0xb8 ;  /* 0x000000b8ff007424 */ /* 0x000fe200078e00ff */
[----:B------:R-:W-:Y:S01]  /*2aa0*/  UIADD3 UR48, UPT, UPT, UR50, 0x40, URZ ;  /* 0x0000004032307890 */ /* 0x000fe2000fffe0ff */
[----:B------:R-:W-:Y:S01]  /*2ab0*/  R2UR UR19, R3 ;  /* 0x00000000031372ca */ /* 0x000fe200000e0000 */
[----:B------:R-:W-:Y:S01]  /*2ac0*/  UIADD3 UR46, UPT, UPT, UR50, 0x80, URZ ;  /* 0x00000080322e7890 */ /* 0x000fe2000fffe0ff */
[----:B------:R-:W-:Y:S01]  /*2ad0*/  R2UR UR20, R2 ;  /* 0x00000000021472ca */ /* 0x000fe200000e0000 */
[----:B------:R-:W-:Y:S01]  /*2ae0*/  UIADD3 UR44, UPT, UPT, UR50, 0xc0, URZ ;  /* 0x000000c0322c7890 */ /* 0x000fe2000fffe0ff */
[----:B--2---:R-:W-:Y:S01]  /*2af0*/  IMAD.MOV.U32 R4, RZ, RZ, 0x180 ;  /* 0x00000180ff047424 */ /* 0x004fe200078e00ff */
[----:B-1----:R-:W-:Y:S01]  /*2b00*/  R2UR UR4, R0 ;  /* 0x00000000000472ca */ /* 0x002fe200000e0000 */
[----:B------:R-:W-:Y:S01]  /*2b10*/  IMAD.MOV.U32 R3, RZ, RZ, 0xb0 ;  /* 0x000000b0ff037424 */ /* 0x000fe200078e00ff */
[----:B------:R-:W-:Y:S01]  /*2b20*/  UMOV UR42, 0x0 ;  /* 0x00000000002a7882 */ /* 0x000fe20000000000 */
[----:B------:R-:W-:Y:S01]  /*2b30*/  IMAD.MOV.U32 R2, RZ, RZ, 0x180 ;  /* 0x00000180ff027424 */ /* 0x000fe200078e00ff */
[----:B------:R-:W-:Y:S01]  /*2b40*/  R2UR UR18, R4 ;  /* 0x00000000041272ca */ /* 0x000fe200000e0000 */
[----:B------:R-:W-:Y:S01]  /*2b50*/  IMAD.MOV.U32 R0, RZ, RZ, 0x180 ;  /* 0x00000180ff007424 */ /* 0x000fe200078e00ff */
[----:B------:R-:W-:Y:S01]  /*2b60*/  R2UR UR15, R3 ;  /* 0x00000000030f72ca */ /* 0x000fe200000e0000 */
[----:B------:R-:W-:Y:S01]  /*2b70*/  UMOV UR43, 0x8090490 ;  /* 0x08090490002b7882 */ /* 0x000fe20000000000 */
[----:B------:R-:W-:Y:S01]  /*2b80*/  R2UR UR16, R2 ;  /* 0x00000000021072ca */ /* 0x000fe200000e0000 */
[----:B------:R-:W-:Y:S01]  /*2b90*/  UMOV UR51, 0x80004020 ;  /* 0x8000402000337882 */ /* 0x000fe20000000000 */
[----:B------:R-:W-:Y:S01]  /*2ba0*/  R2UR UR9, R0 ;  /* 0x00000000000972ca */ /* 0x000fe200000e0000 */
[----:B------:R1:W-:Y:S01]  /*2bb0*/  UTCHMMA tmem[UR19], gdesc[UR50], tmem[UR20], tmem[UR42], idesc[UR43], UP0 ;  /* 0x00ff2a32130079ea */ /* 0x0003e20008000014 */
[----:B------:R-:W-:Y:S01]  /*2bc0*/  UMOV UR40, 0x0 ;  /* 0x0000000000287882 */ /* 0x000fe20000000000 */
[----:B------:R-:W-:Y:S01]  /*2bd0*/  UMOV UR41, 0x8090490 ;  /* 0x0809049000297882 */ /* 0x000fe20000000000 */
[----:B------:R-:W-:Y:S01]  /*2be0*/  UMOV UR49, 0x80004020 ;  /* 0x8000402000317882 */ /* 0x000fe20000000000 */
[----:B------:R-:W-:Y:S01]  /*2bf0*/  UMOV UR38, 0x0 ;  /* 0x0000000000267882 */ /* 0x000fe20000000000 */
[----:B------:R-:W-:Y:S01]  /*2c00*/  UMOV UR39, 0x8090490 ;  /* 0x0809049000277882 */ /* 0x000fe20000000000 */
[----:B------:R1:W-:Y:S01]  /*2c10*/  UTCHMMA tmem[UR17], gdesc[UR48], tmem[UR18], tmem[UR40], idesc[UR41], UPT ;  /* 0x00ff2830110079ea */ /* 0x0003e2000b800012 */
[----:B------:R-:W-:Y:S01]  /*2c20*/  UMOV UR47, 0x80004020 ;  /* 0x80004020002f7882 */ /* 0x000fe20000000000 */
[----:B------:R-:W-:Y:S01]  /*2c30*/  UMOV UR34, 0x0 ;  /* 0x0000000000227882 */ /* 0x000fe20000000000 */
[----:B------:R-:W-:Y:S01]  /*2c40*/  UMOV UR35, 0x8090490 ;  /* 0x0809049000237882 */ /* 0x000fe20000000000 */
[----:B------:R-:W-:Y:S01]  /*2c50*/  UMOV UR45, 0x80004020 ;  /* 0x80004020002d7882 */ /* 0x000fe20000000000 */
[----:B------:R1:W-:Y:S01]  /*2c60*/  UTCHMMA tmem[UR15], gdesc[UR46], tmem[UR16], tmem[UR38], idesc[UR39], UPT ;  /* 0x00ff262e0f0079ea */ /* 0x0003e2000b800010 */
[----:B------:R1:W-:Y:S01]  /*2c70*/  UTCHMMA tmem[UR4], gdesc[UR44], tmem[UR9], tmem[UR34], idesc[UR35], UPT ;  /* 0x00ff222c040079ea */ /* 0x0003e2000b800009 */
[----:B------:R-:W-:Y:S05]  /*2c80*/  BRA.U UP5, `(.L_x_65) ;  /* 0x0000000105047547 */ /* 0x000fea000b800000 */
[----:B-1----:R-:W-:Y:S05]  /*2c90*/  BPT.TRAP 0x1 ;  /* 0x000000040000795c */ /* 0x002fea0000300000 */
.L_x_65:
[----:B-1----:R-:W-:Y:S02]  /*2ca0*/  UIADD3 UR4, UPT, UPT, UR22, 0xb098, URZ ;  /* 0x0000b09816047890 */ /* 0x002fe4000fffe0ff */
[----:B------:R-:W-:Y:S07]  /*2cb0*/  ULOP3.LUT UR12, UR12, 0x1, URZ, 0x3c, !UPT ;  /* 0x000000010c0c7892 */ /* 0x000fee000f8e3cff */
[----:B------:R1:W-:Y:S01]  /*2cc0*/  UTCBAR [UR4], URZ ;  /* 0x000000ff040073e9 */ /* 0x0003e200080000ff */
[----:B------:R-:W-:Y:S05]  /*2cd0*/  BRA.U !UP1, `(.L_x_66) ;  /* 0x0000000109047547 */ /* 0x000fea000b800000 */
[----:B-1----:R-:W-:Y:S05]  /*2ce0*/  BPT.TRAP 0x1 ;  /* 0x000000040000795c */ /* 0x002fea0000300000 */
.L_x_66:
[----:B------:R-:W-:Y:S01]  /*2cf0*/  ULEA UR15, UR23, UR22, 0x3 ;  /* 0x00000016170f7291 */ /* 0x000fe2000f8e18ff */
[----:B------:R-:W-:Y:S01]  /*2d00*/  IMAD.MOV.U32 R2, RZ, RZ, 0x80 ;  /* 0x00000080ff027424 */ /* 0x000fe200078e00ff */
[----:B------:R-:W-:Y:S01]  /*2d10*/  UIADD3 UR16, UPT, UPT, UR28, 0x200, URZ ;  /* 0x000002001c107890 */ /* 0x000fe2000fffe0ff */
[----:B------:R-:W-:Y:S01]  /*2d20*/  IMAD.MOV.U32 R0, RZ, RZ, 0x80 ;  /* 0x00000080ff007424 */ /* 0x000fe200078e00ff */
[----:B------:R-:W-:Y:S02]  /*2d30*/  UIADD3 UR15, UPT, UPT, UR15, 0xb038, URZ ;  /* 0x0000b0380f0f7890 */ /* 0x000fe4000fffe0ff */
[----:B------:R-:W-:Y:S01]  /*2d40*/  UIADD3 UR18, UPT, UPT, UR28, 0x202, URZ ;  /* 0x000002021c127890 */ /* 0x000fe2000fffe0ff */
[----:B------:R-:W-:Y:S01]  /*2d50*/  R2UR UR9, R2 ;  /* 0x00000000020972ca */ /* 0x000fe200000e0000 */
[----:B------:R-:W-:Y:S01]  /*2d60*/  UIADD3 UR23, UPT, UPT, UR23, 0x1, URZ ;  /* 0x0000000117177890 */ /* 0x000fe2000fffe0ff */
[----:B-1----:R-:W-:Y:S01]  /*2d70*/  R2UR UR4, R0 ;  /* 0x00000000000472ca */ /* 0x002fe200000e0000 */
[----:B------:R-:W-:Y:S01]  /*2d80*/  UMOV UR33, 0x80004020 ;  /* 0x8000402000217882 */ /* 0x000fe20000000000 */
[----:B------:R-:W-:Y:S01]  /*2d90*/  UMOV UR20, 0x0 ;  /* 0x0000000000147882 */ /* 0x000fe20000000000 */
[----:B------:R-:W-:Y:S01]  /*2da0*/  UISETP.NE.AND UP0, UPT, UR23, 0x3, UPT ;  /* 0x000000031700788c */ /* 0x000fe2000bf05270 */
[----:B------:R1:W-:Y:S01]  /*2db0*/  UTCBAR [UR15], URZ ;  /* 0x000000ff0f0073e9 */ /* 0x0003e200080000ff */
[----:B------:R-:W-:Y:S01]  /*2dc0*/  UMOV UR21, 0x8100490 ;  /* 0x0810049000157882 */ /* 0x000fe20000000000 */
[----:B------:R-:W-:Y:S01]  /*2dd0*/  UMOV UR34, UR30 ;  /* 0x0000001e00227c82 */ /* 0x000fe20008000000 */
[----:B------:R-:W-:Y:S01]  /*2de0*/  USEL UR23, UR23, URZ, UP0 ;  /* 0x000000ff17177287 */ /* 0x000fe20008000000 */
[----:B------:R-:W-:Y:S01]  /*2df0*/  UMOV UR17, 0x80004020 ;  /* 0x8000402000117882 */ /* 0x000fe20000000000 */
[----:B------:R-:W-:Y:S02]  /*2e00*/  UMOV UR35, 0x80004020 ;  /* 0x8000402000237882 */ /* 0x000fe40000000000 */
[----:B------:R1:W-:Y:S01]  /*2e10*/  UTCHMMA gdesc[UR16], gdesc[UR32], tmem[UR9], tmem[UR20], idesc[UR21], !UPT ;  /* 0x00ff1420100075ea */ /* 0x0003e2000f800009 */
[----:B------:R-:W-:Y:S01]  /*2e20*/  UMOV UR30, 0x0 ;  /* 0x00000000001e7882 */ /* 0x000fe20000000000 */
[----:B------:R-:W-:Y:S01]  /*2e30*/  UMOV UR31, 0x8100490 ;  /* 0x08100490001f7882 */ /* 0x000fe20000000000 */
[----:B------:R-:W-:Y:S02]  /*2e40*/  UMOV UR19, 0x80004020 ;  /* 0x8000402000137882 */ /* 0x000fe40000000000 */
[----:B------:R1:W-:Y:S01]  /*2e50*/  UTCHMMA gdesc[UR18], gdesc[UR34], tmem[UR4], tmem[UR30], idesc[UR31], UPT ;  /* 0x00ff1e22120075ea */ /* 0x0003e2000b800004 */
[----:B------:R-:W-:Y:S05]  /*2e60*/  BRA.U UP3, `(.L_x_67) ;  /* 0x0000000103047547 */ /* 0x000fea000b800000 */
[----:B-1----:R-:W-:Y:S05]  /*2e70*/  BPT.TRAP 0x1 ;  /* 0x000000040000795c */ /* 0x002fea0000300000 */
.L_x_67:
[----:B-1----:R-:W-:Y:S09]  /*2e80*/  UIADD3 UR4, UPT, UPT, UR22, 0xb060, URZ ;  /* 0x0000b06016047890 */ /* 0x002ff2000fffe0ff */
[----:B------:R1:W-:Y:S01]  /*2e90*/  UTCBAR [UR4], URZ ;  /* 0x000000ff040073e9 */ /* 0x0003e200080000ff */
[----:B------:R-:W-:Y:S05]  /*2ea0*/  BRA.U !UP1, `(.L_x_68) ;  /* 0x0000000109047547 */ /* 0x000fea000b800000 */
[----:B-1----:R-:W-:Y:S05]  /*2eb0*/  BPT.TRAP 0x1 ;  /* 0x000000040000795c */ /* 0x002fea0000300000 */
.L_x_68:
[----:B------:R-:W-:Y:S02]  /*2ec0*/  ULEA UR9, UR23, UR22, 0x3 ;  /* 0x0000001617097291 */ /* 0x000fe4000f8e18ff */
[----:B------:R-:W-:Y:S02]  /*2ed0*/  UIADD3 UR23, UPT, UPT, UR23, 0x1, URZ ;  /* 0x0000000117177890 */ /* 0x000fe4000fffe0ff */
[----:B-1----:R-:W-:Y:S02]  /*2ee0*/  UIADD3 UR4, UPT, UPT, UR9, 0xb038, URZ ;  /* 0x0000b03809047890 */ /* 0x002fe4000fffe0ff */
[----:B------:R-:W-:Y:S04]  /*2ef0*/  UISETP.NE.AND UP0, UPT, UR23, 0x3, UPT ;  /* 0x000000031700788c */ /* 0x000fe8000bf05270 */
[----:B------:R-:W-:Y:S03]  /*2f00*/  USEL UR23, UR23, URZ, UP0 ;  /* 0x000000ff17177287 */ /* 0x000fe60008000000 */
[----:B------:R1:W-:Y:S01]  /*2f10*/  UTCBAR [UR4], URZ ;  /* 0x000000ff040073e9 */ /* 0x0003e200080000ff */
[----:B------:R-:W-:Y:S08]  /*2f20*/  BRA.U !UP1, `(.L_x_69) ;  /* 0x0000000109047547 */ /* 0x000ff0000b800000 */
[----:B-1----:R-:W-:Y:S05]  /*2f30*/  BPT.TRAP 0x1 ;  /* 0x000000040000795c */ /* 0x002fea0000300000 */
.L_x_69:
[----:B-1----:R-:W-:Y:S01]  /*2f40*/  ULEA UR4, UR26, UR22, 0x3 ;  /* 0x000000161a047291 */ /* 0x002fe2000f8e18ff */
[----:B------:R-:W-:Y:S04]  /*2f50*/  MOV R0, UR8 ;  /* 0x0000000800007c02 */ /* 0x000fe80008000f00 */
[----:B------:R-:W-:Y:S04]  /*2f60*/  SHF.L.U32 R3, R0, 0x1f, RZ ;  /* 0x0000001f00037819 */ /* 0x000fe800000006ff */
[----:B------:R-:W1:Y:S02]  /*2f70*/  SYNCS.PHASECHK.TRANS64.TRYWAIT P0, [UR4+0xb020], R3 ;  /* 0x00b02003ff0075a7 */ /* 0x000e640008001104 */
[----:B-1----:R-:W-:Y:S05]  /*2f80*/  @!P0 BRA `(.L_x_70) ;  /* 0x000000d400008947 */ /* 0x002fea0003800000 */
.L_x_382:
[----:B------:R-:W-:Y:S04]  /*2f90*/  UIADD3 UR9, UPT, UPT, UR26, 0x1, URZ ;  /* 0x000000011a097890 */ /* 0x000fe8000fffe0ff */
[----:B------:R-:W-:Y:S04]  /*2fa0*/  UISETP.NE.AND UP0, UPT, UR9, 0x3, UPT ;  /* 0x000000030900788c */ /* 0x000fe8000bf05270 */
[----:B------:R-:W-:Y:S02]  /*2fb0*/  USEL UR4, URZ, 0x1, UP0 ;  /* 0x00000001ff047887 */ /* 0x000fe40008000000 */
[----:B------:R-:W-:Y:S02]  /*2fc0*/  USEL UR9, UR9, URZ, UP0 ;  /* 0x000000ff09097287 */ /* 0x000fe40008000000 */
[----:B------:R-:W-:Y:S01]  /*2fd0*/  ULOP3.LUT UR8, UR8, UR4, URZ, 0x3c, !UPT ;  /* 0x0000000408087292 */ /* 0x000fe2000f8e3cff */
[----:B------:R-:W-:Y:S11]  /*2fe0*/  BRA.U UP5, `(.L_x_71) ;  /* 0x0000000105047547 */ /* 0x000ff6000b800000 */
[----:B------:R-:W-:Y:S05]  /*2ff0*/  BPT.TRAP 0x1 ;  /* 0x000000040000795c */ /* 0x000fea0000300000 */
.L_x_71:
[----:B-1----:R-:W-:Y:S04]  /*3000*/  MOV R0, UR12 ;  /* 0x0000000c00007c02 */ /* 0x002fe80008000f00 */
[----:B------:R-:W-:Y:S04]  /*3010*/  SHF.L.U32 R3, R0, 0x1f, RZ ;  /* 0x0000001f00037819 */ /* 0x000fe800000006ff */
[----:B------:R-:W1:Y:S02]  /*3020*/  SYNCS.PHASECHK.TRANS64.TRYWAIT P0, [UR22+0xb0a0], R3 ;  /* 0x00b0a003ff0075a7 */ /* 0x000e640008001116 */
[----:B-1----:R-:W-:Y:S05]  /*3030*/  @!P0 BRA `(.L_x_72) ;  /* 0x000000d000ec8947 */ /* 0x002fea0003800000 */
.L_x_384:
[----:B------:R-:W-:Y:S05]  /*3040*/  BRA.U UP4, `(.L_x_73) ;  /* 0x0000000104047547 */ /* 0x000fea000b800000 */
[----:B------:R-:W-:Y:S05]  /*3050*/  BPT.TRAP 0x1 ;  /* 0x000000040000795c */ /* 0x000fea0000300000 */
.L_x_73:
[----:B------:R-:W-:Y:S01]  /*3060*/  ULOP3.LUT UR25, UR10, 0x1, URZ, 0x3c, !UPT ;  /* 0x000000010a197892 */ /* 0x000fe2000f8e3cff */
[----:B------:R-:W-:Y:S02]  /*3070*/  HFMA2 R2, -RZ, RZ, 0, 1.52587890625e-05 ;  /* 0x00000100ff027431 */ /* 0x000fe400000001ff */
[----:B-1----:R-:W-:Y:S03]  /*3080*/  IMAD.MOV.U32 R3, RZ, RZ, 0x20 ;  /* 0x00000020ff037424 */ /* 0x002fe600078e00ff */
[----:B------:R-:W-:Y:S05]  /*3090*/  IMAD.U32 R0, RZ, RZ, UR25 ;  /* 0x00000019ff007e24 */ /* 0x000fea000f8e00ff */
[----:B------:R-:W-:Y:S02]  /*30a0*/  SHF.L.U32 R4, R0, 0x1f, RZ ;  /* 0x0000001f00047819 */ /* 0x000fe400000006ff */
[----:B------:R-:W-:Y:S02]  /*30b0*/  MOV R0, 0x28 ;  /* 0x0000002800007802 */ /* 0x000fe40000000f00 */
[----:B------:R-:W1:Y:S02]  /*30c0*/  SYNCS.PHASECHK.TRANS64.TRYWAIT P0, [UR22+0xb058], R4 ;  /* 0x00b05804ff0075a7 */ /* 0x000e640008001116 */
[----:B-1----:R-:W-:Y:S05]  /*30d0*/  @!P0 BRA `(.L_x_74) ;  /* 0x000000d000dc8947 */ /* 0x002fea0003800000 */
.L_x_386:
[----:B------:R-:W-:Y:S01]  /*30e0*/  ULEA UR46, UR26, UR14, 0x8 ;  /* 0x0000000e1a2e7291 */ /* 0x000fe2000f8e40ff */
[----:B------:R-:W-:Y:S01]  /*30f0*/  R2UR UR18, R0 ;  /* 0x00000000001272ca */ /* 0x000fe200000e0000 */
[----:B------:R-:W-:Y:S01]  /*3100*/  IMAD.MOV.U32 R0, RZ, RZ, 0x38 ;  /* 0x00000038ff007424 */ /* 0x000fe200078e00ff */
[----:B------:R-:W-:Y:S01]  /*3110*/  R2UR UR20, R3 ;  /* 0x00000000031472ca */ /* 0x000fe200000e0000 */
[----:B------:R-:W-:Y:S01]  /*3120*/  UIADD3 UR44, UPT, UPT, UR46, 0x40, URZ ;  /* 0x000000402e2c7890 */ /* 0x000fe2000fffe0ff */
[----:B------:R-:W-:Y:S01]  /*3130*/  R2UR UR21, R2 ;  /* 0x00000000021572ca */ /* 0x000fe200000e0000 */
[----:B------:R-:W-:Y:S01]  /*3140*/  UIADD3 UR42, UPT, UPT, UR46, 0x80, URZ ;  /* 0x000000802e2a7890 */ /* 0x000fe2000fffe0ff */
[----:B-1----:R-:W-:Y:S01]  /*3150*/  IMAD.MOV.U32 R4, RZ, RZ, 0x100 ;  /* 0x00000100ff047424 */ /* 0x002fe200078e00ff */
[----:B------:R-:W-:Y:S01]  /*3160*/  UIADD3 UR40, UPT, UPT, UR46, 0xc0, URZ ;  /* 0x000000c02e287890 */ /* 0x000fe2000fffe0ff */
[----:B------:R-:W-:Y:S01]  /*3170*/  R2UR UR4, R0 ;  /* 0x00000000000472ca */ /* 0x000fe200000e0000 */
        /* <DEDUP_REMOVED lines=10> */
[----:B------:R1:W-:Y:S01]  /*3220*/  UTCHMMA tmem[UR20], gdesc[UR46], tmem[UR21], tmem[UR38], idesc[UR39], UPT ;  /* 0x00ff262e140079ea */ /* 0x0003e2000b800015 */
        /* <DEDUP_REMOVED lines=14> */
.L_x_75:
[----:B-1----:R-:W-:Y:S02]  /*3310*/  UIADD3 UR4, UPT, UPT, UR22, 0xb090, URZ ;  /* 0x0000b09016047890 */ /* 0x002fe4000fffe0ff */
[----:B------:R-:W-:Y:S01]  /*3320*/  ULOP3.LUT UR15, UR11, 0x1, URZ, 0x3c, !UPT ;  /* 0x000000010b0f7892 */ /* 0x000fe2000f8e3cff */
[----:B------:R-:W-:Y:S01]  /*3330*/  UMOV UR21, 0x1 ;  /* 0x0000000100157882 */ /* 0x000fe20000000000 */
[----:B------:R-:W-:Y:S05]  /*3340*/  UMOV UR27, UR26 ;  /* 0x0000001a001b7c82 */ /* 0x000fea0008000000 */
[----:B------:R2:W-:Y:S01]  /*3350*/  UTCBAR [UR4], URZ ;  /* 0x000000ff040073e9 */ /* 0x0005e200080000ff */
[----:B------:R-:W-:Y:S05]  /*3360*/  BRA.U UP2, `(.L_x_76) ;  /* 0xfffffff102dc7547 */ /* 0x000fea000b83ffff */
.L_x_57:
[----:B------:R-:W-:Y:S04]  /*3370*/  BSSY.RECONVERGENT B0, `(.L_x_77) ;  /* 0x0000003000007945 */ /* 0x000fe80003800200 */
[----:B------:R-:W-:Y:S05]  /*3380*/  @!P4 BRA `(.L_x_78) ;  /* 0x000000000004c947 */ /* 0x000fea0003800000 */
[----:B-12---:R-:W-:Y:S05]  /*3390*/  BPT.TRAP 0x1 ;  /* 0x000000040000795c */ /* 0x006fea0000300000 */
.L_x_78:
[----:B-12---:R-:W-:Y:S05]  /*33a0*/  BSYNC.RECONVERGENT B0 ;  /* 0x0000000000007941 */ /* 0x006fea0003800200 */
.L_x_77:
[----:B------:R-:W-:Y:S01]  /*33b0*/  UIADD3 UR4, UPT, UPT, UR22, 0xb010, URZ ;  /* 0x0000b01016047890 */ /* 0x000fe2000fffe0ff */
[----:B------:R-:W-:Y:S08]  /*33c0*/  BSSY.RECONVERGENT B0, `(.L_x_79) ;  /* 0x0000004000007945 */ /* 0x000ff00003800200 */
[----:B------:R1:W-:Y:S01]  /*33d0*/  UTCBAR [UR4], URZ ;  /* 0x000000ff040073e9 */ /* 0x0003e200080000ff */
[----:B------:R-:W-:Y:S05]  /*33e0*/  @!P4 BRA `(.L_x_80) ;  /* 0x000000000004c947 */ /* 0x000fea0003800000 */
[----:B-1----:R-:W-:Y:S05]  /*33f0*/  BPT.TRAP 0x1 ;  /* 0x000000040000795c */ /* 0x002fea0000300000 */
.L_x_80:
[----:B-1----:R-:W-:Y:S05]  /*3400*/  BSYNC.RECONVERGENT B0 ;  /* 0x0000000000007941 */ /* 0x002fea0003800200 */
.L_x_79:
[----:B------:R-:W-:-:S09]  /*3410*/  UIADD3 UR4, UPT, UPT, UR22, 0xb018, URZ ;  /* 0x0000b01816047890 */ /* 0x000fd2000fffe0ff */
[----:B------:R1:W-:Y:S01]  /*3420*/  UTCBAR [UR4], URZ ;  /* 0x000000ff040073e9 */ /* 0x0003e200080000ff */
[----:B------:R-:W-:Y:S05]  /*3430*/  BRA.U UP5, `(.L_x_81) ;  /* 0x0000000105047547 */ /* 0x000fea000b800000 */
[----:B-1----:R-:W-:Y:S05]  /*3440*/  BPT.TRAP 0x1 ;  /* 0x000000040000795c */ /* 0x002fea0000300000 */
.L_x_81:
[----:B------:R-:W-:-:S04]  /*3450*/  MOV R3, UR12 ;  /* 0x0000000c00037c02 */ /* 0x000fc80008000f00 */
[----:B------:R-:W-:-:S04]  /*3460*/  SHF.L.U32 R3, R3, 0x1f, RZ ;  /* 0x0000001f03037819 */ /* 0x000fc800000006ff */
[----:B------:R-:W2:Y:S02]  /*3470*/  SYNCS.PHASECHK.TRANS64.TRYWAIT P0, [UR22+0xb0a8], R3 ;  /* 0x00b0a803ff0075a7 */ /* 0x000ea40008001116 */
[----:B--2---:R-:W-:Y:S05]  /*3480*/  @!P0 BRA `(.L_x_82) ;  /* 0x000000d000108947 */ /* 0x004fea0003800000 */
.L_x_388:
[----:B------:R-:W-:Y:S05]  /*3490*/  BRA.U UP3, `(.L_x_83) ;  /* 0x0000000103047547 */ /* 0x000fea000b800000 */
[----:B-1----:R-:W-:Y:S05]  /*34a0*/  BPT.TRAP 0x1 ;  /* 0x000000040000795c */ /* 0x002fea0000300000 */
.L_x_83:
[----:B------:R-:W-:Y:S02]  /*34b0*/  IMAD.U32 R5, RZ, RZ, UR15 ;  /* 0x0000000fff057e24 */ /* 0x000fe4000f8e00ff */
[----:B------:R-:W-:Y:S02]  /*34c0*/  HFMA2 R2, -RZ, RZ, 0, 2.288818359375e-05 ;  /* 0x00000180ff027431 */ /* 0x000fe400000001ff */
[----:B--2---:R-:W-:Y:S01]  /*34d0*/  IMAD.MOV.U32 R3, RZ, RZ, 0xa0 ;  /* 0x000000a0ff037424 */ /* 0x004fe200078e00ff */
[----:B------:R-:W-:Y:S02]  /*34e0*/  MOV R0, 0xa8 ;  /* 0x000000a800007802 */ /* 0x000fe40000000f00 */
[----:B------:R-:W-:-:S04]  /*34f0*/  SHF.L.U32 R5, R5, 0x1f, RZ ;  /* 0x0000001f05057819 */ /* 0x000fc800000006ff */
[----:B------:R-:W2:Y:S02]  /*3500*/  SYNCS.PHASECHK.TRANS64.TRYWAIT P0, [UR22+0xb068], R5 ;  /* 0x00b06805ff0075a7 */ /* 0x000ea40008001116 */
[----:B--2---:R-:W-:Y:S05]  /*3510*/  @!P0 BRA `(.L_x_84) ;  /* 0x000000d000048947 */ /* 0x004fea0003800000 */
.L_x_390:
[----:B------:R-:W-:Y:S01]  /*3520*/  R2UR UR16, R0 ;  /* 0x00000000001072ca */ /* 0x000fe200000e0000 */
[----:B------:R-:W-:Y:S01]  /*3530*/  IMAD.MOV.U32 R0, RZ, RZ, 0xb8 ;  /* 0x000000b8ff007424 */ /* 0x000fe200078e00ff */
[----:B------:R-:W-:Y:S01]  /*3540*/  R2UR UR18, R3 ;  /* 0x00000000031272ca */ /* 0x000fe200000e0000 */
[----:B--2---:R-:W-:Y:S01]  /*3550*/  IMAD.MOV.U32 R4, RZ, RZ, 0x180 ;  /* 0x00000180ff047424 */ /* 0x004fe200078e00ff */
[----:B------:R-:W-:Y:S01]  /*3560*/  R2UR UR19, R2 ;  /* 0x00000000021372ca */ /* 0x000fe200000e0000 */
[----:B------:R-:W-:Y:S01]  /*3570*/  IMAD.MOV.U32 R3, RZ, RZ, 0xb0 ;  /* 0x000000b0ff037424 */ /* 0x000fe200078e00ff */
[----:B-1----:R-:W-:Y:S01]  /*3580*/  R2UR UR4, R0 ;  /* 0x00000000000472ca */ /* 0x002fe200000e0000 */
[----:B------:R-:W-:Y:S01]  /*3590*/  IMAD.MOV.U32 R2, RZ, RZ, 0x180 ;  /* 0x00000180ff027424 */ /* 0x000fe200078e00ff */
[----:B------:R-:W-:Y:S01]  /*35a0*/  R2UR UR17, R4 ;  /* 0x00000000041172ca */ /* 0x000fe200000e0000 */
[----:B------:R-:W-:Y:S01]  /*35b0*/  IMAD.MOV.U32 R0, RZ, RZ, 0x180 ;  /* 0x00000180ff007424 */ /* 0x000fe200078e00ff */
[----:B------:R-:W-:Y:S01]  /*35c0*/  ULEA UR26, UR26, UR14, 0x8 ;  /* 0x0000000e1a1a7291 */ /* 0x000fe2000f8e40ff */
[----:B------:R-:W-:Y:S01]  /*35d0*/  R2UR UR13, R3 ;  /* 0x00000000030d72ca */ /* 0x000fe200000e0000 */
[----:B------:R-:W-:Y:S01]  /*35e0*/  UISETP.NE.U32.AND UP0, UPT, UR21, URZ, UPT ;  /* 0x000000ff1500728c */ /* 0x000fe2000bf05070 */
        /* <DEDUP_REMOVED lines=14> */
[----:B------:R1:W-:Y:S01]  /*36d0*/  UTCHMMA tmem[UR18], gdesc[UR26], tmem[UR19], tmem[UR38], idesc[UR39], UP0 ;  /* 0x00ff261a120079ea */ /* 0x0003e20008000013 */
        /* <DEDUP_REMOVED lines=8> */
.L_x_85:
[----:B-1----:R-:W-:-:S09]  /*3760*/  UIADD3 UR4, UPT, UPT, UR22, 0xb098, URZ ;  /* 0x0000b09816047890 */ /* 0x002fd2000fffe0ff */
[----:B------:R1:W-:Y:S01]  /*3770*/  UTCBAR [UR4], URZ ;  /* 0x000000ff040073e9 */ /* 0x0003e200080000ff */
[----:B------:R-:W-:Y:S05]  /*3780*/  BRA.U !UP1, `(.L_x_86) ;  /* 0x0000000109047547 */ /* 0x000fea000b800000 */
[----:B-1----:R-:W-:Y:S05]  /*3790*/  BPT.TRAP 0x1 ;  /* 0x000000040000795c */ /* 0x002fea0000300000 */
.L_x_86:
[----:B-1----:R-:W-:-:S04]  /*37a0*/  ULEA UR4, UR23, UR22, 0x3 ;  /* 0x0000001617047291 */ /* 0x002fc8000f8e18ff */
[----:B------:R-:W-:-:S09]  /*37b0*/  UIADD3 UR4, UPT, UPT, UR4, 0xb038, URZ ;  /* 0x0000b03804047890 */ /* 0x000fd2000fffe0ff */
[----:B------:R1:W-:Y:S01]  /*37c0*/  UTCBAR [UR4], URZ ;  /* 0x000000ff040073e9 */ /* 0x0003e200080000ff */
[----:B------:R-:W-:Y:S05]  /*37d0*/  BRA.U UP4, `(.L_x_87) ;  /* 0x0000000104047547 */ /* 0x000fea000b800000 */
[----:B-1----:R-:W-:Y:S05]  /*37e0*/  BPT.TRAP 0x1 ;  /* 0x000000040000795c */ /* 0x002fea0000300000 */
.L_x_87:
[----:B-1----:R-:W-:-:S09]  /*37f0*/  UIADD3 UR4, UPT, UPT, UR22, 0xb050, URZ ;  /* 0x0000b05016047890 */ /* 0x002fd2000fffe0ff */
[----:B------:R1:W-:Y:S01]  /*3800*/  UTCBAR [UR4], URZ ;  /* 0x000000ff040073e9 */ /* 0x0003e200080000ff */
[----:B------:R-:W-:Y:S05]  /*3810*/  BRA.U UP3, `(.L_x_88) ;  /* 0x0000000103047547 */ /* 0x000fea000b800000 */
[----:B-1----:R-:W-:Y:S05]  /*3820*/  BPT.TRAP 0x1 ;  /* 0x000000040000795c */ /* 0x002fea0000300000 */
.L_x_88:
[----:B------:R-:W-:Y:S01]  /*3830*/  UIADD3 UR22, UPT, UPT, UR22, 0xb060, URZ ;  /* 0x0000b06016167890 */ /* 0x000fe2000fffe0ff */
[----:B------:R-:W-:Y:S01]  /*3840*/  LOP3.LUT R6, R6, 0x1, RZ, 0x3c, !PT ;  /* 0x0000000106067812 */ /* 0x000fe200078e3cff */
[----:B------:R-:W-:Y:S02]  /*3850*/  UIADD3 UR13, UPT, UPT, UR24, 0x2, URZ ;  /* 0x00000002180d7890 */ /* 0x000fe4000fffe0ff */
[----:B------:R-:W-:-:S05]  /*3860*/  ULOP3.LUT UR12, UR12, 0x1, URZ, 0x3c, !UPT ;  /* 0x000000010c0c7892 */ /* 0x000fca000f8e3cff */
[----:B------:R2:W-:Y:S01]  /*3870*/  UTCBAR [UR22], URZ ;  /* 0x000000ff160073e9 */ /* 0x0005e200080000ff */
[----:B------:R-:W-:Y:S02]  /*3880*/  NOP ;  /* 0x0000000000007918 */ /* 0x000fe40000000000 */
.L_x_29:
[----:B------:R-:W3:Y:S01]  /*3890*/  LDCU UR15, c[0x0][0x370] ;  /* 0x00006e00ff0f77ac */ /* 0x000ee20008000800 */
[----:B-1----:R-:W1:Y:S01]  /*38a0*/  LDCU UR4, c[0x0][0x900] ;  /* 0x00012000ff0477ac */ /* 0x002e620008000800 */
[----:B---3--:R-:W-:-:S04]  /*38b0*/  UIADD3 UR36, UPT, UPT, UR15, UR36, URZ ;  /* 0x000000240f247290 */ /* 0x008fc8000fffe0ff */
[----:B-1----:R-:W-:-:S09]  /*38c0*/  UISETP.GE.AND UP0, UPT, UR36, UR4, UPT ;  /* 0x000000042400728c */ /* 0x002fd2000bf06270 */
[----:B------:R-:W-:Y:S05]  /*38d0*/  BRA.U !UP0, `(.L_x_89) ;  /* 0xffffffe108007547 */ /* 0x000fea000b83ffff */
[----:B--2---:R-:W-:Y:S05]  /*38e0*/  EXIT ;  /* 0x000000000000794d */ /* 0x004fea0003800000 */
.L_x_28:
[----:B------:R-:W-:-:S08]  /*38f0*/  NOP ;  /* 0x0000000000007918 */ /* 0x000fd00000000000 */
[----:B------:R-:W1:-:S00]  /*3900*/  USETMAXREG.DEALLOC.CTAPOOL 0x60 ;  /* 0x00000060000079c8 */ /* 0x000e4000080e0500 */
[----:B-1----:R-:W1:Y:S01]  /*3910*/  LDC R0, c[0x0][0x900] ;  /* 0x00024000ff007b82 */ /* 0x002e620000000800 */
[----:B------:R-:W-:Y:S02]  /*3920*/  MOV R45, UR36 ;  /* 0x00000024002d7c02 */ /* 0x000fe40008000f00 */
[----:B-1----:R-:W-:-:S13]  /*3930*/  ISETP.LE.AND P0, PT, R0, UR36, PT ;  /* 0x0000002400007c0c */ /* 0x002fda000bf03270 */
[----:B------:R-:W-:Y:S05]  /*3940*/  @P0 EXIT ;  /* 0x000000000000094d */ /* 0x000fea0003800000 */
[----:B------:R-:W1:Y:S01]  /*3950*/  S2UR UR4, SR_CTAID.Z ;  /* 0x00000000000479c3 */ /* 0x000e620000002700 */
[----:B------:R-:W2:Y:S01]  /*3960*/  S2R R0, SR_CTAID.Y ;  /* 0x0000000000007919 */ /* 0x000ea20000002600 */
[----:B------:R-:W1:Y:S01]  /*3970*/  LDCU UR36, c[0x0][0x370] ;  /* 0x00006e00ff2477ac */ /* 0x000e620008000800 */
[----:B------:R-:W-:Y:S01]  /*3980*/  LOP3.LUT P0, R44, R41, 0x7f, RZ, 0xc0, !PT ;  /* 0x0000007f292c7812 */ /* 0x000fe2000780c0ff */
[----:B------:R-:W-:Y:S01]  /*3990*/  HFMA2 R42, -RZ, RZ, 0, 0 ;  /* 0x00000000ff2a7431 */ /* 0x000fe200000001ff */
[----:B------:R-:W-:Y:S01]  /*39a0*/  BSSY B8, `(.L_x_90) ;  /* 0x0000666000087945 */ /* 0x000fe20003800000 */
[----:B------:R-:W3:Y:S01]  /*39b0*/  LDCU UR5, c[0x0][0x374] ;  /* 0x00006e80ff0577ac */ /* 0x000ee20008000800 */
[----:B------:R-:W-:Y:S02]  /*39c0*/  IMAD.MOV.U32 R43, RZ, RZ, 0x1 ;  /* 0x00000001ff2b7424 */ /* 0x000fe400078e00ff */
[----:B------:R-:W-:Y:S01]  /*39d0*/  IMAD.MOV.U32 R22, RZ, RZ, RZ ;  /* 0x000000ffff167224 */ /* 0x000fe200078e00ff */
[----:B------:R-:W4:Y:S01]  /*39e0*/  LDCU.64 UR44, c[0x0][0x358] ;  /* 0x00006b00ff2c77ac */ /* 0x000f220008000a00 */
[----:B------:R-:W-:Y:S01]  /*39f0*/  UMOV UR43, URZ ;  /* 0x000000ff002b7c82 */ /* 0x000fe20008000000 */
[----:B------:R-:W-:Y:S01]  /*3a00*/  UMOV UR42, URZ ;  /* 0x000000ff002a7c82 */ /* 0x000fe20008000000 */
[----:B-1----:R-:W-:-:S04]  /*3a10*/  UIMAD UR4, UR36, UR4, URZ ;  /* 0x00000004240472a4 */ /* 0x002fc8000f8e02ff */
[----:B------:R-:W-:-:S04]  /*3a20*/  UIADD3 UR4, UPT, UPT, URZ, -UR4, URZ ;  /* 0x80000004ff047290 */ /* 0x000fc8000fffe0ff */
[----:B---3--:R-:W-:Y:S01]  /*3a30*/  UIMAD UR4, UR4, UR5, URZ ;  /* 0x00000005040472a4 */ /* 0x008fe2000f8e02ff */
[----:B--2---:R-:W-:-:S05]  /*3a40*/  IMAD R0, R0, UR36, R45 ;  /* 0x0000002400007c24 */ /* 0x004fca000f8e022d */
[----:B------:R-:W-:-:S04]  /*3a50*/  ISETP.NE.OR P0, PT, R0, UR4, P0 ;  /* 0x0000000400007c0c */ /* 0x000fc80008705670 */
[----:B----4-:R-:W-:-:S09]  /*3a60*/  P2R R46, PR, RZ, 0x1 ;  /* 0x00000001ff2e7803 */ /* 0x010fd20000000000 */
.L_x_222:
[----:B------:R-:W-:Y:S05]  /*3a70*/  YIELD ;  /* 0x0000000000007946 */ /* 0x000fea0003800000 */
[----:B------:R-:W1:Y:S01]  /*3a80*/  LDC R6, c[0x0][0x904] ;  /* 0x00024100ff067b82 */ /* 0x000e620000000800 */
[----:B--2---:R-:W2:Y:S01]  /*3a90*/  LDCU.64 UR4, c[0x0][0x908] ;  /* 0x00012100ff0477ac */ /* 0x004ea20008000a00 */
[----:B------:R-:W-:Y:S01]  /*3aa0*/  BSSY B7, `(.L_x_91) ;  /* 0x0000651000077945 */ /* 0x000fe20003800000 */
[----:B---3--:R-:W3:Y:S05]  /*3ab0*/  LDCU.64 UR6, c[0x0][0x920] ;  /* 0x00012400ff0677ac */ /* 0x008eea0008000a00 */
[----:B----4-:R-:W4:Y:S08]  /*3ac0*/  LDC.64 R4, c[0x0][0x918] ;  /* 0x00024600ff047b82 */ /* 0x010f300000000a00 */
[----:B-----5:R-:W5:Y:S01]  /*3ad0*/  LDC.64 R2, c[0x0][0x910] ;  /* 0x00024400ff027b82 */ /* 0x020f620000000a00 */
[----:B--2---:R-:W-:Y:S01]  /*3ae0*/  IMAD.HI.U32 R40, R45, UR4, RZ ;  /* 0x000000042d287c27 */ /* 0x004fe2000f8e00ff */
[----:B------:R-:W2:Y:S04]  /*3af0*/  LDCU UR4, c[0x0][0x380] ;  /* 0x00007000ff0477ac */ /* 0x000ea80008000800 */
[----:B------:R-:W-:-:S02]  /*3b00*/  SHF.R.U32.HI R40, RZ, UR5, R40 ;  /* 0x00000005ff287c19 */ /* 0x000fc40008011628 */
[----:B-1----:R-:W-:-:S04]  /*3b10*/  ISETP.NE.AND P0, PT, R6, 0x1, PT ;  /* 0x000000010600780c */ /* 0x002fc80003f05270 */
[----:B------:R-:W-:Y:S02]  /*3b20*/  SEL R40, R45, R40, !P0 ;  /* 0x000000282d287207 */ /* 0x000fe40004000000 */
[----:B----4-:R-:W-:-:S03]  /*3b30*/  ISETP.NE.AND P0, PT, R5, 0x1, PT ;  /* 0x000000010500780c */ /* 0x010fc60003f05270 */
[----:B---3--:R-:W-:-:S05]  /*3b40*/  IMAD.HI.U32 R7, R40, UR6, RZ ;  /* 0x0000000628077c27 */ /* 0x008fca000f8e00ff */
[----:B------:R-:W-:-:S04]  /*3b50*/  SHF.R.U32.HI R7, RZ, UR7, R7 ;  /* 0x00000007ff077c19 */ /* 0x000fc80008011607 */
[----:B------:R-:W-:Y:S01]  /*3b60*/  SEL R0, R40, R7, !P0 ;  /* 0x0000000728007207 */ /* 0x000fe20004000000 */
[----:B------:R-:W-:Y:S01]  /*3b70*/  IMAD.MOV R7, RZ, RZ, -R40 ;  /* 0x000000ffff077224 */ /* 0x000fe200078e0a28 */
[----:B-----5:R-:W-:-:S03]  /*3b80*/  ISETP.NE.AND P0, PT, R2, 0x1, PT ;  /* 0x000000010200780c */ /* 0x020fc60003f05270 */
[----:B------:R-:W-:-:S04]  /*3b90*/  IMAD.HI.U32 R3, R0, R3, RZ ;  /* 0x0000000300037227 */ /* 0x000fc800078e00ff */
[----:B------:R-:W-:Y:S01]  /*3ba0*/  IMAD R7, R6, R7, R45 ;  /* 0x0000000706077224 */ /* 0x000fe200078e022d */
[----:B------:R-:W-:Y:S01]  /*3bb0*/  SHF.R.U32.HI R3, RZ, R4, R3 ;  /* 0x00000004ff037219 */ /* 0x000fe20000011603 */
[----:B------:R-:W-:Y:S02]  /*3bc0*/  IMAD.MOV R4, RZ, RZ, -R0 ;  /* 0x000000ffff047224 */ /* 0x000fe400078e0a00 */
[----:B------:R-:W-:Y:S01]  /*3bd0*/  IMAD.SHL.U32 R7, R7, 0x100, RZ ;  /* 0x0000010007077824 */ /* 0x000fe200078e00ff */
[----:B------:R-:W-:Y:S01]  /*3be0*/  SEL R3, R0, R3, !P0 ;  /* 0x0000000300037207 */ /* 0x000fe20004000000 */
[----:B------:R-:W-:-:S03]  /*3bf0*/  IMAD R40, R5, R4, R40 ;  /* 0x0000000405287224 */ /* 0x000fc600078e0228 */
[----:B--2---:R-:W-:Y:S01]  /*3c00*/  ISETP.GE.AND P0, PT, R7, UR4, PT ;  /* 0x0000000407007c0c */ /* 0x004fe2000bf06270 */
[----:B------:R-:W-:-:S04]  /*3c10*/  IMAD.MOV R3, RZ, RZ, -R3 ;  /* 0x000000ffff037224 */ /* 0x000fc800078e0a03 */
[----:B------:R-:W-:-:S08]  /*3c20*/  IMAD R2, R2, R3, R0 ;  /* 0x0000000302027224 */ /* 0x000fd000078e0200 */
[----:B------:R-:W-:Y:S05]  /*3c30*/  @P0 BRA `(.L_x_92) ;  /* 0x0000006000dc0947 */ /* 0x000fea0003800000 */
[----:B------:R-:W1:Y:S02]  /*3c40*/  LDC R4, c[0x0][0x384] ;  /* 0x0000e100ff047b82 */ /* 0x000e640000000800 */
[----:B-1----:R-:W-:-:S13]  /*3c50*/  ISETP.NE.AND P0, PT, R4, RZ, PT ;  /* 0x000000ff0400720c */ /* 0x002fda0003f05270 */
[----:B------:R-:W-:Y:S05]  /*3c60*/  @P0 BRA `(.L_x_93) ;  /* 0x0000003400b40947 */ /* 0x000fea0003800000 */
[----:B------:R-:W-:-:S09]  /*3c70*/  UISETP.NE.AND UP0, UPT, UR41, URZ, UPT ;  /* 0x000000ff2900728c */ /* 0x000fd2000bf05270 */
[----:B------:R-:W-:Y:S05]  /*3c80*/  BRA.U UP0, `(.L_x_94) ;  /* 0x0000000100047547 */ /* 0x000fea000b800000 */
[----:B------:R-:W-:Y:S05]  /*3c90*/  BPT.TRAP 0x1 ;  /* 0x000000040000795c */ /* 0x000fea0000300000 */
.L_x_94:
[----:B------:R-:W1:Y:S01]  /*3ca0*/  S2R R16, SR_CgaCtaId ;  /* 0x0000000000107919 */ /* 0x000e620000008800 */
[----:B------:R-:W-:Y:S01]  /*3cb0*/  MOV R5, 0x400 ;  /* 0x0000040000057802 */ /* 0x000fe20000000f00 */
[----:B------:R-:W-:Y:S01]  /*3cc0*/  BSSY B0, `(.L_x_95) ;  /* 0x0000005000007945 */ /* 0x000fe20003800000 */
[----:B------:R-:W-:Y:S02]  /*3cd0*/  SHF.L.U32 R3, R43, 0x1f, RZ ;  /* 0x0000001f2b037819 */ /* 0x000fe400000006ff */
[----:B-1----:R-:W-:-:S04]  /*3ce0*/  LEA R16, R16, R5, 0x18 ;  /* 0x0000000510107211 */ /* 0x002fc800078ec0ff */
[----:B------:R-:W1:Y:S02]  /*3cf0*/  SYNCS.PHASECHK.TRANS64.TRYWAIT P0, [R16+URZ+0xb0c0], R3 ;  /* 0x00b0c003100075a7 */ /* 0x000e6400080011ff */
[----:B-1----:R-:W-:Y:S05]  /*3d00*/  @!P0 BRA `(.L_x_96) ;  /* 0x000000c800208947 */ /* 0x002fea0003800000 */
.L_x_391:
[----:B------:R-:W-:Y:S05]  /*3d10*/  BSYNC B0 ;  /* 0x0000000000007941 */ /* 0x000fea0003800000 */
.L_x_95:
[----:B------:R-:W-:Y:S01]  /*3d20*/  ISETP.NE.AND P0, PT, R46, RZ, PT ;  /* 0x000000ff2e00720c */ /* 0x000fe20003f05270 */
[----:B------:R-:W-:-:S12]  /*3d30*/  BSSY.RECONVERGENT B6, `(.L_x_97) ;  /* 0x0000233000067945 */ /* 0x000fd80003800200 */
[----:B------:R-:W-:Y:S05]  /*3d40*/  @P0 BRA `(.L_x_98) ;  /* 0x0000002000c40947 */ /* 0x000fea0003800000 */
[----:B------:R-:W2:Y:S01]  /*3d50*/  LDC.64 R10, c[0x4][0xa0] ;  /* 0x01002800ff0a7b82 */ /* 0x000ea20000000a00 */
[----:B------:R-:W-:Y:S01]  /*3d60*/  MOV R17, 0x0 ;  /* 0x0000000000117802 */ /* 0x000fe20000000f00 */
[----:B------:R-:W3:Y:S01]  /*3d70*/  LDCU.64 UR4, c[0x4][0xd0] ;  /* 0x01001a00ff0477ac */ /* 0x000ee20008000a00 */
[----:B------:R-:W-:Y:S02]  /*3d80*/  MOV R6, UR38 ;  /* 0x0000002600067c02 */ /* 0x000fe40008000f00 */
[----:B------:R-:W-:-:S03]  /*3d90*/  MOV R7, UR37 ;  /* 0x0000002500077c02 */ /* 0x000fc60008000f00 */
[----:B------:R4:W5:Y:S01]  /*3da0*/  LDC.64 R8, c[0x4][R17] ;  /* 0x0100000011087b82 */ /* 0x0009620000000a00 */
[----:B---3--:R-:W-:Y:S02]  /*3db0*/  IMAD.U32 R4, RZ, RZ, UR4 ;  /* 0x00000004ff047e24 */ /* 0x008fe4000f8e00ff */
[----:B------:R-:W-:Y:S01]  /*3dc0*/  IMAD.U32 R5, RZ, RZ, UR5 ;  /* 0x00000005ff057e24 */ /* 0x000fe2000f8e00ff */
[----:B--2---:R4:W-:Y:S04]  /*3dd0*/  STL.64 [R1], R10 ;  /* 0x0000000a01007387 */ /* 0x0049e80000100a00 */
[----:B------:R-:W-:-:S07]  /*3de0*/  LEPC R20, `(.L_x_99) ;  /* 0x000000001014794e */ /* 0x000fce0000000000 */
[----:B-1--45:R-:W-:Y:S05]  /*3df0*/  CALL.ABS.NOINC R8 ;  /* 0x0000000008007343 */ /* 0x032fea0003c00000 */
.L_x_99:
[----:B------:R-:W-:Y:S01]  /*3e00*/  HFMA2 R8, -RZ, RZ, 0, 1.1920928955078125e-07 ;  /* 0x00000002ff087431 */ /* 0x000fe200000001ff */
[----:B------:R-:W-:Y:S01]  /*3e10*/  MOV R9, 0x4 ;  /* 0x0000000400097802 */ /* 0x000fe20000000f00 */
[----:B------:R-:W-:Y:S01]  /*3e20*/  IMAD.MOV.U32 R0, RZ, RZ, 0x3 ;  /* 0x00000003ff007424 */ /* 0x000fe200078e00ff */
[----:B------:R1:W2:Y:S01]  /*3e30*/  LDC.64 R10, c[0x4][R17] ;  /* 0x01000000110a7b82 */ /* 0x0002a20000000a00 */
[----:B------:R-:W3:Y:S01]  /*3e40*/  LDCU.64 UR4, c[0x4][0xe8] ;  /* 0x01001d00ff0477ac */ /* 0x000ee20008000a00 */
[----:B------:R-:W-:Y:S01]  /*3e50*/  MOV R6, UR38 ;  /* 0x0000002600067c02 */ /* 0x000fe20008000f00 */
[----:B------:R-:W-:Y:S01]  /*3e60*/  IMAD.U32 R7, RZ, RZ, UR37 ;  /* 0x00000025ff077e24 */ /* 0x000fe2000f8e00ff */
[----:B------:R1:W-:Y:S04]  /*3e70*/  STL.64 [R1], R8 ;  /* 0x0000000801007387 */ /* 0x0003e80000100a00 */
[----:B------:R1:W-:Y:S01]  /*3e80*/  STL [R1+0x8], R0 ;  /* 0x0000080001007387 */ /* 0x0003e20000100800 */
[----:B---3--:R-:W-:Y:S01]  /*3e90*/  MOV R4, UR4 ;  /* 0x0000000400047c02 */ /* 0x008fe20008000f00 */
[----:B------:R-:W-:-:S02]  /*3ea0*/  IMAD.U32 R5, RZ, RZ, UR5 ;  /* 0x00000005ff057e24 */ /* 0x000fc4000f8e00ff */
[----:B------:R-:W-:-:S07]  /*3eb0*/  LEPC R20, `(.L_x_100) ;  /* 0x000000001014794e */ /* 0x000fce0000000000 */
[----:B-12---:R-:W-:Y:S05]  /*3ec0*/  CALL.ABS.NOINC R10 ;  /* 0x000000000a007343 */ /* 0x006fea0003c00000 */
.L_x_100:
[----:B------:R1:W2:Y:S01]  /*3ed0*/  LDC.64 R8, c[0x4][R17] ;  /* 0x0100000011087b82 */ /* 0x0002a20000000a00 */
[----:B------:R-:W3:Y:S01]  /*3ee0*/  LDCU.64 UR4, c[0x4][0xe0] ;  /* 0x01001c00ff0477ac */ /* 0x000ee20008000a00 */
[----:B------:R-:W-:Y:S01]  /*3ef0*/  CS2R R6, SRZ ;  /* 0x0000000000067805 */ /* 0x000fe2000001ff00 */
[----:B---3--:R-:W-:Y:S01]  /*3f00*/  IMAD.U32 R4, RZ, RZ, UR4 ;  /* 0x00000004ff047e24 */ /* 0x008fe2000f8e00ff */
[----:B------:R-:W-:-:S04]  /*3f10*/  MOV R5, UR5 ;  /* 0x0000000500057c02 */ /* 0x000fc80008000f00 */
[----:B------:R-:W-:-:S07]  /*3f20*/  LEPC R20, `(.L_x_101) ;  /* 0x000000001014794e */ /* 0x000fce0000000000 */
[----:B-12---:R-:W-:Y:S05]  /*3f30*/  CALL.ABS.NOINC R8 ;  /* 0x0000000008007343 */ /* 0x006fea0003c00000 */
.L_x_101:
[----:B------:R1:W2:Y:S01]  /*3f40*/  LDC.64 R8, c[0x4][R17] ;  /* 0x0100000011087b82 */ /* 0x0002a20000000a00 */
[----:B------:R-:W3:Y:S01]  /*3f50*/  LDCU.64 UR4, c[0x4][0xf0] ;  /* 0x01001e00ff0477ac */ /* 0x000ee20008000a00 */
[----:B------:R-:W-:Y:S01]  /*3f60*/  CS2R R6, SRZ ;  /* 0x0000000000067805 */ /* 0x000fe2000001ff00 */
[----:B---3--:R-:W-:Y:S01]  /*3f70*/  IMAD.U32 R4, RZ, RZ, UR4 ;  /* 0x00000004ff047e24 */ /* 0x008fe2000f8e00ff */
[----:B------:R-:W-:-:S04]  /*3f80*/  MOV R5, UR5 ;  /* 0x0000000500057c02 */ /* 0x000fc80008000f00 */
[----:B------:R-:W-:-:S07]  /*3f90*/  LEPC R20, `(.L_x_102) ;  /* 0x000000001014794e */ /* 0x000fce0000000000 */
[----:B-12---:R-:W-:Y:S05]  /*3fa0*/  CALL.ABS.NOINC R8 ;  /* 0x0000000008007343 */ /* 0x006fea0003c00000 */
.L_x_102:
[----:B------:R1:W2:Y:S01]  /*3fb0*/  LDC.64 R8, c[0x4][R17] ;  /* 0x0100000011087b82 */ /* 0x0002a20000000a00 */
[----:B------:R-:W3:Y:S01]  /*3fc0*/  LDCU.64 UR4, c[0x4][0xf8] ;  /* 0x01001f00ff0477ac */ /* 0x000ee20008000a00 */
[----:B------:R-:W-:Y:S01]  /*3fd0*/  CS2R R6, SRZ ;  /* 0x0000000000067805 */ /* 0x000fe2000001ff00 */
[----:B---3--:R-:W-:Y:S01]  /*3fe0*/  IMAD.U32 R4, RZ, RZ, UR4 ;  /* 0x00000004ff047e24 */ /* 0x008fe2000f8e00ff */
[----:B------:R-:W-:-:S04]  /*3ff0*/  MOV R5, UR5 ;  /* 0x0000000500057c02 */ /* 0x000fc80008000f00 */
[----:B------:R-:W-:-:S07]  /*4000*/  LEPC R20, `(.L_x_103) ;  /* 0x000000001014794e */ /* 0x000fce0000000000 */
[----:B-12---:R-:W-:Y:S05]  /*4010*/  CALL.ABS.NOINC R8 ;  /* 0x0000000008007343 */ /* 0x006fea0003c00000 */
.L_x_103:
[----:B------:R-:W-:Y:S01]  /*4020*/  HFMA2 R0, -RZ, RZ, 0, 9.5367431640625e-07 ;  /* 0x00000010ff007431 */ /* 0x000fe200000001ff */
[----:B------:R1:W2:Y:S01]  /*4030*/  LDC.64 R8, c[0x4][R17] ;  /* 0x0100000011087b82 */ /* 0x0002a20000000a00 */
[----:B------:R-:W3:Y:S01]  /*4040*/  LDCU.64 UR4, c[0x4][0xc8] ;  /* 0x01001900ff0477ac */ /* 0x000ee20008000a00 */
[----:B------:R-:W-:Y:S01]  /*4050*/  MOV R6, UR38 ;  /* 0x0000002600067c02 */ /* 0x000fe20008000f00 */
[----:B------:R-:W-:Y:S01]  /*4060*/  IMAD.U32 R7, RZ, RZ, UR37 ;  /* 0x00000025ff077e24 */ /* 0x000fe2000f8e00ff */
[----:B------:R1:W-:Y:S01]  /*4070*/  STL [R1], R0 ;  /* 0x0000000001007387 */ /* 0x0003e20000100800 */
[----:B---3--:R-:W-:Y:S01]  /*4080*/  MOV R4, UR4 ;  /* 0x0000000400047c02 */ /* 0x008fe20008000f00 */
[----:B------:R-:W-:-:S04]  /*4090*/  IMAD.U32 R5, RZ, RZ, UR5 ;  /* 0x00000005ff057e24 */ /* 0x000fc8000f8e00ff */
[----:B------:R-:W-:-:S07]  /*40a0*/  LEPC R20, `(.L_x_104) ;  /* 0x000000001014794e */ /* 0x000fce0000000000 */
[----:B-12---:R-:W-:Y:S05]  /*40b0*/  CALL.ABS.NOINC R8 ;  /* 0x0000000008007343 */ /* 0x006fea0003c00000 */
.L_x_104:
[----:B------:R-:W1:Y:S01]  /*40c0*/  S2R R3, SR_SWINHI ;  /* 0x0000000000037919 */ /* 0x000e620000002f00 */
[----:B------:R2:W3:Y:S01]  /*40d0*/  LDC.64 R8, c[0x4][R17] ;  /* 0x0100000011087b82 */ /* 0x0004e20000000a00 */
[----:B------:R-:W4:Y:S01]  /*40e0*/  LDCU.64 UR4, c[0x4][0x100] ;  /* 0x01002000ff0477ac */ /* 0x000f220008000a00 */
[----:B------:R-:W-:Y:S01]  /*40f0*/  MOV R6, UR38 ;  /* 0x0000002600067c02 */ /* 0x000fe20008000f00 */
[----:B------:R-:W-:Y:S01]  /*4100*/  IMAD.U32 R7, RZ, RZ, UR37 ;  /* 0x00000025ff077e24 */ /* 0x000fe2000f8e00ff */
[----:B------:R-:W-:Y:S02]  /*4110*/  MOV R4, R16 ;  /* 0x0000001000047202 */ /* 0x000fe40000000f00 */
[----:B-1----:R-:W-:Y:S02]  /*4120*/  MOV R5, R3 ;  /* 0x0000000300057202 */ /* 0x002fe40000000f00 */
[----:B------:R-:W-:Y:S02]  /*4130*/  IADD3 R10, P0, PT, R4, 0x7000, RZ ;  /* 0x00007000040a7810 */ /* 0x000fe40007f1e0ff */
[----:B----4-:R-:W-:-:S03]  /*4140*/  MOV R4, UR4 ;  /* 0x0000000400047c02 */ /* 0x010fc60008000f00 */
[----:B------:R-:W-:Y:S02]  /*4150*/  IMAD.X R11, RZ, RZ, R5, P0 ;  /* 0x000000ffff0b7224 */ /* 0x000fe400000e0605 */
[----:B------:R-:W-:-:S03]  /*4160*/  IMAD.U32 R5, RZ, RZ, UR5 ;  /* 0x00000005ff057e24 */ /* 0x000fc6000f8e00ff */
[----:B------:R2:W-:Y:S04]  /*4170*/  STL.64 [R1], R10 ;  /* 0x0000000a01007387 */ /* 0x0005e80000100a00 */
[----:B------:R-:W-:-:S07]  /*4180*/  LEPC R20, `(.L_x_105) ;  /* 0x000000001014794e */ /* 0x000fce0000000000 */
[----:B--23--:R-:W-:Y:S05]  /*4190*/  CALL.ABS.NOINC R8 ;  /* 0x0000000008007343 */ /* 0x00cfea0003c00000 */
.L_x_105:
[----:B------:R-:W1:Y:S01]  /*41a0*/  LDC.64 R10, c[0x4][0xd8] ;  /* 0x01003600ff0a7b82 */ /* 0x000e620000000a00 */
[----:B------:R-:W2:Y:S01]  /*41b0*/  LDCU.64 UR4, c[0x4][0xd0] ;  /* 0x01001a00ff0477ac */ /* 0x000ea20008000a00 */
[----:B------:R-:W-:Y:S02]  /*41c0*/  MOV R6, UR38 ;  /* 0x0000002600067c02 */ /* 0x000fe40008000f00 */
[----:B------:R-:W-:-:S04]  /*41d0*/  MOV R7, UR37 ;  /* 0x0000002500077c02 */ /* 0x000fc80008000f00 */
[----:B------:R3:W4:Y:S01]  /*41e0*/  LDC.64 R8, c[0x4][R17] ;  /* 0x0100000011087b82 */ /* 0x0007220000000a00 */
[----:B--2---:R-:W-:Y:S02]  /*41f0*/  IMAD.U32 R4, RZ, RZ, UR4 ;  /* 0x00000004ff047e24 */ /* 0x004fe4000f8e00ff */
[----:B------:R-:W-:Y:S01]  /*4200*/  IMAD.U32 R5, RZ, RZ, UR5 ;  /* 0x00000005ff057e24 */ /* 0x000fe2000f8e00ff */
[----:B-1----:R3:W-:Y:S04]  /*4210*/  STL.64 [R1], R10 ;  /* 0x0000000a01007387 */ /* 0x0027e80000100a00 */
[----:B------:R-:W-:-:S07]  /*4220*/  LEPC R20, `(.L_x_106) ;  /* 0x000000001014794e */ /* 0x000fce0000000000 */
[----:B---34-:R-:W-:Y:S05]  /*4230*/  CALL.ABS.NOINC R8 ;  /* 0x0000000008007343 */ /* 0x018fea0003c00000 */
.L_x_106:
[----:B------:R-:W-:Y:S01]  /*4240*/  HFMA2 R0, -RZ, RZ, 0, 2.384185791015625e-06 ;  /* 0x00000028ff007431 */ /* 0x000fe200000001ff */
        /* <DEDUP_REMOVED lines=9> */
.L_x_107:
        /* <DEDUP_REMOVED lines=10> */
.L_x_108:
[----:B------:R1:W2:Y:S01]  /*4380*/  LDC.64 R8, c[0x4][R17] ;  /* 0x0100000011087b82 */ /* 0x0002a20000000a00 */
[----:B------:R-:W3:Y:S01]  /*4390*/  LDCU.64 UR4, c[0x4][0xe0] ;  /* 0x01001c00ff0477ac */ /* 0x000ee20008000a00 */
[----:B------:R-:W-:Y:S01]  /*43a0*/  CS2R R6, SRZ ;  /* 0x0000000000067805 */ /* 0x000fe2000001ff00 */
[----:B---3--:R-:W-:Y:S01]  /*43b0*/  IMAD.U32 R4, RZ, RZ, UR4 ;  /* 0x00000004ff047e24 */ /* 0x008fe2000f8e00ff */
[----:B------:R-:W-:-:S04]  /*43c0*/  MOV R5, UR5 ;  /* 0x0000000500057c02 */ /* 0x000fc80008000f00 */
[----:B------:R-:W-:-:S07]  /*43d0*/  LEPC R20, `(.L_x_109) ;  /* 0x000000001014794e */ /* 0x000fce0000000000 */
[----:B-12---:R-:W-:Y:S05]  /*43e0*/  CALL.ABS.NOINC R8 ;  /* 0x0000000008007343 */ /* 0x006fea0003c00000 */
.L_x_109:
[----:B------:R-:W-:Y:S01]  /*43f0*/  HFMA2 R0, -RZ, RZ, 0, 4.76837158203125e-07 ;  /* 0x00000008ff007431 */ /* 0x000fe200000001ff */
        /* <DEDUP_REMOVED lines=9> */
.L_x_110:
[----:B------:R-:W-:Y:S01]  /*4490*/  HFMA2 R0, -RZ, RZ, 0, 2.6226043701171875e-06 ;  /* 0x0000002cff007431 */ /* 0x000fe200000001ff */
        /* <DEDUP_REMOVED lines=9> */
.L_x_111:
[----:B------:R1:W2:Y:S01]  /*4530*/  LDC.64 R8, c[0x4][R17] ;  /* 0x0100000011087b82 */ /* 0x0002a20000000a00 */
[----:B------:R-:W3:Y:S01]  /*4540*/  LDCU.64 UR4, c[0x4][0xe0] ;  /* 0x01001c00ff0477ac */ /* 0x000ee20008000a00 */
[----:B------:R-:W-:Y:S01]  /*4550*/  CS2R R6, SRZ ;  /* 0x0000000000067805 */ /* 0x000fe2000001ff00 */
[----:B---3--:R-:W-:Y:S01]  /*4560*/  IMAD.U32 R4, RZ, RZ, UR4 ;  /* 0x00000004ff047e24 */ /* 0x008fe2000f8e00ff */
[----:B------:R-:W-:-:S04]  /*4570*/  MOV R5, UR5 ;  /* 0x0000000500057c02 */ /* 0x000fc80008000f00 */
[----:B------:R-:W-:-:S07]  /*4580*/  LEPC R20, `(.L_x_112) ;  /* 0x000000001014794e */ /* 0x000fce0000000000 */
[----:B-12---:R-:W-:Y:S05]  /*4590*/  CALL.ABS.NOINC R8 ;  /* 0x0000000008007343 */ /* 0x006fea0003c00000 */
.L_x_112:
        /* <DEDUP_REMOVED lines=10> */
.L_x_113:
[----:B------:R-:W-:Y:S01]  /*4640*/  HFMA2 R0, -RZ, RZ, 0, 2.443790435791015625e-06 ;  /* 0x00000029ff007431 */ /* 0x000fe200000001ff */
        /* <DEDUP_REMOVED lines=9> */
.L_x_114:
        /* <DEDUP_REMOVED lines=10> */
.L_x_115:
        /* <DEDUP_REMOVED lines=10> */
.L_x_116:
[----:B------:R1:W2:Y:S01]  /*4820*/  LDC.64 R8, c[0x4][R17] ;  /* 0x0100000011087b82 */ /* 0x0002a20000000a00 */
[----:B------:R-:W3:Y:S01]  /*4830*/  LDCU.64 UR4, c[0x4][0xe0] ;  /* 0x01001c00ff0477ac */ /* 0x000ee20008000a00 */
[----:B------:R-:W-:Y:S01]  /*4840*/  CS2R R6, SRZ ;  /* 0x0000000000067805 */ /* 0x000fe2000001ff00 */
[----:B---3--:R-:W-:Y:S01]  /*4850*/  IMAD.U32 R4, RZ, RZ, UR4 ;  /* 0x00000004ff047e24 */ /* 0x008fe2000f8e00ff */
[----:B------:R-:W-:-:S04]  /*4860*/  MOV R5, UR5 ;  /* 0x0000000500057c02 */ /* 0x000fc80008000f00 */
[----:B------:R-:W-:-:S07]  /*4870*/  LEPC R20, `(.L_x_117) ;  /* 0x000000001014794e */ /* 0x000fce0000000000 */
[----:B-12---:R-:W-:Y:S05]  /*4880*/  CALL.ABS.NOINC R8 ;  /* 0x0000000008007343 */ /* 0x006fea0003c00000 */
.L_x_117:
[----:B------:R-:W-:Y:S01]  /*4890*/  HFMA2 R0, -RZ, RZ, 0, 1.9073486328125e-06 ;  /* 0x00000020ff007431 */ /* 0x000fe200000001ff */
        /* <DEDUP_REMOVED lines=9> */
.L_x_118:
        /* <DEDUP_REMOVED lines=10> */
.L_x_119:
[----:B------:R1:W2:Y:S01]  /*49d0*/  LDC.64 R8, c[0x4][R17] ;  /* 0x0100000011087b82 */ /* 0x0002a20000000a00 */
[----:B------:R-:W3:Y:S01]  /*49e0*/  LDCU.64 UR4, c[0x4][0xe0] ;  /* 0x01001c00ff0477ac */ /* 0x000ee20008000a00 */
[----:B------:R-:W-:Y:S01]  /*49f0*/  CS2R R6, SRZ ;  /* 0x0000000000067805 */ /* 0x000fe2000001ff00 */
[----:B---3--:R-:W-:Y:S01]  /*4a00*/  IMAD.U32 R4, RZ, RZ, UR4 ;  /* 0x00000004ff047e24 */ /* 0x008fe2000f8e00ff */
[----:B------:R-:W-:-:S04]  /*4a10*/  MOV R5, UR5 ;  /* 0x0000000500057c02 */ /* 0x000fc80008000f00 */
[----:B------:R-:W-:-:S07]  /*4a20*/  LEPC R20, `(.L_x_120) ;  /* 0x000000001014794e */ /* 0x000fce0000000000 */
[----:B-12---:R-:W-:Y:S05]  /*4a30*/  CALL.ABS.NOINC R8 ;  /* 0x0000000008007343 */ /* 0x006fea0003c00000 */
.L_x_120:
[----:B------:R-:W-:Y:S01]  /*4a40*/  HFMA2 R0, -RZ, RZ, 0, 5.9604644775390625e-08 ;  /* 0x00000001ff007431 */ /* 0x000fe200000001ff */
        /* <DEDUP_REMOVED lines=9> */
.L_x_121:
        /* <DEDUP_REMOVED lines=10> */
.L_x_122:
        /* <DEDUP_REMOVED lines=10> */
.L_x_123:
        /* <DEDUP_REMOVED lines=10> */
.L_x_124:
[----:B------:R1:W2:Y:S01]  /*4cc0*/  LDC.64 R8, c[0x4][R17] ;  /* 0x0100000011087b82 */ /* 0x0002a20000000a00 */
[----:B------:R-:W3:Y:S01]  /*4cd0*/  LDCU.64 UR4, c[0x4][0xe0] ;  /* 0x01001c00ff0477ac */ /* 0x000ee20008000a00 */
[----:B------:R-:W-:Y:S01]  /*4ce0*/  CS2R R6, SRZ ;  /* 0x0000000000067805 */ /* 0x000fe2000001ff00 */
[----:B---3--:R-:W-:Y:S01]  /*4cf0*/  IMAD.U32 R4, RZ, RZ, UR4 ;  /* 0x00000004ff047e24 */ /* 0x008fe2000f8e00ff */
[----:B------:R-:W-:-:S04]  /*4d00*/  MOV R5, UR5 ;  /* 0x0000000500057c02 */ /* 0x000fc80008000f00 */
[----:B------:R-:W-:-:S07]  /*4d10*/  LEPC R20, `(.L_x_125) ;  /* 0x000000001014794e */ /* 0x000fce0000000000 */
[----:B-12---:R-:W-:Y:S05]  /*4d20*/  CALL.ABS.NOINC R8 ;  /* 0x0000000008007343 */ /* 0x006fea0003c00000 */
.L_x_125:
        /* <DEDUP_REMOVED lines=10> */
.L_x_126:
        /* <DEDUP_REMOVED lines=10> */
.L_x_127:
[----:B------:R1:W2:Y:S01]  /*4e70*/  LDC.64 R8, c[0x4][R17] ;  /* 0x0100000011087b82 */ /* 0x0002a20000000a00 */
[----:B------:R-:W3:Y:S01]  /*4e80*/  LDCU.64 UR4, c[0x4][0xe0] ;  /* 0x01001c00ff0477ac */ /* 0x000ee20008000a00 */
[----:B------:R-:W-:Y:S01]  /*4e90*/  CS2R R6, SRZ ;  /* 0x0000000000067805 */ /* 0x000fe2000001ff00 */
[----:B---3--:R-:W-:Y:S01]  /*4ea0*/  IMAD.U32 R4, RZ, RZ, UR4 ;  /* 0x00000004ff047e24 */ /* 0x008fe2000f8e00ff */
[----:B------:R-:W-:-:S04]  /*4eb0*/  MOV R5, UR5 ;  /* 0x0000000500057c02 */ /* 0x000fc80008000f00 */
[----:B------:R-:W-:-:S07]  /*4ec0*/  LEPC R20, `(.L_x_128) ;  /* 0x000000001014794e */ /* 0x000fce0000000000 */
[----:B-12---:R-:W-:Y:S05]  /*4ed0*/  CALL.ABS.NOINC R8 ;  /* 0x0000000008007343 */ /* 0x006fea0003c00000 */
.L_x_128:
[----:B------:R-:W-:Y:S01]  /*4ee0*/  HFMA2 R0, -RZ, RZ, 0, 1.1920928955078125e-07 ;  /* 0x00000002ff007431 */ /* 0x000fe200000001ff */
        /* <DEDUP_REMOVED lines=9> */
.L_x_129:
        /* <DEDUP_REMOVED lines=10> */
.L_x_130:
        /* <DEDUP_REMOVED lines=10> */
.L_x_131:
        /* <DEDUP_REMOVED lines=10> */
.L_x_132:
        /* <DEDUP_REMOVED lines=10> */
.L_x_133:
        /* <DEDUP_REMOVED lines=10> */
.L_x_134:
[----:B------:R1:W2:Y:S01]  /*52a0*/  LDC.64 R8, c[0x4][R17] ;  /* 0x0100000011087b82 */ /* 0x0002a20000000a00 */
[----:B------:R-:W3:Y:S01]  /*52b0*/  LDCU.64 UR4, c[0x4][0xe0] ;  /* 0x01001c00ff0477ac */ /* 0x000ee20008000a00 */
[----:B------:R-:W-:Y:S01]  /*52c0*/  CS2R R6, SRZ ;  /* 0x0000000000067805 */ /* 0x000fe2000001ff00 */
[----:B---3--:R-:W-:Y:S01]  /*52d0*/  IMAD.U32 R4, RZ, RZ, UR4 ;  /* 0x00000004ff047e24 */ /* 0x008fe2000f8e00ff */
[----:B------:R-:W-:-:S04]  /*52e0*/  MOV R5, UR5 ;  /* 0x0000000500057c02 */ /* 0x000fc80008000f00 */
[----:B------:R-:W-:-:S07]  /*52f0*/  LEPC R20, `(.L_x_135) ;  /* 0x000000001014794e */ /* 0x000fce0000000000 */
[----:B-12---:R-:W-:Y:S05]  /*5300*/  CALL.ABS.NOINC R8 ;  /* 0x0000000008007343 */ /* 0x006fea0003c00000 */
.L_x_135:
        /* <DEDUP_REMOVED lines=10> */
.L_x_136:
        /* <DEDUP_REMOVED lines=10> */
.L_x_137:
[----:B------:R1:W2:Y:S01]  /*5450*/  LDC.64 R8, c[0x4][R17] ;  /* 0x0100000011087b82 */ /* 0x0002a20000000a00 */
[----:B------:R-:W3:Y:S01]  /*5460*/  LDCU.64 UR4, c[0x4][0xe0] ;  /* 0x01001c00ff0477ac */ /* 0x000ee20008000a00 */
[----:B------:R-:W-:Y:S01]  /*5470*/  CS2R R6, SRZ ;  /* 0x0000000000067805 */ /* 0x000fe2000001ff00 */
[----:B---3--:R-:W-:Y:S01]  /*5480*/  IMAD.U32 R4, RZ, RZ, UR4 ;  /* 0x00000004ff047e24 */ /* 0x008fe2000f8e00ff */
[----:B------:R-:W-:-:S04]  /*5490*/  MOV R5, UR5 ;  /* 0x0000000500057c02 */ /* 0x000fc80008000f00 */
[----:B------:R-:W-:-:S07]  /*54a0*/  LEPC R20, `(.L_x_138) ;  /* 0x000000001014794e */ /* 0x000fce0000000000 */
[----:B-12---:R-:W-:Y:S05]  /*54b0*/  CALL.ABS.NOINC R8 ;  /* 0x0000000008007343 */ /* 0x006fea0003c00000 */
.L_x_138:
[----:B------:R-:W-:Y:S01]  /*54c0*/  HFMA2 R0, -RZ, RZ, 0, 1.52587890625e-05 ;  /* 0x00000100ff007431 */ /* 0x000fe200000001ff */
        /* <DEDUP_REMOVED lines=9> */
.L_x_139:
        /* <DEDUP_REMOVED lines=10> */
.L_x_140:
        /* <DEDUP_REMOVED lines=10> */
.L_x_141:
        /* <DEDUP_REMOVED lines=10> */
.L_x_142:
[----:B------:R1:W2:Y:S01]  /*5740*/  LDC.64 R8, c[0x4][R17] ;  /* 0x0100000011087b82 */ /* 0x0002a20000000a00 */
[----:B------:R-:W3:Y:S01]  /*5750*/  LDCU.64 UR4, c[0x4][0xe0] ;  /* 0x01001c00ff0477ac */ /* 0x000ee20008000a00 */
[----:B------:R-:W-:Y:S01]  /*5760*/  CS2R R6, SRZ ;  /* 0x0000000000067805 */ /* 0x000fe2000001ff00 */
[----:B---3--:R-:W-:Y:S01]  /*5770*/  IMAD.U32 R4, RZ, RZ, UR4 ;  /* 0x00000004ff047e24 */ /* 0x008fe2000f8e00ff */
[----:B------:R-:W-:-:S04]  /*5780*/  MOV R5, UR5 ;  /* 0x0000000500057c02 */ /* 0x000fc80008000f00 */
[----:B------:R-:W-:-:S07]  /*5790*/  LEPC R20, `(.L_x_143) ;  /* 0x000000001014794e */ /* 0x000fce0000000000 */
[----:B-12---:R-:W-:Y:S05]  /*57a0*/  CALL.ABS.NOINC R8 ;  /* 0x0000000008007343 */ /* 0x006fea0003c00000 */
.L_x_143:
        /* <DEDUP_REMOVED lines=10> */
.L_x_144:
        /* <DEDUP_REMOVED lines=10> */
.L_x_145:
[----:B------:R1:W2:Y:S01]  /*58f0*/  LDC.64 R8, c[0x4][R17] ;  /* 0x0100000011087b82 */ /* 0x0002a20000000a00 */
[----:B------:R-:W3:Y:S01]  /*5900*/  LDCU.64 UR4, c[0x4][0xe0] ;  /* 0x01001c00ff0477ac */ /* 0x000ee20008000a00 */
[----:B------:R-:W-:Y:S01]  /*5910*/  CS2R R6, SRZ ;  /* 0x0000000000067805 */ /* 0x000fe2000001ff00 */
[----:B---3--:R-:W-:Y:S01]  /*5920*/  IMAD.U32 R4, RZ, RZ, UR4 ;  /* 0x00000004ff047e24 */ /* 0x008fe2000f8e00ff */
[----:B------:R-:W-:-:S04]  /*5930*/  MOV R5, UR5 ;  /* 0x0000000500057c02 */ /* 0x000fc80008000f00 */
[----:B------:R-:W-:-:S07]  /*5940*/  LEPC R20, `(.L_x_146) ;  /* 0x000000001014794e */ /* 0x000fce0000000000 */
[----:B-12---:R-:W-:Y:S05]  /*5950*/  CALL.ABS.NOINC R8 ;  /* 0x0000000008007343 */ /* 0x006fea0003c00000 */
.L_x_146:
[----:B------:R1:W-:Y:S01]  /*5960*/  STL [R1], RZ ;  /* 0x000000ff01007387 */ /* 0x0003e20000100800 */
[----:B------:R1:W2:Y:S01]  /*5970*/  LDC.64 R8, c[0x4][R17] ;  /* 0x0100000011087b82 */ /* 0x0002a20000000a00 */
[----:B------:R-:W3:Y:S01]  /*5980*/  LDCU.64 UR4, c[0x4][0xc8] ;  /* 0x01001900ff0477ac */ /* 0x000ee20008000a00 */
[----:B------:R-:W-:Y:S02]  /*5990*/  MOV R6, UR38 ;  /* 0x0000002600067c02 */ /* 0x000fe40008000f00 */
[----:B------:R-:W-:Y:S01]  /*59a0*/  MOV R7, UR37 ;  /* 0x0000002500077c02 */ /* 0x000fe20008000f00 */
[----:B---3--:R-:W-:Y:S02]  /*59b0*/  IMAD.U32 R4, RZ, RZ, UR4 ;  /* 0x00000004ff047e24 */ /* 0x008fe4000f8e00ff */
[----:B------:R-:W-:Y:S02]  /*59c0*/  IMAD.U32 R5, RZ, RZ, UR5 ;  /* 0x00000005ff057e24 */ /* 0x000fe4000f8e00ff */
[----:B------:R-:W-:-:S07]  /*59d0*/  LEPC R20, `(.L_x_147) ;  /* 0x000000001014794e */ /* 0x000fce0000000000 */
[----:B-12---:R-:W-:Y:S05]  /*59e0*/  CALL.ABS.NOINC R8 ;  /* 0x0000000008007343 */ /* 0x006fea0003c00000 */
.L_x_147:
        /* <DEDUP_REMOVED lines=10> */
.L_x_148:
        /* <DEDUP_REMOVED lines=10> */
.L_x_149:
        /* <DEDUP_REMOVED lines=10> */
.L_x_150:
[----:B------:R1:W2:Y:S01]  /*5bd0*/  LDC.64 R8, c[0x4][R17] ;  /* 0x0100000011087b82 */ /* 0x0002a20000000a00 */
[----:B------:R-:W3:Y:S01]  /*5be0*/  LDCU.64 UR4, c[0x4][0xe0] ;  /* 0x01001c00ff0477ac */ /* 0x000ee20008000a00 */
[----:B------:R-:W-:Y:S01]  /*5bf0*/  CS2R R6, SRZ ;  /* 0x0000000000067805 */ /* 0x000fe2000001ff00 */
[----:B---3--:R-:W-:Y:S01]  /*5c00*/  IMAD.U32 R4, RZ, RZ, UR4 ;  /* 0x00000004ff047e24 */ /* 0x008fe2000f8e00ff */
[----:B------:R-:W-:-:S04]  /*5c10*/  MOV R5, UR5 ;  /* 0x0000000500057c02 */ /* 0x000fc80008000f00 */
[----:B------:R-:W-:-:S07]  /*5c20*/  LEPC R20, `(.L_x_151) ;  /* 0x000000001014794e */ /* 0x000fce0000000000 */
[----:B-12---:R-:W-:Y:S05]  /*5c30*/  CALL.ABS.NOINC R8 ;  /* 0x0000000008007343 */ /* 0x006fea0003c00000 */
.L_x_151:
        /* <DEDUP_REMOVED lines=9> */
.L_x_152:
        /* <DEDUP_REMOVED lines=10> */
.L_x_153:
[----:B------:R1:W2:Y:S01]  /*5d70*/  LDC.64 R8, c[0x4][R17] ;  /* 0x0100000011087b82 */ /* 0x0002a20000000a00 */
[----:B------:R-:W3:Y:S01]  /*5d80*/  LDCU.64 UR4, c[0x4][0xe0] ;  /* 0x01001c00ff0477ac */ /* 0x000ee20008000a00 */
[----:B------:R-:W-:Y:S01]  /*5d90*/  CS2R R6, SRZ ;  /* 0x0000000000067805 */ /* 0x000fe2000001ff00 */
[----:B---3--:R-:W-:Y:S01]  /*5da0*/  IMAD.U32 R4, RZ, RZ, UR4 ;  /* 0x00000004ff047e24 */ /* 0x008fe2000f8e00ff */
[----:B------:R-:W-:-:S04]  /*5db0*/  MOV R5, UR5 ;  /* 0x0000000500057c02 */ /* 0x000fc80008000f00 */
[----:B------:R-:W-:-:S07]  /*5dc0*/  LEPC R20, `(.L_x_154) ;  /* 0x000000001014794e */ /* 0x000fce0000000000 */
[----:B-12---:R-:W-:Y:S05]  /*5dd0*/  CALL.ABS.NOINC R8 ;  /* 0x0000000008007343 */ /* 0x006fea0003c00000 */
.L_x_154:
[----:B------:R-:W-:Y:S01]  /*5de0*/  HFMA2 R0, -RZ, RZ, 0, 0.00048828125 ;  /* 0x00001000ff007431 */ /* 0x000fe200000001ff */
        /* <DEDUP_REMOVED lines=9> */
.L_x_155:
        /* <DEDUP_REMOVED lines=10> */
.L_x_156:
        /* <DEDUP_REMOVED lines=10> */
.L_x_157:
        /* <DEDUP_REMOVED lines=10> */
.L_x_98:
[----:B------:R-:W-:Y:S05]  /*6060*/  BSYNC.RECONVERGENT B6 ;  /* 0x0000000000067941 */ /* 0x000fea0003800200 */
.L_x_97:
[----:B-1----:R-:W1:Y:S01]  /*6070*/  S2R R3, SR_SWINHI ;  /* 0x0000000000037919 */ /* 0x002e620000002f00 */
[----:B------:R-:W-:Y:S01]  /*6080*/  IMAD.SHL.U32 R26, R41, 0x2, RZ ;  /* 0x00000002291a7824 */ /* 0x000fe200078e00ff */
[----:B------:R-:W2:Y:S04]  /*6090*/  LDCU.64 UR4, c[0x0][0x880] ;  /* 0x00011000ff0477ac */ /* 0x000ea80008000a00 */
[----:B------:R-:W-:Y:S02]  /*60a0*/  LOP3.LUT R26, R26, 0xfe, RZ, 0xc0, !PT ;  /* 0x000000fe1a1a7812 */ /* 0x000fe400078ec0ff */
[----:B--2---:R-:W-:-:S04]  /*60b0*/  ISETP.NE.U32.AND P5, PT, RZ, UR4, PT ;  /* 0x00000004ff007c0c */ /* 0x004fc8000bfa5070 */
[----:B------:R-:W-:Y:S02]  /*60c0*/  ISETP.NE.AND.EX P5, PT, RZ, UR5, PT, P5 ;  /* 0x00000005ff007c0c */ /* 0x000fe4000bfa5350 */
[----:B------:R-:W-:Y:S02]  /*60d0*/  MOV R4, R16 ;  /* 0x0000001000047202 */ /* 0x000fe40000000f00 */
[----:B-1----:R-:W-:-:S03]  /*60e0*/  MOV R5, R3 ;  /* 0x0000000300057202 */ /* 0x002fc60000000f00 */
[----:B------:R-:W-:-:S03]  /*60f0*/  IMAD.WIDE.U32 R26, R26, 0x2, R4 ;  /* 0x000000021a1a7825 */ /* 0x000fc600078e0004 */
[C---:B------:R-:W-:Y:S02]  /*6100*/  IADD3 R9, P0, PT, R26.reuse, 0x7200, RZ ;  /* 0x000072001a097810 */ /* 0x040fe40007f1e0ff */
[C---:B------:R-:W-:Y:S02]  /*6110*/  IADD3 R7, P1, PT, R26.reuse, 0x7400, RZ ;  /* 0x000074001a077810 */ /* 0x040fe40007f3e0ff */
[C---:B------:R-:W-:Y:S01]  /*6120*/  IADD3 R5, P2, PT, R26.reuse, 0x7600, RZ ;  /* 0x000076001a057810 */ /* 0x040fe20007f5e0ff */
[--C-:B------:R-:W-:Y:S01]  /*6130*/  IMAD.X R37, RZ, RZ, R27.reuse, P0 ;  /* 0x000000ffff257224 */ /* 0x100fe200000e061b */
[----:B------:R-:W-:Y:S01]  /*6140*/  IADD3 R3, P3, PT, R26, 0x7000, RZ ;  /* 0x000070001a037810 */ /* 0x000fe20007f7e0ff */
[--C-:B------:R-:W-:Y:S02]  /*6150*/  IMAD.X R35, RZ, RZ, R27.reuse, P1 ;  /* 0x000000ffff237224 */ /* 0x100fe400008e061b */
[----:B------:R-:W-:Y:S01]  /*6160*/  IMAD.X R33, RZ, RZ, R27, P2 ;  /* 0x000000ffff217224 */ /* 0x000fe200010e061b */
[----:B------:R-:W-:Y:S01]  /*6170*/  SHF.R.U64 R6, R9, 0x3, R37 ;  /* 0x0000000309067819 */ /* 0x000fe20000001225 */
[----:B------:R-:W-:Y:S01]  /*6180*/  IMAD.X R39, RZ, RZ, R27, P3 ;  /* 0x000000ffff277224 */ /* 0x000fe200018e061b */
[----:B------:R-:W-:-:S02]  /*6190*/  SHF.R.U64 R4, R7, 0x3, R35 ;  /* 0x0000000307047819 */ /* 0x000fc40000001223 */
[----:B------:R-:W-:Y:S02]  /*61a0*/  SHF.R.U64 R0, R5, 0x3, R33 ;  /* 0x0000000305007819 */ /* 0x000fe40000001221 */
[----:B------:R-:W-:Y:S02]  /*61b0*/  SHF.R.U64 R8, R3, 0x3, R39 ;  /* 0x0000000303087819 */ /* 0x000fe40000001227 */
[----:B------:R-:W-:Y:S02]  /*61c0*/  LOP3.LUT R36, R9, 0x30, R6, 0x78, !PT ;  /* 0x0000003009247812 */ /* 0x000fe400078e7806 */
[----:B------:R-:W-:Y:S02]  /*61d0*/  LOP3.LUT R34, R7, 0x30, R4, 0x78, !PT ;  /* 0x0000003007227812 */ /* 0x000fe400078e7804 */
[----:B------:R-:W-:Y:S02]  /*61e0*/  IADD3 R9, P0, PT, R26, 0x7800, RZ ;  /* 0x000078001a097810 */ /* 0x000fe40007f1e0ff */
[----:B------:R-:W-:-:S02]  /*61f0*/  LOP3.LUT R32, R5, 0x30, R0, 0x78, !PT ;  /* 0x0000003005207812 */ /* 0x000fc400078e7800 */
[C---:B------:R-:W-:Y:S01]  /*6200*/  IADD3 R7, P1, PT, R26.reuse, 0x7a00, RZ ;  /* 0x00007a001a077810 */ /* 0x040fe20007f3e0ff */
[--C-:B------:R-:W-:Y:S01]  /*6210*/  IMAD.X R31, RZ, RZ, R27.reuse, P0 ;  /* 0x000000ffff1f7224 */ /* 0x100fe200000e061b */
[----:B------:R-:W-:Y:S02]  /*6220*/  LOP3.LUT R38, R3, 0x30, R8, 0x78, !PT ;  /* 0x0000003003267812 */ /* 0x000fe400078e7808 */
[C---:B------:R-:W-:Y:S01]  /*6230*/  IADD3 R5, P2, PT, R26.reuse, 0x7c00, RZ ;  /* 0x00007c001a057810 */ /* 0x040fe20007f5e0ff */
[----:B------:R-:W-:Y:S01]  /*6240*/  IMAD.X R29, RZ, RZ, R27, P1 ;  /* 0x000000ffff1d7224 */ /* 0x000fe200008e061b */
[----:B------:R-:W-:Y:S01]  /*6250*/  IADD3 R3, P3, PT, R26, 0x7e00, RZ ;  /* 0x00007e001a037810 */ /* 0x000fe20007f7e0ff */
[----:B------:R1:W-:Y:S01]  /*6260*/  ST.E desc[UR44][R38.64], RZ ;  /* 0x000000ff26007985 */ /* 0x0003e2000c10192c */
[----:B------:R-:W-:Y:S01]  /*6270*/  SHF.R.U64 R8, R9, 0x3, R31 ;  /* 0x0000000309087819 */ /* 0x000fe2000000121f */
[----:B------:R-:W-:Y:S01]  /*6280*/  IMAD.X R25, RZ, RZ, R27, P2 ;  /* 0x000000ffff197224 */ /* 0x000fe200010e061b */
[----:B------:R-:W-:Y:S01]  /*6290*/  SHF.R.U64 R6, R7, 0x3, R29 ;  /* 0x0000000307067819 */ /* 0x000fe2000000121d */
[----:B------:R-:W-:Y:S01]  /*62a0*/  IMAD.X R21, RZ, RZ, R27, P3 ;  /* 0x000000ffff157224 */ /* 0x000fe200018e061b */
[----:B------:R-:W-:Y:S01]  /*62b0*/  LOP3.LUT R30, R9, 0x30, R8, 0x78, !PT ;  /* 0x00000030091e7812 */ /* 0x000fe200078e7808 */
[----:B------:R1:W-:Y:S01]  /*62c0*/  ST.E desc[UR44][R36.64], RZ ;  /* 0x000000ff24007985 */ /* 0x0003e2000c10192c */
[----:B------:R-:W-:-:S02]  /*62d0*/  SHF.R.U64 R4, R5, 0x3, R25 ;  /* 0x0000000305047819 */ /* 0x000fc40000001219 */
[----:B------:R-:W-:Y:S01]  /*62e0*/  SHF.R.U64 R0, R3, 0x3, R21 ;  /* 0x0000000303007819 */ /* 0x000fe20000001215 */
[----:B------:R1:W-:Y:S01]  /*62f0*/  ST.E desc[UR44][R34.64], RZ ;  /* 0x000000ff22007985 */ /* 0x0003e2000c10192c */
[----:B------:R-:W-:Y:S02]  /*6300*/  LOP3.LUT R28, R7, 0x30, R6, 0x78, !PT ;  /* 0x00000030071c7812 */ /* 0x000fe400078e7806 */
[C---:B------:R-:W-:Y:S01]  /*6310*/  IADD3 R9, P0, PT, R26.reuse, 0x8000, RZ ;  /* 0x000080001a097810 */ /* 0x040fe20007f1e0ff */
[----:B------:R1:W-:Y:S01]  /*6320*/  ST.E desc[UR44][R32.64], RZ ;  /* 0x000000ff20007985 */ /* 0x0003e2000c10192c */
[----:B------:R-:W-:Y:S02]  /*6330*/  LOP3.LUT R24, R5, 0x30, R4, 0x78, !PT ;  /* 0x0000003005187812 */ /* 0x000fe400078e7804 */
[C---:B------:R-:W-:Y:S01]  /*6340*/  IADD3 R7, P1, PT, R26.reuse, 0x8200, RZ ;  /* 0x000082001a077810 */ /* 0x040fe20007f3e0ff */
[--C-:B------:R-:W-:Y:S01]  /*6350*/  IMAD.X R19, RZ, RZ, R27.reuse, P0 ;  /* 0x000000ffff137224 */ /* 0x100fe200000e061b */
[----:B------:R-:W-:Y:S01]  /*6360*/  LOP3.LUT R20, R3, 0x30, R0, 0x78, !PT ;  /* 0x0000003003147812 */ /* 0x000fe200078e7800 */
[----:B------:R1:W-:Y:S01]  /*6370*/  ST.E desc[UR44][R30.64], RZ ;  /* 0x000000ff1e007985 */ /* 0x0003e2000c10192c */
        /* <DEDUP_REMOVED lines=35> */
[----:B------:R-:W-:Y:S02]  /*65b0*/  LOP3.LUT R50, R4, 0x30, R5, 0x78, !PT ;  /* 0x0000003004327812 */ /* 0x000fe400078e7805 */
[----:B------:R-:W-:Y:S01]  /*65c0*/  LOP3.LUT R48, R0, 0x30, R3, 0x78, !PT ;  /* 0x0000003000307812 */ /* 0x000fe200078e7803 */
[----:B------:R1:W-:Y:S04]  /*65d0*/  ST.E desc[UR44][R52.64], RZ ;  /* 0x000000ff34007985 */ /* 0x0003e8000c10192c */
[----:B------:R1:W-:Y:S04]  /*65e0*/  ST.E desc[UR44][R50.64], RZ ;  /* 0x000000ff32007985 */ /* 0x0003e8000c10192c */
[----:B------:R1:W-:Y:S01]  /*65f0*/  ST.E desc[UR44][R48.64], RZ ;  /* 0x000000ff30007985 */ /* 0x0003e2000c10192c */
[----:B------:R-:W-:Y:S05]  /*6600*/  @!P5 BRA `(.L_x_158) ;  /* 0x0000000000c4d947 */ /* 0x000fea0003800000 */
[----:B------:R-:W2:Y:S01]  /*6610*/  LDC R3, c[0x0][0x904] ;  /* 0x00024100ff037b82 */ /* 0x000ea20000000800 */
[----:B------:R-:W3:Y:S01]  /*6620*/  LDCU.64 UR4, c[0x0][0x908] ;  /* 0x00012100ff0477ac */ /* 0x000ee20008000a00 */
[----:B------:R-:W-:Y:S01]  /*6630*/  BSSY.RECONVERGENT B0, `(.L_x_158) ;  /* 0x000002e000007945 */ /* 0x000fe20003800200 */
[----:B---3--:R-:W-:Y:S01]  /*6640*/  IMAD.HI.U32 R0, R45, UR4, RZ ;  /* 0x000000042d007c27 */ /* 0x008fe2000f8e00ff */
[----:B------:R-:W3:Y:S01]  /*6650*/  LDCU UR4, c[0x0][0x380] ;  /* 0x00007000ff0477ac */ /* 0x000ee20008000800 */
[----:B--2---:R-:W-:-:S03]  /*6660*/  ISETP.NE.AND P0, PT, R3, 0x1, PT ;  /* 0x000000010300780c */ /* 0x004fc60003f05270 */
[----:B------:R-:W-:-:S04]  /*6670*/  SHF.R.U32.HI R0, RZ, UR5, R0 ;  /* 0x00000005ff007c19 */ /* 0x000fc80008011600 */
[----:B------:R-:W-:-:S05]  /*6680*/  SEL R0, R45, R0, !P0 ;  /* 0x000000002d007207 */ /* 0x000fca0004000000 */
[----:B------:R-:W-:-:S04]  /*6690*/  IMAD.MOV R0, RZ, RZ, -R0 ;  /* 0x000000ffff007224 */ /* 0x000fc800078e0a00 */
[----:B------:R-:W-:-:S04]  /*66a0*/  IMAD R3, R3, R0, R45 ;  /* 0x0000000003037224 */ /* 0x000fc800078e022d */
[----:B------:R-:W-:-:S05]  /*66b0*/  IMAD R3, R3, 0x100, R44 ;  /* 0x0000010003037824 */ /* 0x000fca00078e022c */
[----:B---3--:R-:W-:-:S13]  /*66c0*/  ISETP.GE.AND P0, PT, R3, UR4, PT ;  /* 0x0000000403007c0c */ /* 0x008fda000bf06270 */
[----:B------:R-:W-:Y:S05]  /*66d0*/  @P0 BRA `(.L_x_159) ;  /* 0x00000000008c0947 */ /* 0x000fea0003800000 */
[----:B------:R-:W2:Y:S01]  /*66e0*/  LDC R5, c[0x0][0x38c] ;  /* 0x0000e300ff057b82 */ /* 0x000ea20000000800 */
[----:B------:R-:W3:Y:S01]  /*66f0*/  LDCU UR6, c[0x0][0x890] ;  /* 0x00011200ff0677ac */ /* 0x000ee20008000800 */
[----:B------:R-:W4:Y:S01]  /*6700*/  LDCU.64 UR4, c[0x0][0x888] ;  /* 0x00011100ff0477ac */ /* 0x000f220008000a00 */
[----:B---3--:R-:W-:Y:S01]  /*6710*/  IMAD R3, R40, UR6, R3 ;  /* 0x0000000628037c24 */ /* 0x008fe2000f8e0203 */
[----:B--2---:R-:W-:-:S04]  /*6720*/  IABS R6, R5 ;  /* 0x0000000500067213 */ /* 0x004fc80000000000 */
[----:B------:R-:W2:Y:S08]  /*6730*/  I2F.RP R7, R6 ;  /* 0x0000000600077306 */ /* 0x000eb00000209400 */
[----:B--2---:R-:W2:Y:S02]  /*6740*/  MUFU.RCP R8, R7 ;  /* 0x0000000700087308 */ /* 0x004ea40000001000 */
[----:B--2---:R-:W-:-:S06]  /*6750*/  IADD3 R8, PT, PT, R8, 0xffffffe, RZ ;  /* 0x0ffffffe08087810 */ /* 0x004fcc0007ffe0ff */
[----:B------:R2:W3:Y:S02]  /*6760*/  F2I.FTZ.U32.TRUNC.NTZ R9, R8 ;  /* 0x0000000800097305 */ /* 0x0004e4000021f000 */
[----:B--2---:R-:W-:Y:S02]  /*6770*/  HFMA2 R8, -RZ, RZ, 0, 0 ;  /* 0x00000000ff087431 */ /* 0x004fe400000001ff */
[----:B---3--:R-:W-:-:S04]  /*6780*/  IMAD.MOV R0, RZ, RZ, -R9 ;  /* 0x000000ffff007224 */ /* 0x008fc800078e0a09 */
[----:B------:R-:W-:Y:S01]  /*6790*/  IMAD R4, R0, R6, RZ ;  /* 0x0000000600047224 */ /* 0x000fe200078e02ff */
[----:B------:R-:W-:-:S03]  /*67a0*/  IABS R0, R2 ;  /* 0x0000000200007213 */ /* 0x000fc60000000000 */
[----:B------:R-:W-:-:S06]  /*67b0*/  IMAD.HI.U32 R9, R9, R4, R8 ;  /* 0x0000000409097227 */ /* 0x000fcc00078e0008 */
[----:B------:R-:W-:-:S04]  /*67c0*/  IMAD.HI.U32 R4, R9, R0, RZ ;  /* 0x0000000009047227 */ /* 0x000fc800078e00ff */
[----:B------:R-:W-:-:S04]  /*67d0*/  IMAD.MOV R7, RZ, RZ, -R4 ;  /* 0x000000ffff077224 */ /* 0x000fc800078e0a04 */
[----:B------:R-:W-:Y:S01]  /*67e0*/  IMAD R7, R6, R7, R0 ;  /* 0x0000000706077224 */ /* 0x000fe200078e0200 */
[----:B------:R-:W-:-:S04]  /*67f0*/  LOP3.LUT R0, R2, R5, RZ, 0x3c, !PT ;  /* 0x0000000502007212 */ /* 0x000fc800078e3cff */
[----:B------:R-:W-:Y:S02]  /*6800*/  ISETP.GT.U32.AND P1, PT, R6, R7, PT ;  /* 0x000000070600720c */ /* 0x000fe40003f24070 */
[----:B------:R-:W-:-:S11]  /*6810*/  ISETP.GE.AND P0, PT, R0, RZ, PT ;  /* 0x000000ff0000720c */ /* 0x000fd60003f06270 */
[-C--:B------:R-:W-:Y:S01]  /*6820*/  @!P1 IADD3 R7, PT, PT, R7, -R6.reuse, RZ ;  /* 0x8000000607079210 */ /* 0x080fe20007ffe0ff */
[----:B------:R-:W-:Y:S01]  /*6830*/  @!P1 VIADD R4, R4, 0x1 ;  /* 0x0000000104049836 */ /* 0x000fe20000000000 */
[----:B------:R-:W-:Y:S02]  /*6840*/  ISETP.NE.AND P1, PT, R5, RZ, PT ;  /* 0x000000ff0500720c */ /* 0x000fe40003f25270 */
[----:B------:R-:W-:Y:S02]  /*6850*/  ISETP.GE.U32.AND P2, PT, R7, R6, PT ;  /* 0x000000060700720c */ /* 0x000fe40003f46070 */
[----:B------:R-:W2:Y:S11]  /*6860*/  LDC.64 R6, c[0x0][0x880] ;  /* 0x00022000ff067b82 */ /* 0x000eb60000000a00 */
[----:B------:R-:W-:-:S05]  /*6870*/  @P2 IADD3 R4, PT, PT, R4, 0x1, RZ ;  /* 0x0000000104042810 */ /* 0x000fca0007ffe0ff */
[----:B------:R-:W-:Y:S01]  /*6880*/  @!P0 IMAD.MOV R4, RZ, RZ, -R4 ;  /* 0x000000ffff048224 */ /* 0x000fe200078e0a04 */
[----:B------:R-:W-:-:S04]  /*6890*/  @!P1 LOP3.LUT R4, RZ, R5, RZ, 0x33, !PT ;  /* 0x00000005ff049212 */ /* 0x000fc800078e33ff */
[C---:B------:R-:W-:Y:S01]  /*68a0*/  IADD3 R0, PT, PT, -R4.reuse, RZ, RZ ;  /* 0x000000ff04007210 */ /* 0x040fe20007ffe1ff */
[----:B----4-:R-:W-:-:S04]  /*68b0*/  IMAD R3, R4, UR5, R3 ;  /* 0x0000000504037c24 */ /* 0x010fc8000f8e0203 */
[----:B------:R-:W-:-:S04]  /*68c0*/  IMAD R0, R5, R0, R2 ;  /* 0x0000000005007224 */ /* 0x000fc800078e0202 */
[----:B------:R-:W-:Y:S01]  /*68d0*/  IMAD R3, R0, UR4, R3 ;  /* 0x0000000400037c24 */ /* 0x000fe2000f8e0203 */
[----:B------:R-:W-:-:S03]  /*68e0*/  MOV R0, 0xff800000 ;  /* 0xff80000000007802 */ /* 0x000fc60000000f00 */
[----:B--2---:R-:W-:-:S05]  /*68f0*/  IMAD.WIDE R6, R3, 0x4, R6 ;  /* 0x0000000403067825 */ /* 0x004fca00078e0206 */
[----:B------:R2:W-:Y:S02]  /*6900*/  STG.E desc[UR44][R6.64], R0 ;  /* 0x0000000006007986 */ /* 0x0005e4000c10192c */
.L_x_159:
[----:B------:R-:W-:Y:S05]  /*6910*/  BSYNC.RECONVERGENT B0 ;  /* 0x0000000000007941 */ /* 0x000fea0003800200 */
.L_x_158:
[----:B------:R-:W-:-:S09]  /*6920*/  UISETP.NE.AND UP0, UPT, UR41, URZ, UPT ;  /* 0x000000ff2900728c */ /* 0x000fd2000bf05270 */
[----:B------:R-:W-:Y:S05]  /*6930*/  BRA.U UP0, `(.L_x_160) ;  /* 0x0000000100047547 */ /* 0x000fea000b800000 */
[----:B------:R-:W-:Y:S05]  /*6940*/  BPT.TRAP 0x1 ;  /* 0x000000040000795c */ /* 0x000fea0000300000 */
.L_x_160:
[C---:B------:R-:W-:Y:S01]  /*6950*/  IADD3 R17, P2, PT, R26.reuse, 0x9400, RZ ;  /* 0x000094001a117810 */ /* 0x040fe20007f5e0ff */
[----:B------:R3:W-:Y:S01]  /*6960*/  SYNCS.ARRIVE.TRANS64.A1T0 RZ, [R16+URZ+0xb0b0], RZ ;  /* 0x00b0b0ff10ff79a7 */ /* 0x0007e200081000ff */
[C---:B-1----:R-:W-:Y:S01]  /*6970*/  IADD3 R19, P1, PT, R26.reuse, 0x9200, RZ ;  /* 0x000092001a137810 */ /* 0x042fe20007f3e0ff */
[----:B------:R-:W-:Y:S01]  /*6980*/  UISETP.NE.AND UP0, UPT, UR41, URZ, UPT ;  /* 0x000000ff2900728c */ /* 0x000fe2000bf05270 */
[C---:B------:R-:W-:Y:S01]  /*6990*/  IADD3 R21, P0, PT, R26.reuse, 0x9000, RZ ;  /* 0x000090001a157810 */ /* 0x040fe20007f1e0ff */
[--C-:B------:R-:W-:Y:S01]  /*69a0*/  IMAD.X R59, RZ, RZ, R27.reuse, P2 ;  /* 0x000000ffff3b7224 */ /* 0x100fe200010e061b */
        /* <DEDUP_REMOVED lines=13> */
[----:B------:R-:W-:Y:S01]  /*6a80*/  IMAD.X R49, RZ, RZ, R27, P0 ;  /* 0x000000ffff317224 */ /* 0x000fe200000e061b */
[----:B------:R-:W-:Y:S01]  /*6a90*/  SHF.R.U64 R18, R17, 0x3, R59 ;  /* 0x0000000311127819 */ /* 0x000fe2000000123b */
[--C-:B------:R-:W-:Y:S01]  /*6aa0*/  IMAD.X R39, RZ, RZ, R27.reuse, P3 ;  /* 0x000000ffff277224 */ /* 0x100fe200018e061b */
[C---:B--2---:R-:W-:Y:S01]  /*6ab0*/  IADD3 R7, P2, PT, R26.reuse, 0xa400, RZ ;  /* 0x0000a4001a077810 */ /* 0x044fe20007f5e0ff */
[----:B------:R-:W-:Y:S01]  /*6ac0*/  IMAD.X R37, RZ, RZ, R27, P4 ;  /* 0x000000ffff257224 */ /* 0x000fe200020e061b */
[----:B------:R-:W-:-:S02]  /*6ad0*/  IADD3 R6, P1, PT, R26, 0xa600, RZ ;  /* 0x0000a6001a067810 */ /* 0x000fc40007f3e0ff */
[----:B------:R-:W-:Y:S01]  /*6ae0*/  SHF.R.U64 R15, R14, 0x3, R57 ;  /* 0x000000030e0f7819 */ /* 0x000fe20000001239 */
[----:B------:R-:W-:Y:S01]  /*6af0*/  IMAD.X R35, RZ, RZ, R27, P2 ;  /* 0x000000ffff237224 */ /* 0x000fe200010e061b */
[----:B------:R-:W-:Y:S01]  /*6b00*/  SHF.R.U64 R24, R21, 0x3, R63 ;  /* 0x0000000315187819 */ /* 0x000fe2000000123f */
[----:B------:R-:W-:Y:S01]  /*6b10*/  IMAD.X R33, RZ, RZ, R27, P1 ;  /* 0x000000ffff217224 */ /* 0x000fe200008e061b */
[----:B------:R-:W-:Y:S02]  /*6b20*/  SHF.R.U64 R20, R19, 0x3, R61 ;  /* 0x0000000313147819 */ /* 0x000fe4000000123d */
[----:B------:R-:W-:Y:S02]  /*6b30*/  LOP3.LUT R58, R17, 0x30, R18, 0x78, !PT ;  /* 0x00000030113a7812 */ /* 0x000fe400078e7812 */
[----:B------:R-:W-:Y:S02]  /*6b40*/  IADD3 R5, P0, PT, R26, 0xa800, RZ ;  /* 0x0000a8001a057810 */ /* 0x000fe40007f1e0ff */
[----:B------:R-:W-:-:S02]  /*6b50*/  SHF.R.U64 R18, R13, 0x3, R55 ;  /* 0x000000030d127819 */ /* 0x000fc40000001237 */
[C---:B------:R-:W-:Y:S01]  /*6b60*/  IADD3 R4, P3, PT, R26.reuse, 0xaa00, RZ ;  /* 0x0000aa001a047810 */ /* 0x040fe20007f7e0ff */
[----:B------:R-:W-:Y:S01]  /*6b70*/  IMAD.X R31, RZ, RZ, R27, P0 ;  /* 0x000000ffff1f7224 */ /* 0x000fe200000e061b */
[----:B------:R-:W-:Y:S02]  /*6b80*/  IADD3 R0, P4, PT, R26, 0xae00, RZ ;  /* 0x0000ae001a007810 */ /* 0x000fe40007f9e0ff */
[----:B------:R-:W-:Y:S01]  /*6b90*/  LOP3.LUT R56, R14, 0x30, R15, 0x78, !PT ;  /* 0x000000300e387812 */ /* 0x000fe200078e780f */
[----:B------:R-:W-:Y:S01]  /*6ba0*/  IMAD.X R29, RZ, RZ, R27, P3 ;  /* 0x000000ffff1d7224 */ /* 0x000fe200018e061b */
[----:B------:R-:W-:Y:S01]  /*6bb0*/  SHF.R.U64 R17, R12, 0x3, R53 ;  /* 0x000000030c117819 */ /* 0x000fe20000001235 */
[----:B------:R-:W-:Y:S01]  /*6bc0*/  IMAD.X R25, RZ, RZ, R27, P4 ;  /* 0x000000ffff197224 */ /* 0x000fe200020e061b */
[----:B------:R-:W-:Y:S02]  /*6bd0*/  IADD3 R3, P2, PT, R26, 0xac00, RZ ;  /* 0x0000ac001a037810 */ /* 0x000fe40007f5e0ff */
[----:B------:R-:W-:-:S02]  /*6be0*/  LOP3.LUT R62, R21, 0x30, R24, 0x78, !PT ;  /* 0x00000030153e7812 */ /* 0x000fc400078e7818 */
[----:B------:R-:W-:Y:S01]  /*6bf0*/  SHF.R.U64 R14, R11, 0x3, R51 ;  /* 0x000000030b0e7819 */ /* 0x000fe20000001233 */
[----:B------:R-:W-:Y:S01]  /*6c00*/  IMAD.X R27, RZ, RZ, R27, P2 ;  /* 0x000000ffff1b7224 */ /* 0x000fe200010e061b */
[----:B------:R-:W-:Y:S01]  /*6c10*/  LOP3.LUT R60, R19, 0x30, R20, 0x78, !PT ;  /* 0x00000030133c7812 */ /* 0x000fe200078e7814 */
[----:B------:R3:W-:Y:S01]  /*6c20*/  ST.E desc[UR44][R62.64], RZ ;  /* 0x000000ff3e007985 */ /* 0x0007e2000c10192c */
[----:B------:R-:W-:Y:S02]  /*6c30*/  SHF.R.U64 R15, R10, 0x3, R49 ;  /* 0x000000030a0f7819 */ /* 0x000fe40000001231 */
[----:B------:R-:W-:Y:S01]  /*6c40*/  LOP3.LUT R54, R13, 0x30, R18, 0x78, !PT ;  /* 0x000000300d367812 */ /* 0x000fe200078e7812 */
[----:B------:R3:W-:Y:S01]  /*6c50*/  ST.E desc[UR44][R60.64], RZ ;  /* 0x000000ff3c007985 */ /* 0x0007e2000c10192c */
[----:B------:R-:W-:Y:S02]  /*6c60*/  LOP3.LUT R52, R12, 0x30, R17, 0x78, !PT ;  /* 0x000000300c347812 */ /* 0x000fe400078e7811 */
[----:B------:R-:W-:Y:S01]  /*6c70*/  SHF.R.U64 R13, R8, 0x3, R37 ;  /* 0x00000003080d7819 */ /* 0x000fe20000001225 */
[----:B------:R3:W-:Y:S01]  /*6c80*/  ST.E desc[UR44][R58.64], RZ ;  /* 0x000000ff3a007985 */ /* 0x0007e2000c10192c */
[----:B------:R-:W-:-:S02]  /*6c90*/  LOP3.LUT R50, R11, 0x30, R14, 0x78, !PT ;  /* 0x000000300b327812 */ /* 0x000fc400078e780e */
[----:B------:R-:W-:Y:S01]  /*6ca0*/  SHF.R.U64 R12, R9, 0x3, R39 ;  /* 0x00000003090c7819 */ /* 0x000fe20000001227 */
[----:B------:R3:W-:Y:S01]  /*6cb0*/  ST.E desc[UR44][R56.64], RZ ;  /* 0x000000ff38007985 */ /* 0x0007e2000c10192c */
[----:B------:R-:W-:Y:S02]  /*6cc0*/  LOP3.LUT R48, R10, 0x30, R15, 0x78, !PT ;  /* 0x000000300a307812 */ /* 0x000fe400078e780f */
[----:B------:R-:W-:Y:S01]  /*6cd0*/  SHF.R.U64 R11, R6, 0x3, R33 ;  /* 0x00000003060b7819 */ /* 0x000fe20000001221 */
[----:B------:R3:W-:Y:S01]  /*6ce0*/  ST.E desc[UR44][R54.64], RZ ;  /* 0x000000ff36007985 */ /* 0x0007e2000c10192c */
[----:B------:R-:W-:Y:S02]  /*6cf0*/  SHF.R.U64 R10, R7, 0x3, R35 ;  /* 0x00000003070a7819 */ /* 0x000fe40000001223 */
[----:B------:R-:W-:Y:S01]  /*6d00*/  LOP3.LUT R36, R8, 0x30, R13, 0x78, !PT ;  /* 0x0000003008247812 */ /* 0x000fe200078e780d */
[----:B------:R3:W-:Y:S01]  /*6d10*/  ST.E desc[UR44][R52.64], RZ ;  /* 0x000000ff34007985 */ /* 0x0007e2000c10192c */
[----:B------:R-:W-:-:S02]  /*6d20*/  LOP3.LUT R38, R9, 0x30, R12, 0x78, !PT ;  /* 0x0000003009267812 */ /* 0x000fc400078e780c */
[----:B------:R-:W-:Y:S01]  /*6d30*/  SHF.R.U64 R8, R5, 0x3, R31 ;  /* 0x0000000305087819 */ /* 0x000fe2000000121f */
[----:B------:R3:W-:Y:S01]  /*6d40*/  ST.E desc[UR44][R50.64], RZ ;  /* 0x000000ff32007985 */ /* 0x0007e2000c10192c */
[----:B------:R-:W-:Y:S02]  /*6d50*/  LOP3.LUT R32, R6, 0x30, R11, 0x78, !PT ;  /* 0x0000003006207812 */ /* 0x000fe400078e780b */
[----:B------:R-:W-:Y:S01]  /*6d60*/  SHF.R.U64 R9, R4, 0x3, R29 ;  /* 0x0000000304097819 */ /* 0x000fe2000000121d */
[----:B------:R3:W-:Y:S01]  /*6d70*/  ST.E desc[UR44][R48.64], RZ ;  /* 0x000000ff30007985 */ /* 0x0007e2000c10192c */
[----:B------:R-:W-:Y:S02]  /*6d80*/  LOP3.LUT R34, R7, 0x30, R10, 0x78, !PT ;  /* 0x0000003007227812 */ /* 0x000fe400078e780a */
[----:B------:R-:W-:Y:S01]  /*6d90*/  SHF.R.U64 R6, R3, 0x3, R27 ;  /* 0x0000000303067819 */ /* 0x000fe2000000121b */
[----:B------:R3:W-:Y:S01]  /*6da0*/  ST.E desc[UR44][R38.64], RZ ;  /* 0x000000ff26007985 */ /* 0x0007e2000c10192c */
[----:B------:R-:W-:-:S02]  /*6db0*/  SHF.R.U64 R7, R0, 0x3, R25 ;  /* 0x0000000300077819 */ /* 0x000fc40000001219 */
[----:B------:R-:W-:Y:S01]  /*6dc0*/  LOP3.LUT R30, R5, 0x30, R8, 0x78, !PT ;  /* 0x00000030051e7812 */ /* 0x000fe200078e7808 */
[----:B------:R3:W-:Y:S01]  /*6dd0*/  ST.E desc[UR44][R36.64], RZ ;  /* 0x000000ff24007985 */ /* 0x0007e2000c10192c */
[----:B------:R-:W-:Y:S02]  /*6de0*/  LOP3.LUT R28, R4, 0x30, R9, 0x78, !PT ;  /* 0x00000030041c7812 */ /* 0x000fe400078e7809 */
[----:B------:R-:W-:Y:S01]  /*6df0*/  LOP3.LUT R26, R3, 0x30, R6, 0x78, !PT ;  /* 0x00000030031a7812 */ /* 0x000fe200078e7806 */
[----:B------:R3:W-:Y:S01]  /*6e00*/  ST.E desc[UR44][R34.64], RZ ;  /* 0x000000ff22007985 */ /* 0x0007e2000c10192c */
[----:B------:R-:W-:-:S03]  /*6e10*/  LOP3.LUT R24, R0, 0x30, R7, 0x78, !PT ;  /* 0x0000003000187812 */ /* 0x000fc600078e7807 */
[----:B------:R3:W-:Y:S04]  /*6e20*/  ST.E desc[UR44][R32.64], RZ ;  /* 0x000000ff20007985 */ /* 0x0007e8000c10192c */
[----:B------:R3:W-:Y:S04]  /*6e30*/  ST.E desc[UR44][R30.64], RZ ;  /* 0x000000ff1e007985 */ /* 0x0007e8000c10192c */
[----:B------:R3:W-:Y:S04]  /*6e40*/  ST.E desc[UR44][R28.64], RZ ;  /* 0x000000ff1c007985 */ /* 0x0007e8000c10192c */
[----:B------:R3:W-:Y:S04]  /*6e50*/  ST.E desc[UR44][R26.64], RZ ;  /* 0x000000ff1a007985 */ /* 0x0007e8000c10192c */
[----:B------:R3:W-:Y:S01]  /*6e60*/  ST.E desc[UR44][R24.64], RZ ;  /* 0x000000ff18007985 */ /* 0x0007e2000c10192c */
[----:B------:R-:W-:Y:S01]  /*6e70*/  @!PT LDS RZ, [RZ] ;  /* 0x00000000fffff984 */ /* 0x000fe20000000800 */
[----:B------:R-:W-:Y:S01]  /*6e80*/  @!PT LDS RZ, [RZ] ;  /* 0x00000000fffff984 */ /* 0x000fe20000000800 */
[----:B------:R-:W-:Y:S01]  /*6e90*/  @!PT LDS RZ, [RZ] ;  /* 0x00000000fffff984 */ /* 0x000fe20000000800 */
[----:B------:R-:W-:Y:S01]  /*6ea0*/  @!PT LDS RZ, [RZ] ;  /* 0x00000000fffff984 */ /* 0x000fe20000000800 */
[----:B------:R1:W-:Y:S06]  /*6eb0*/  MEMBAR.ALL.CTA ;  /* 0x0000000000007992 */ /* 0x0003ec0000008000 */
[----:B-1----:R-:W1:Y:S01]  /*6ec0*/  FENCE.VIEW.ASYNC.S ;  /* 0x00000000000073c6 */ /* 0x002e620000000000 */
[----:B------:R-:W-:Y:S05]  /*6ed0*/  BRA.U UP0, `(.L_x_161) ;  /* 0x0000000100047547 */ /* 0x000fea000b800000 */
[----:B------:R-:W-:Y:S05]  /*6ee0*/  BPT.TRAP 0x1 ;  /* 0x000000040000795c */ /* 0x000fea0000300000 */
.L_x_161:
[----:B------:R-:W-:Y:S01]  /*6ef0*/  SHF.L.U32 R3, R43, 0x1f, RZ ;  /* 0x0000001f2b037819 */ /* 0x000fe200000006ff */
[----:B------:R-:W-:Y:S03]  /*6f00*/  BSSY B0, `(.L_x_162) ;  /* 0x0000003000007945 */ /* 0x000fe60003800000 */
[----:B-1----:R-:W1:Y:S02]  /*6f10*/  SYNCS.PHASECHK.TRANS64.TRYWAIT P0, [R16+URZ+0xb0c8], R3 ;  /* 0x00b0c803100075a7 */ /* 0x002e6400080011ff */
[----:B-1----:R-:W-:Y:S05]  /*6f20*/  @!P0 BRA `(.L_x_163) ;  /* 0x0000009400ac8947 */ /* 0x002fea0003800000 */
.L_x_392:
[----:B------:R-:W-:Y:S05]  /*6f30*/  BSYNC B0 ;  /* 0x0000000000007941 */ /* 0x000fea0003800000 */
.L_x_162:
[----:B------:R-:W-:Y:S05]  /*6f40*/  @!P5 BRA `(.L_x_164) ;  /* 0x0000000000ccd947 */ /* 0x000fea0003800000 */
[----:B-1----:R-:W1:Y:S01]  /*6f50*/  LDC R3, c[0x0][0x904] ;  /* 0x00024100ff037b82 */ /* 0x002e620000000800 */
[----:B------:R-:W2:Y:S01]  /*6f60*/  LDCU.64 UR4, c[0x0][0x908] ;  /* 0x00012100ff0477ac */ /* 0x000ea20008000a00 */
[----:B------:R-:W-:Y:S01]  /*6f70*/  BSSY.RECONVERGENT B0, `(.L_x_164) ;  /* 0x0000030000007945 */ /* 0x000fe20003800200 */
[----:B--2---:R-:W-:Y:S01]  /*6f80*/  IMAD.HI.U32 R0, R45, UR4, RZ ;  /* 0x000000042d007c27 */ /* 0x004fe2000f8e00ff */
[----:B------:R-:W2:Y:S01]  /*6f90*/  LDCU UR4, c[0x0][0x380] ;  /* 0x00007000ff0477ac */ /* 0x000ea20008000800 */
[----:B-1----:R-:W-:-:S03]  /*6fa0*/  ISETP.NE.AND P0, PT, R3, 0x1, PT ;  /* 0x000000010300780c */ /* 0x002fc60003f05270 */
[----:B------:R-:W-:-:S04]  /*6fb0*/  SHF.R.U32.HI R0, RZ, UR5, R0 ;  /* 0x00000005ff007c19 */ /* 0x000fc80008011600 */
[----:B------:R-:W-:-:S05]  /*6fc0*/  SEL R0, R45, R0, !P0 ;  /* 0x000000002d007207 */ /* 0x000fca0004000000 */
[----:B------:R-:W-:-:S04]  /*6fd0*/  IMAD.MOV R0, RZ, RZ, -R0 ;  /* 0x000000ffff007224 */ /* 0x000fc800078e0a00 */
[----:B------:R-:W-:-:S05]  /*6fe0*/  IMAD R7, R3, R0, R45 ;  /* 0x0000000003077224 */ /* 0x000fca00078e022d */
[----:B------:R-:W-:-:S05]  /*6ff0*/  LEA R7, R7, R44, 0x8 ;  /* 0x0000002c07077211 */ /* 0x000fca00078e40ff */
[----:B------:R-:W-:-:S05]  /*7000*/  VIADD R7, R7, 0x80 ;  /* 0x0000008007077836 */ /* 0x000fca0000000000 */
[----:B--2---:R-:W-:-:S13]  /*7010*/  ISETP.GE.AND P0, PT, R7, UR4, PT ;  /* 0x0000000407007c0c */ /* 0x004fda000bf06270 */
[----:B------:R-:W-:Y:S05]  /*7020*/  @P0 BRA `(.L_x_165) ;  /* 0x0000000000900947 */ /* 0x000fea0003800000 */
[----:B------:R-:W1:Y:S01]  /*7030*/  LDC R5, c[0x0][0x38c] ;  /* 0x0000e300ff057b82 */ /* 0x000e620000000800 */
[----:B------:R-:W2:Y:S01]  /*7040*/  LDCU UR6, c[0x0][0x890] ;  /* 0x00011200ff0677ac */ /* 0x000ea20008000800 */
[----:B------:R-:W4:Y:S01]  /*7050*/  LDCU.64 UR4, c[0x0][0x888] ;  /* 0x00011100ff0477ac */ /* 0x000f220008000a00 */
[----:B--2---:R-:W-:Y:S01]  /*7060*/  IMAD R7, R40, UR6, R7 ;  /* 0x0000000628077c24 */ /* 0x004fe2000f8e0207 */
[----:B-1----:R-:W-:-:S04]  /*7070*/  IABS R4, R5 ;  /* 0x0000000500047213 */ /* 0x002fc80000000000 */
[----:B------:R-:W1:Y:S08]  /*7080*/  I2F.RP R10, R4 ;  /* 0x00000004000a7306 */ /* 0x000e700000209400 */
[----:B-1----:R-:W1:Y:S02]  /*7090*/  MUFU.RCP R8, R10 ;  /* 0x0000000a00087308 */ /* 0x002e640000001000 */
[----:B-1----:R-:W-:-:S06]  /*70a0*/  IADD3 R8, PT, PT, R8, 0xffffffe, RZ ;  /* 0x0ffffffe08087810 */ /* 0x002fcc0007ffe0ff */
[----:B------:R-:W1:Y:S02]  /*70b0*/  F2I.FTZ.U32.TRUNC.NTZ R9, R8 ;  /* 0x0000000800097305 */ /* 0x000e64000021f000 */
[----:B-1----:R-:W-:Y:S01]  /*70c0*/  IADD3 R0, PT, PT, RZ, -R9, RZ ;  /* 0x80000009ff007210 */ /* 0x002fe20007ffe0ff */
[----:B------:R-:W-:-:S04]  /*70d0*/  IMAD.MOV.U32 R8, RZ, RZ, RZ ;  /* 0x000000ffff087224 */ /* 0x000fc800078e00ff */
[----:B------:R-:W-:Y:S01]  /*70e0*/  IMAD R3, R0, R4, RZ ;  /* 0x0000000400037224 */ /* 0x000fe200078e02ff */
[----:B------:R-:W-:-:S03]  /*70f0*/  IABS R0, R2 ;  /* 0x0000000200007213 */ /* 0x000fc60000000000 */
[----:B------:R-:W-:Y:S01]  /*7100*/  IMAD.HI.U32 R3, R9, R3, R8 ;  /* 0x0000000309037227 */ /* 0x000fe200078e0008 */
[----:B------:R-:W-:Y:S01]  /*7110*/  MOV R6, R0 ;  /* 0x0000000000067202 */ /* 0x000fe20000000f00 */
[----:B------:R-:W1:Y:S04]  /*7120*/  LDC.64 R8, c[0x0][0x880] ;  /* 0x00022000ff087b82 */ /* 0x000e680000000a00 */
[----:B------:R-:W-:-:S04]  /*7130*/  IMAD.HI.U32 R0, R3, R6, RZ ;  /* 0x0000000603007227 */ /* 0x000fc800078e00ff */
[----:B------:R-:W-:-:S04]  /*7140*/  IMAD.MOV R3, RZ, RZ, -R0 ;  /* 0x000000ffff037224 */ /* 0x000fc800078e0a00 */
[----:B------:R-:W-:-:S05]  /*7150*/  IMAD R3, R4, R3, R6 ;  /* 0x0000000304037224 */ /* 0x000fca00078e0206 */
[----:B------:R-:W-:-:S13]  /*7160*/  ISETP.GT.U32.AND P0, PT, R4, R3, PT ;  /* 0x000000030400720c */ /* 0x000fda0003f04070 */
[-C--:B------:R-:W-:Y:S01]  /*7170*/  @!P0 IADD3 R3, PT, PT, R3, -R4.reuse, RZ ;  /* 0x8000000403038210 */ /* 0x080fe20007ffe0ff */
[----:B------:R-:W-:Y:S01]  /*7180*/  @!P0 VIADD R0, R0, 0x1 ;  /* 0x0000000100008836 */ /* 0x000fe20000000000 */
[----:B------:R-:W-:Y:S02]  /*7190*/  ISETP.NE.AND P0, PT, R5, RZ, PT ;  /* 0x000000ff0500720c */ /* 0x000fe40003f05270 */
[----:B------:R-:W-:Y:S02]  /*71a0*/  ISETP.GE.U32.AND P2, PT, R3, R4, PT ;  /* 0x000000040300720c */ /* 0x000fe40003f46070 */
[----:B------:R-:W-:-:S04]  /*71b0*/  LOP3.LUT R3, R2, R5, RZ, 0x3c, !PT ;  /* 0x0000000502037212 */ /* 0x000fc800078e3cff */
[----:B------:R-:W-:-:S07]  /*71c0*/  ISETP.GE.AND P1, PT, R3, RZ, PT ;  /* 0x000000ff0300720c */ /* 0x000fce0003f26270 */
[----:B------:R-:W-:-:S06]  /*71d0*/  @P2 IADD3 R0, PT, PT, R0, 0x1, RZ ;  /* 0x0000000100002810 */ /* 0x000fcc0007ffe0ff */
[----:B------:R-:W-:Y:S01]  /*71e0*/  @!P1 IMAD.MOV R0, RZ, RZ, -R0 ;  /* 0x000000ffff009224 */ /* 0x000fe200078e0a00 */
[----:B------:R-:W-:-:S04]  /*71f0*/  @!P0 LOP3.LUT R0, RZ, R5, RZ, 0x33, !PT ;  /* 0x00000005ff008212 */ /* 0x000fc800078e33ff */
[C---:B------:R-:W-:Y:S01]  /*7200*/  IADD3 R3, PT, PT, -R0.reuse, RZ, RZ ;  /* 0x000000ff00037210 */ /* 0x040fe20007ffe1ff */
[----:B----4-:R-:W-:Y:S02]  /*7210*/  IMAD R7, R0, UR5, R7 ;  /* 0x0000000500077c24 */ /* 0x010fe4000f8e0207 */
[----:B------:R-:W-:Y:S02]  /*7220*/  IMAD.MOV.U32 R0, RZ, RZ, -0x800000 ;  /* 0xff800000ff007424 */ /* 0x000fe400078e00ff */
[----:B------:R-:W-:-:S04]  /*7230*/  IMAD R2, R5, R3, R2 ;  /* 0x0000000305027224 */ /* 0x000fc800078e0202 */
[----:B------:R-:W-:-:S04]  /*7240*/  IMAD R7, R2, UR4, R7 ;  /* 0x0000000402077c24 */ /* 0x000fc8000f8e0207 */
[----:B-1----:R-:W-:-:S05]  /*7250*/  IMAD.WIDE R8, R7, 0x4, R8 ;  /* 0x0000000407087825 */ /* 0x002fca00078e0208 */
[----:B------:R1:W-:Y:S02]  /*7260*/  STG.E desc[UR44][R8.64], R0 ;  /* 0x0000000008007986 */ /* 0x0003e4000c10192c */
.L_x_165:
[----:B------:R-:W-:Y:S05]  /*7270*/  BSYNC.RECONVERGENT B0 ;  /* 0x0000000000007941 */ /* 0x000fea0003800200 */
.L_x_164:
[----:B------:R-:W-:Y:S01]  /*7280*/  @!PT LDS RZ, [RZ] ;  /* 0x00000000fffff984 */ /* 0x000fe20000000800 */
[----:B------:R-:W-:Y:S01]  /*7290*/  @!PT LDS RZ, [RZ] ;  /* 0x00000000fffff984 */ /* 0x000fe20000000800 */
[----:B------:R-:W-:Y:S01]  /*72a0*/  @!PT LDS RZ, [RZ] ;  /* 0x00000000fffff984 */ /* 0x000fe20000000800 */
[----:B------:R-:W-:Y:S01]  /*72b0*/  @!PT LDS RZ, [RZ] ;  /* 0x00000000fffff984 */ /* 0x000fe20000000800 */
[----:B------:R2:W-:Y:S06]  /*72c0*/  MEMBAR.ALL.CTA ;  /* 0x0000000000007992 */ /* 0x0005ec0000008000 */
[----:B--2---:R-:W2:Y:S01]  /*72d0*/  FENCE.VIEW.ASYNC.S ;  /* 0x00000000000073c6 */ /* 0x004ea20000000000 */
[----:B------:R-:W-:-:S09]  /*72e0*/  UISETP.NE.AND UP0, UPT, UR41, URZ, UPT ;  /* 0x000000ff2900728c */ /* 0x000fd2000bf05270 */
[----:B------:R-:W-:Y:S05]  /*72f0*/  BRA.U UP0, `(.L_x_166) ;  /* 0x0000000100047547 */ /* 0x000fea000b800000 */
[----:B------:R-:W-:Y:S05]  /*7300*/  BPT.TRAP 0x1 ;  /* 0x000000040000795c */ /* 0x000fea0000300000 */
.L_x_166:
[----:B--2---:R2:W-:Y:S01]  /*7310*/  SYNCS.ARRIVE.TRANS64.A1T0 RZ, [R16+URZ+0xb0b8], RZ ;  /* 0x00b0b8ff10ff79a7 */ /* 0x0045e200081000ff */
[----:B------:R-:W-:Y:S01]  /*7320*/  LOP3.LUT R43, R43, 0x1, RZ, 0x3c, !PT ;  /* 0x000000012b2b7812 */ /* 0x000fe200078e3cff */
[----:B------:R-:W-:Y:S06]  /*7330*/  BRA `(.L_x_92) ;  /* 0x0000002c001c7947 */ /* 0x000fec0003800000 */
.L_x_93:
[----:B------:R-:W-:-:S09]  /*7340*/  UISETP.NE.AND UP0, UPT, UR40, URZ, UPT ;  /* 0x000000ff2800728c */ /* 0x000fd2000bf05270 */
[----:B------:R-:W-:Y:S05]  /*7350*/  BRA.U !UP0, `(.L_x_167) ;  /* 0x0000000108047547 */ /* 0x000fea000b800000 */
[----:B------:R-:W-:Y:S05]  /*7360*/  BPT.TRAP 0x1 ;  /* 0x000000040000795c */ /* 0x000fea0000300000 */
.L_x_167:
[----:B------:R-:W1:Y:S01]  /*7370*/  S2R R48, SR_CgaCtaId ;  /* 0x0000000000307919 */ /* 0x000e620000008800 */
[----:B------:R-:W-:Y:S01]  /*7380*/  MOV R47, 0x400 ;  /* 0x00000400002f7802 */ /* 0x000fe20000000f00 */
[----:B------:R-:W-:Y:S01]  /*7390*/  BSSY B0, `(.L_x_168) ;  /* 0x0000005000007945 */ /* 0x000fe20003800000 */
[----:B------:R-:W-:Y:S02]  /*73a0*/  SHF.L.U32 R0, R42, 0x1f, RZ ;  /* 0x0000001f2a007819 */ /* 0x000fe400000006ff */
[----:B-1----:R-:W-:-:S04]  /*73b0*/  LEA R47, R48, R47, 0x18 ;  /* 0x0000002f302f7211 */ /* 0x002fc800078ec0ff */
[----:B------:R-:W1:Y:S02]  /*73c0*/  SYNCS.PHASECHK.TRANS64.TRYWAIT P0, [R47+URZ+0xb070], R0 ;  /* 0x00b070002f0075a7 */ /* 0x000e6400080011ff */
[----:B-1----:R-:W-:Y:S05]  /*73d0*/  @!P0 BRA `(.L_x_169) ;  /* 0x0000009000948947 */ /* 0x002fea0003800000 */
.L_x_393:
[----:B------:R-:W-:Y:S05]  /*73e0*/  BSYNC B0 ;  /* 0x0000000000007941 */ /* 0x000fea0003800000 */
.L_x_168:
[----:B------:R-:W-:-:S09]  /*73f0*/  UISETP.NE.AND UP0, UPT, UR40, URZ, UPT ;  /* 0x000000ff2800728c */ /* 0x000fd2000bf05270 */
[----:B------:R-:W-:Y:S05]  /*7400*/  BRA.U !UP0, `(.L_x_170) ;  /* 0x0000000108047547 */ /* 0x000fea000b800000 */
[----:B------:R-:W-:Y:S05]  /*7410*/  BPT.TRAP 0x1 ;  /* 0x000000040000795c */ /* 0x000fea0000300000 */
.L_x_170:
[----:B------:R-:W-:Y:S01]  /*7420*/  IADD3 R23, PT, PT, R47, 0xb078, RZ ;  /* 0x0000b0782f177810 */ /* 0x000fe20007ffe0ff */
[----:B------:R-:W-:-:S03]  /*7430*/  UISETP.NE.AND UP0, UPT, UR39, URZ, UPT ;  /* 0x000000ff2700728c */ /* 0x000fc6000bf05270 */
[----:B-1----:R-:W-:-:S04]  /*7440*/  PRMT R0, R48, 0x654, R23 ;  /* 0x0000065430007816 */ /* 0x002fc80000000017 */
[----:B------:R1:W-:Y:S02]  /*7450*/  SYNCS.ARRIVE.TRANS64.RED.A1T0 RZ, [R0+URZ], RZ ;  /* 0x000000ff00ff79a7 */ /* 0x0003e400081004ff */
[----:B------:R-:W-:Y:S05]  /*7460*/  BRA.U !UP0, `(.L_x_171) ;  /* 0x0000000108047547 */ /* 0x000fea000b800000 */
[----:B------:R-:W-:Y:S05]  /*7470*/  BPT.TRAP 0x1 ;  /* 0x000000040000795c */ /* 0x000fea0000300000 */
.L_x_171:
[----:B------:R-:W-:Y:S01]  /*7480*/  IMAD.U32 R3, RZ, RZ, UR42 ;  /* 0x0000002aff037e24 */ /* 0x000fe2000f8e00ff */
[----:B------:R-:W-:-:S04]  /*7490*/  ISETP.GE.AND P0, PT, R4, 0x41, PT ;  /* 0x000000410400780c */ /* 0x000fc80003f06270 */
[----:B------:R-:W-:-:S04]  /*74a0*/  SHF.L.U32 R6, R3, 0x1f, RZ ;  /* 0x0000001f03067819 */ /* 0x000fc800000006ff */
[----:B------:R-:W2:Y:S02]  /*74b0*/  SYNCS.PHASECHK.TRANS64.TRYWAIT P1, [R47+URZ+0xb080], R6 ;  /* 0x00b080062f0075a7 */ /* 0x000ea400080211ff */
[----:B--2---:R-:W-:Y:S05]  /*74c0*/  @!P1 BRA `(.L_x_172) ;  /* 0x00000090006c9947 */ /* 0x004fea0003800000 */
.L_x_394:
[----:B------:R-:W-:Y:S02]  /*74d0*/  LOP3.LUT R3, R42, 0x1, RZ, 0x3c, !PT ;  /* 0x000000012a037812 */ /* 0x000fe400078e3cff */
[----:B------:R-:W-:Y:S01]  /*74e0*/  MOV R49, R22 ;  /* 0x0000001600317202 */ /* 0x000fe20000000f00 */
[----:B------:R-:W-:Y:S06]  /*74f0*/  @!P0 BRA `(.L_x_173) ;  /* 0x0000000c004c8947 */ /* 0x000fec0003800000 */
[----:B------:R-:W-:-:S05]  /*7500*/  VIADD R5, R4, 0x3f ;  /* 0x0000003f04057836 */ /* 0x000fca0000000000 */
[----:B-1----:R-:W-:-:S04]  /*7510*/  SHF.R.S32.HI R0, RZ, 0x1f, R5 ;  /* 0x0000001fff007819 */ /* 0x002fc80000011405 */
[----:B------:R-:W-:-:S04]  /*7520*/  LEA.HI R0, R0, R5, RZ, 0x6 ;  /* 0x0000000500007211 */ /* 0x000fc800078f30ff */
[----:B------:R-:W-:-:S04]  /*7530*/  SHF.R.S32.HI R0, RZ, 0x6, R0 ;  /* 0x00000006ff007819 */ /* 0x000fc80000011400 */
[----:B------:R-:W-:-:S04]  /*7540*/  VIMNMX R5, PT, PT, R0, 0x2, PT ;  /* 0x0000000200057848 */ /* 0x000fc80003fe0100 */
[----:B------:R-:W-:-:S05]  /*7550*/  IADD3 R5, PT, PT, -R5, R22, R0 ;  /* 0x0000001605057210 */ /* 0x000fca0007ffe100 */
[----:B------:R-:W-:-:S07]  /*7560*/  VIADD R49, R5, 0x1 ;  /* 0x0000000105317836 */ /* 0x000fce0000000000 */
.L_x_192:
[----:B------:R-:W-:Y:S05]  /*7570*/  YIELD ;  /* 0x0000000000007946 */ /* 0x000fea0003800000 */
[----:B------:R-:W-:Y:S01]  /*7580*/  UISETP.NE.AND UP0, UPT, UR40, URZ, UPT ;  /* 0x000000ff2800728c */ /* 0x000fe2000bf05270 */
[----:B------:R-:W-:Y:S02]  /*7590*/  VIADD R22, R22, 0x1 ;  /* 0x0000000116167836 */ /* 0x000fe40000000000 */
[----:B------:R-:W-:-:S03]  /*75a0*/  IMAD.MOV.U32 R42, RZ, RZ, R3 ;  /* 0x000000ffff2a7224 */ /* 0x000fc600078e0003 */
[----:B------:R-:W-:-:S04]  /*75b0*/  ISETP.NE.AND P0, PT, R22, R49, PT ;  /* 0x000000311600720c */ /* 0x000fc80003f05270 */
[----:B------:R-:W-:Y:S01]  /*75c0*/  P2R R50, PR, RZ, 0x1 ;  /* 0x00000001ff327803 */ /* 0x000fe20000000000 */
[----:B-1-3--:R-:W-:Y:S08]  /*75d0*/  BRA.U !UP0, `(.L_x_174) ;  /* 0x0000000108047547 */ /* 0x00aff0000b800000 */
[----:B------:R-:W-:Y:S05]  /*75e0*/  BPT.TRAP 0x1 ;  /* 0x000000040000795c */ /* 0x000fea0000300000 */
.L_x_174:
[----:B------:R-:W-:Y:S01]  /*75f0*/  SHF.L.U32 R0, R42, 0x1f, RZ ;  /* 0x0000001f2a007819 */ /* 0x000fe200000006ff */
[----:B------:R-:W-:-:S03]  /*7600*/  IMAD.U32 R51, R41, 0x10000, RZ ;  /* 0x0001000029337824 */ /* 0x000fc600078e00ff */
[----:B------:R-:W1:Y:S02]  /*7610*/  SYNCS.PHASECHK.TRANS64.TRYWAIT P0, [R47+URZ+0xb070], R0 ;  /* 0x00b070002f0075a7 */ /* 0x000e6400080011ff */
[----:B------:R-:W-:Y:S01]  /*7620*/  LOP3.LUT R51, R51, 0x600000, RZ, 0xc0, !PT ;  /* 0x0060000033337812 */ /* 0x000fe200078ec0ff */
[----:B-1----:R-:W-:Y:S06]  /*7630*/  @!P0 BRA `(.L_x_175) ;  /* 0x0000009000248947 */ /* 0x002fec0003800000 */
.L_x_395:
[----:B------:R-:W-:Y:S05]  /*7640*/  WARPSYNC.ALL ;  /* 0x0000000000007948 */ /* 0x000fea0003800000 */
[----:B------:R-:W-:Y:S01]  /*7650*/  R2UR UR4, R51 ;  /* 0x00000000330472ca */ /* 0x000fe200000e0000 */
[----:B------:R-:W-:Y:S01]  /*7660*/  UISETP.NE.AND UP0, UPT, UR41, URZ, UPT ;  /* 0x000000ff2900728c */ /* 0x000fe2000bf05270 */
[----:B------:R-:W-:Y:S01]  /*7670*/  PLOP3.LUT P0, PT, PT, PT, PT, 0x80, 0x8 ;  /* 0x000000000008781c */ /* 0x000fe20003f0f070 */
[----:B------:R-:W-:-:S10]  /*7680*/  IMAD.MOV.U32 R53, RZ, RZ, 0x3f800000 ;  /* 0x3f800000ff357424 */ /* 0x000fd400078e00ff */
[----:B------:R-:W3:Y:S02]  /*7690*/  LDTM.x2 R4, tmem[UR4] ;  /* 0x00000004000479ee */ /* 0x000ee400080c0000 */
[----:B---3--:R-:W-:-:S13]  /*76a0*/  FSETP.NEU.AND P2, PT, R4, R5, PT ;  /* 0x000000050400720b */ /* 0x008fda0003f4d000 */
[----:B-1----:R-:W1:Y:S01]  /*76b0*/  @P2 LDC R0, c[0x0][0x704] ;  /* 0x0001c100ff002b82 */ /* 0x002e620000000800 */
[----:B------:R-:W-:-:S04]  /*76c0*/  @P2 FADD R5, R4, -R5 ;  /* 0x8000000504052221 */ /* 0x000fc80000000000 */
[----:B-1----:R-:W-:-:S05]  /*76d0*/  @P2 FMUL R5, R5, R0 ;  /* 0x0000000005052220 */ /* 0x002fca0000400000 */
[----:B------:R-:W-:-:S04]  /*76e0*/  @P2 FSETP.GEU.AND P1, PT, R5, -126, PT ;  /* 0xc2fc00000500280b */ /* 0x000fc80003f2e000 */
[----:B------:R-:W-:-:S13]  /*76f0*/  @P2 PLOP3.LUT P0, PT, P1, PT, PT, 0x80, 0x8 ;  /* 0x000000000008281c */ /* 0x000fda0000f0f070 */
[----:B------:R-:W-:-:S04]  /*7700*/  @!P0 FMUL R5, R5, 0.5 ;  /* 0x3f00000005058820 */ /* 0x000fc80000400000 */
[----:B------:R-:W1:Y:S02]  /*7710*/  @P2 MUFU.EX2 R0, R5 ;  /* 0x0000000500002308 */ /* 0x000e640000000800 */
[----:B-1----:R-:W-:-:S05]  /*7720*/  @!P0 FMUL R0, R0, R0 ;  /* 0x0000000000008220 */ /* 0x002fca0000400000 */
[----:B------:R-:W-:Y:S01]  /*7730*/  @P2 MOV R53, R0 ;  /* 0x0000000000352202 */ /* 0x000fe20000000f00 */
[----:B------:R-:W-:Y:S06]  /*7740*/  BRA.U UP0, `(.L_x_176) ;  /* 0x0000000100047547 */ /* 0x000fec000b800000 */
[----:B------:R-:W-:Y:S05]  /*7750*/  BPT.TRAP 0x1 ;  /* 0x000000040000795c */ /* 0x000fea0000300000 */
.L_x_176:
[----:B------:R-:W-:Y:S01]  /*7760*/  IMAD.U32 R0, RZ, RZ, UR43 ;  /* 0x0000002bff007e24 */ /* 0x000fe2000f8e00ff */
[----:B------:R-:W-:-:S04]  /*7770*/  FSETP.NEU.AND P1, PT, R53, 1, PT ;  /* 0x3f8000003500780b */ /* 0x000fc80003f2d000 */
[----:B------:R-:W-:-:S04]  /*7780*/  SHF.L.U32 R0, R0, 0x1f, RZ ;  /* 0x0000001f00007819 */ /* 0x000fc800000006ff */
[----:B------:R-:W1:Y:S02]  /*7790*/  SYNCS.PHASECHK.TRANS64.TRYWAIT P0, [R47+URZ+0xb090], R0 ;  /* 0x00b090002f0075a7 */ /* 0x000e6400080011ff */
[----:B-1----:R-:W-:Y:S05]  /*77a0*/  @!P0 BRA `(.L_x_177) ;  /* 0x0000008c00dc8947 */ /* 0x002fea0003800000 */
.L_x_396:
[----:B------:R-:W-:-:S13]  /*77b0*/  VOTE.ANY P1, P1 ;  /* 0x0000000000ff7806 */ /* 0x000fda0000820100 */
[----:B------:R-:W-:Y:S05]  /*77c0*/  @!P1 BRA `(.L_x_178) ;  /* 0x0000000000cc9947 */ /* 0x000fea0003800000 */
[----:B-1----:R-:W-:Y:S01]  /*77d0*/  SHF.R.U32.HI R0, RZ, 0x5, R41 ;  /* 0x00000005ff007819 */ /* 0x002fe20000011629 */
[----:B------:R-:W-:Y:S01]  /*77e0*/  BSSY.RECONVERGENT B6, `(.L_x_179) ;  /* 0x0000018000067945 */ /* 0x000fe20003800200 */
[----:B------:R-:W-:Y:S02]  /*77f0*/  LOP3.LUT R52, R51, 0x100, RZ, 0xfc, !PT ;  /* 0x0000010033347812 */ /* 0x000fe400078efcff */
[----:B------:R-:W-:Y:S02]  /*7800*/  SHF.R.U32.HI R3, RZ, 0x15, R51 ;  /* 0x00000015ff037819 */ /* 0x000fe40000011633 */
[----:B------:R-:W-:Y:S02]  /*7810*/  LOP3.LUT R0, R0, 0x3, RZ, 0xc0, !PT ;  /* 0x0000000300007812 */ /* 0x000fe400078ec0ff */
[----:B------:R-:W-:Y:S02]  /*7820*/  R2UR UR4, R52 ;  /* 0x00000000340472ca */ /* 0x000fe400000e0000 */
[----:B------:R-:W-:-:S11]  /*7830*/  ISETP.NE.AND P0, PT, R0, R3, PT ;  /* 0x000000030000720c */ /* 0x000fd60003f05270 */
[----:B------:R-:W1:Y:S02]  /*7840*/  LDTM.x16 R24, tmem[UR4] ;  /* 0x00000004001879ee */ /* 0x000e640008240000 */
[----:B-1----:R-:W-:Y:S05]  /*7850*/  @!P0 BRA `(.L_x_180) ;  /* 0x0000000000408947 */ /* 0x002fea0003800000 */
[----:B------:R-:W-:Y:S01]  /*7860*/  MOV R14, 0x8 ;  /* 0x00000008000e7802 */ /* 0x000fe20000000f00 */
[----:B------:R-:W1:Y:S01]  /*7870*/  LDCU.64 UR8, c[0x4][0xb0] ;  /* 0x01001600ff0877ac */ /* 0x000e620008000a00 */
[----:B------:R-:W-:Y:S02]  /*7880*/  HFMA2 R12, -RZ, RZ, 0, 5.9604644775390625e-08 ;  /* 0x00000001ff0c7431 */ /* 0x000fe400000001ff */
[----:B------:R-:W-:Y:S01]  /*7890*/  IMAD.MOV.U32 R8, RZ, RZ, 0x192 ;  /* 0x00000192ff087424 */ /* 0x000fe200078e00ff */
[----:B------:R-:W2:Y:S01]  /*78a0*/  LDCU.64 UR6, c[0x4][0xb8] ;  /* 0x01001700ff0677ac */ /* 0x000ea20008000a00 */
[----:B------:R-:W3:Y:S01]  /*78b0*/  LDC.64 R14, c[0x4][R14] ;  /* 0x010000000e0e7b82 */ /* 0x000ee20000000a00 */
[----:B------:R-:W-:Y:S01]  /*78c0*/  IMAD.MOV.U32 R13, RZ, RZ, RZ ;  /* 0x000000ffff0d7224 */ /* 0x000fe200078e00ff */
[----:B------:R-:W4:Y:S01]  /*78d0*/  LDCU.64 UR4, c[0x4][0x30] ;  /* 0x01000600ff0477ac */ /* 0x000f220008000a00 */
[----:B-1----:R-:W-:Y:S01]  /*78e0*/  IMAD.U32 R4, RZ, RZ, UR8 ;  /* 0x00000008ff047e24 */ /* 0x002fe2000f8e00ff */
[----:B------:R-:W-:Y:S01]  /*78f0*/  MOV R5, UR9 ;  /* 0x0000000900057c02 */ /* 0x000fe20008000f00 */
[----:B--2---:R-:W-:Y:S01]  /*7900*/  IMAD.U32 R6, RZ, RZ, UR6 ;  /* 0x00000006ff067e24 */ /* 0x004fe2000f8e00ff */
[----:B------:R-:W-:Y:S01]  /*7910*/  MOV R7, UR7 ;  /* 0x0000000700077c02 */ /* 0x000fe20008000f00 */
[----:B----4-:R-:W-:Y:S01]  /*7920*/  IMAD.U32 R10, RZ, RZ, UR4 ;  /* 0x00000004ff0a7e24 */ /* 0x010fe2000f8e00ff */
[----:B------:R-:W-:-:S02]  /*7930*/  MOV R11, UR5 ;  /* 0x00000005000b7c02 */ /* 0x000fc40008000f00 */
[----:B------:R-:W-:-:S07]  /*7940*/  LEPC R20, `(.L_x_180) ;  /* 0x000000001014794e */ /* 0x000fce0000000000 */
[----:B---3--:R-:W-:Y:S05]  /*7950*/  CALL.ABS.NOINC R14 ;  /* 0x000000000e007343 */ /* 0x008fea0003c00000 */
.L_x_180:
[----:B------:R-:W-:Y:S05]  /*7960*/  BSYNC.RECONVERGENT B6 ;  /* 0x0000000000067941 */ /* 0x000fea0003800200 */
.L_x_179:
[----:B------:R-:W-:Y:S01]  /*7970*/  LOP3.LUT R0, R51, 0x110, RZ, 0xfc, !PT ;  /* 0x0000011033007812 */ /* 0x000fe200078efcff */
[----:B------:R-:W-:Y:S05]  /*7980*/  WARPSYNC.ALL ;  /* 0x0000000000007948 */ /* 0x000fea0003800000 */
[----:B------:R-:W-:Y:S02]  /*7990*/  R2UR UR4, R0 ;  /* 0x00000000000472ca */ /* 0x000fe400000e0000 */
[----:B------:R-:W-:Y:S02]  /*79a0*/  FSETP.NEU.AND P0, PT, R53, 1, PT ;  /* 0x3f8000003500780b */ /* 0x000fe40003f0d000 */
[----:B------:R-:W-:-:S09]  /*79b0*/  R2UR UR5, R52 ;  /* 0x00000000340572ca */ /* 0x000fd200000e0000 */
[----:B--2---:R-:W1:Y:S01]  /*79c0*/  LDTM.x16 R4, tmem[UR4] ;  /* 0x00000004000479ee */ /* 0x004e620008240000 */
[----:B------:R-:W-:Y:S01]  /*79d0*/  R2UR UR4, R0 ;  /* 0x00000000000472ca */ /* 0x000fe200000e0000 */
[C---:B------:R-:W-:Y:S02]  /*79e0*/  @P0 FMUL2 R24, R53.reuse.F32, R24.F32x2.HI_LO ;  /* 0x000000183518024a */ /* 0x040fe40000040000 */
[C---:B------:R-:W-:Y:S02]  /*79f0*/  @P0 FMUL2 R26, R53.reuse.F32, R26.F32x2.HI_LO ;  /* 0x0000001a351a024a */ /* 0x040fe40000040000 */
[C---:B------:R-:W-:Y:S02]  /*7a00*/  @P0 FMUL2 R28, R53.reuse.F32, R28.F32x2.HI_LO ;  /* 0x0000001c351c024a */ /* 0x040fe40000040000 */
[C---:B------:R-:W-:Y:S02]  /*7a10*/  @P0 FMUL2 R30, R53.reuse.F32, R30.F32x2.HI_LO ;  /* 0x0000001e351e024a */ /* 0x040fe40000040000 */
[----:B------:R-:W-:-:S02]  /*7a20*/  @P0 FMUL2 R32, R53.F32, R32.F32x2.HI_LO ;  /* 0x000000203520024a */ /* 0x000fc40000040000 */
[C---:B------:R-:W-:Y:S02]  /*7a30*/  @P0 FMUL2 R34, R53.reuse.F32, R34.F32x2.HI_LO ;  /* 0x000000223522024a */ /* 0x040fe40000040000 */
[C---:B------:R-:W-:Y:S02]  /*7a40*/  @P0 FMUL2 R36, R53.reuse.F32, R36.F32x2.HI_LO ;  /* 0x000000243524024a */ /* 0x040fe40000040000 */
[----:B------:R-:W-:-:S04]  /*7a50*/  @P0 FMUL2 R38, R53.F32, R38.F32x2.HI_LO ;  /* 0x000000263526024a */ /* 0x000fc80000040000 */
[----:B------:R3:W-:Y:S01]  /*7a60*/  STTM.x16 tmem[UR5], R24 ;  /* 0x00000018000079ed */ /* 0x0007e20008240005 */
[C---:B-1----:R-:W-:Y:S02]  /*7a70*/  @P0 FMUL2 R4, R53.reuse.F32, R4.F32x2.HI_LO ;  /* 0x000000043504024a */ /* 0x042fe40000040000 */
[C---:B------:R-:W-:Y:S02]  /*7a80*/  @P0 FMUL2 R6, R53.reuse.F32, R6.F32x2.HI_LO ;  /* 0x000000063506024a */ /* 0x040fe40000040000 */
[C---:B------:R-:W-:Y:S02]  /*7a90*/  @P0 FMUL2 R8, R53.reuse.F32, R8.F32x2.HI_LO ;  /* 0x000000083508024a */ /* 0x040fe40000040000 */
[C---:B------:R-:W-:Y:S02]  /*7aa0*/  @P0 FMUL2 R10, R53.reuse.F32, R10.F32x2.HI_LO ;  /* 0x0000000a350a024a */ /* 0x040fe40000040000 */
[C---:B------:R-:W-:Y:S02]  /*7ab0*/  @P0 FMUL2 R12, R53.reuse.F32, R12.F32x2.HI_LO ;  /* 0x0000000c350c024a */ /* 0x040fe40000040000 */
[----:B------:R-:W-:-:S02]  /*7ac0*/  @P0 FMUL2 R14, R53.F32, R14.F32x2.HI_LO ;  /* 0x0000000e350e024a */ /* 0x000fc40000040000 */
[C---:B------:R-:W-:Y:S02]  /*7ad0*/  @P0 FMUL2 R16, R53.reuse.F32, R16.F32x2.HI_LO ;  /* 0x000000103510024a */ /* 0x040fe40000040000 */
[----:B------:R-:W-:-:S04]  /*7ae0*/  @P0 FMUL2 R18, R53.F32, R18.F32x2.HI_LO ;  /* 0x000000123512024a */ /* 0x000fc80000040000 */
[----:B------:R3:W-:Y:S02]  /*7af0*/  STTM.x16 tmem[UR4], R4 ;  /* 0x00000004000079ed */ /* 0x0007e40008240004 */
.L_x_178:
[----:B------:R-:W-:-:S09]  /*7b00*/  UISETP.NE.AND UP0, UPT, UR39, URZ, UPT ;  /* 0x000000ff2700728c */ /* 0x000fd2000bf05270 */
[----:B------:R-:W-:Y:S05]  /*7b10*/  BRA.U !UP0, `(.L_x_181) ;  /* 0x0000000108047547 */ /* 0x000fea000b800000 */
[----:B------:R-:W-:Y:S05]  /*7b20*/  BPT.TRAP 0x1 ;  /* 0x000000040000795c */ /* 0x000fea0000300000 */
.L_x_181:
[----:B------:R-:W-:Y:S01]  /*7b30*/  IADD3 R3, PT, PT, R47, 0xb088, RZ ;  /* 0x0000b0882f037810 */ /* 0x000fe20007ffe0ff */
[----:B------:R-:W-:Y:S02]  /*7b40*/  UISETP.NE.AND UP0, UPT, UR41, URZ, UPT ;  /* 0x000000ff2900728c */ /* 0x000fe4000bf05270 */
[----:B------:R-:W-:Y:S01]  /*7b50*/  ULOP3.LUT UR42, UR42, 0x1, URZ, 0x3c, !UPT ;  /* 0x000000012a2a7892 */ /* 0x000fe2000f8e3cff */
[----:B-1----:R-:W-:-:S04]  /*7b60*/  PRMT R0, R48, 0x654, R3 ;  /* 0x0000065430007816 */ /* 0x002fc80000000003 */
[----:B------:R1:W-:Y:S01]  /*7b70*/  SYNCS.ARRIVE.TRANS64.RED.A1T0 RZ, [R0+URZ], RZ ;  /* 0x000000ff00ff79a7 */ /* 0x0003e200081004ff */
[----:B------:R-:W4:Y:S01]  /*7b80*/  FENCE.VIEW.ASYNC.T ;  /* 0x00000000000073c6 */ /* 0x000f220000000200 */
[----:B------:R-:W-:Y:S05]  /*7b90*/  BRA.U UP0, `(.L_x_182) ;  /* 0x0000000100087547 */ /* 0x000fea000b800000 */
[----:B------:R-:W-:Y:S05]  /*7ba0*/  BPT.TRAP 0x1 ;  /* 0x000000040000795c */ /* 0x000fea0000300000 */
[----:B------:R-:W-:Y:S05]  /*7bb0*/  BPT.TRAP 0x1 ;  /* 0x000000040000795c */ /* 0x000fea0000300000 */
.L_x_182:
[----:B------:R-:W-:Y:S01]  /*7bc0*/  IADD3 R3, PT, PT, R47, 0xb0a0, RZ ;  /* 0x0000b0a02f037810 */ /* 0x000fe20007ffe0ff */
[----:B------:R-:W-:-:S03]  /*7bd0*/  UISETP.NE.AND UP0, UPT, UR39, URZ, UPT ;  /* 0x000000ff2700728c */ /* 0x000fc6000bf05270 */
[----:B-1----:R-:W-:-:S04]  /*7be0*/  PRMT R0, R48, 0x654, R3 ;  /* 0x0000065430007816 */ /* 0x002fc80000000003 */
[----:B----4-:R1:W-:Y:S02]  /*7bf0*/  SYNCS.ARRIVE.TRANS64.RED.A1T0 RZ, [R0+URZ], RZ ;  /* 0x000000ff00ff79a7 */ /* 0x0103e400081004ff */
[----:B------:R-:W-:Y:S05]  /*7c00*/  BRA.U !UP0, `(.L_x_183) ;  /* 0x0000000108047547 */ /* 0x000fea000b800000 */
[----:B------:R-:W-:Y:S05]  /*7c10*/  BPT.TRAP 0x1 ;  /* 0x000000040000795c */ /* 0x000fea0000300000 */
.L_x_183:
[----:B-1----:R-:W-:Y:S01]  /*7c20*/  IMAD.U32 R0, RZ, RZ, UR42 ;  /* 0x0000002aff007e24 */ /* 0x002fe2000f8e00ff */
[----:B------:R-:W-:-:S04]  /*7c30*/  LOP3.LUT R3, R51, 0x80, RZ, 0xfc, !PT ;  /* 0x0000008033037812 */ /* 0x000fc800078efcff */
[----:B------:R-:W-:-:S04]  /*7c40*/  SHF.L.U32 R0, R0, 0x1f, RZ ;  /* 0x0000001f00007819 */ /* 0x000fc800000006ff */
[----:B------:R-:W1:Y:S02]  /*7c50*/  SYNCS.PHASECHK.TRANS64.TRYWAIT P0, [R47+URZ+0xb080], R0 ;  /* 0x00b080002f0075a7 */ /* 0x000e6400080011ff */
[----:B-1----:R-:W-:Y:S05]  /*7c60*/  @!P0 BRA `(.L_x_184) ;  /* 0x0000008800c08947 */ /* 0x002fea0003800000 */
.L_x_397:
[----:B------:R-:W-:Y:S01]  /*7c70*/  R2UR UR4, R3 ;  /* 0x00000000030472ca */ /* 0x000fe200000e0000 */
[----:B------:R-:W-:Y:S01]  /*7c80*/  UISETP.NE.AND UP0, UPT, UR41, URZ, UPT ;  /* 0x000000ff2900728c */ /* 0x000fe2000bf05270 */
[----:B------:R-:W-:Y:S01]  /*7c90*/  PLOP3.LUT P0, PT, PT, PT, PT, 0x80, 0x8 ;  /* 0x000000000008781c */ /* 0x000fe20003f0f070 */
[----:B------:R-:W-:-:S10]  /*7ca0*/  IMAD.MOV.U32 R53, RZ, RZ, 0x3f800000 ;  /* 0x3f800000ff357424 */ /* 0x000fd400078e00ff */
[----:B---3--:R-:W3:Y:S02]  /*7cb0*/  LDTM.x2 R4, tmem[UR4] ;  /* 0x00000004000479ee */ /* 0x008ee400080c0000 */
        /* <DEDUP_REMOVED lines=12> */
.L_x_185:
[----:B------:R-:W-:Y:S01]  /*7d80*/  IMAD.U32 R0, RZ, RZ, UR43 ;  /* 0x0000002bff007e24 */ /* 0x000fe2000f8e00ff */
[----:B------:R-:W-:-:S04]  /*7d90*/  FSETP.NEU.AND P1, PT, R53, 1, PT ;  /* 0x3f8000003500780b */ /* 0x000fc80003f2d000 */
[----:B------:R-:W-:-:S04]  /*7da0*/  SHF.L.U32 R0, R0, 0x1f, RZ ;  /* 0x0000001f00007819 */ /* 0x000fc800000006ff */
[----:B------:R-:W1:Y:S02]  /*7db0*/  SYNCS.PHASECHK.TRANS64.TRYWAIT P0, [R47+URZ+0xb098], R0 ;  /* 0x00b098002f0075a7 */ /* 0x000e6400080011ff */
[----:B-1----:R-:W-:Y:S05]  /*7dc0*/  @!P0 BRA `(.L_x_186) ;  /* 0x00000088007c8947 */ /* 0x002fea0003800000 */
.L_x_398:
        /* <DEDUP_REMOVED lines=27> */
.L_x_189:
[----:B------:R-:W-:Y:S05]  /*7f80*/  BSYNC.RECONVERGENT B6 ;  /* 0x0000000000067941 */ /* 0x000fea0003800200 */
.L_x_188:
        /* <DEDUP_REMOVED lines=25> */
.L_x_187:
[----:B------:R-:W-:-:S09]  /*8120*/  UISETP.NE.AND UP0, UPT, UR40, URZ, UPT ;  /* 0x000000ff2800728c */ /* 0x000fd2000bf05270 */
[----:B------:R-:W-:Y:S05]  /*8130*/  BRA.U !UP0, `(.L_x_190) ;  /* 0x0000000108047547 */ /* 0x000fea000b800000 */
[----:B------:R-:W-:Y:S05]  /*8140*/  BPT.TRAP 0x1 ;  /* 0x000000040000795c */ /* 0x000fea0000300000 */
.L_x_190:
[----:B-1----:R-:W-:Y:S01]  /*8150*/  PRMT R0, R48, 0x654, R23 ;  /* 0x0000065430007816 */ /* 0x002fe20000000017 */
[----:B------:R-:W-:-:S03]  /*8160*/  UISETP.NE.AND UP0, UPT, UR41, URZ, UPT ;  /* 0x000000ff2900728c */ /* 0x000fc6000bf05270 */
[----:B------:R1:W-:Y:S01]  /*8170*/  SYNCS.ARRIVE.TRANS64.RED.A1T0 RZ, [R0+URZ], RZ ;  /* 0x000000ff00ff79a7 */ /* 0x0003e200081004ff */
[----:B------:R-:W4:Y:S05]  /*8180*/  FENCE.VIEW.ASYNC.T ;  /* 0x00000000000073c6 */ /* 0x000f2a0000000200 */
[----:B------:R-:W-:Y:S05]  /*8190*/  BRA.U UP0, `(.L_x_191) ;  /* 0x0000000100087547 */ /* 0x000fea000b800000 */
[----:B------:R-:W-:Y:S05]  /*81a0*/  BPT.TRAP 0x1 ;  /* 0x000000040000795c */ /* 0x000fea0000300000 */
[----:B------:R-:W-:Y:S05]  /*81b0*/  BPT.TRAP 0x1 ;  /* 0x000000040000795c */ /* 0x000fea0000300000 */
.L_x_191:
[----:B------:R-:W-:Y:S01]  /*81c0*/  ISETP.NE.AND P0, PT, R50, RZ, PT ;  /* 0x000000ff3200720c */ /* 0x000fe20003f05270 */
[----:B------:R-:W-:Y:S01]  /*81d0*/  VIADD R3, R47, 0xb0a8 ;  /* 0x0000b0a82f037836 */ /* 0x000fe20000000000 */
[----:B------:R-:W-:-:S04]  /*81e0*/  ULOP3.LUT UR43, UR43, 0x1, URZ, 0x3c, !UPT ;  /* 0x000000012b2b7892 */ /* 0x000fc8000f8e3cff */
[----:B------:R-:W-:-:S04]  /*81f0*/  PRMT R3, R48, 0x654, R3 ;  /* 0x0000065430037816 */ /* 0x000fc80000000003 */
[----:B----4-:R4:W-:Y:S02]  /*8200*/  SYNCS.ARRIVE.TRANS64.RED.A1T0 RZ, [R3+URZ], RZ ;  /* 0x000000ff03ff79a7 */ /* 0x0109e400081004ff */
[----:B----4-:R-:W-:Y:S01]  /*8210*/  LOP3.LUT R3, R42, 0x1, RZ, 0x3c, !PT ;  /* 0x000000012a037812 */ /* 0x010fe200078e3cff */
[----:B------:R-:W-:Y:S06]  /*8220*/  @P0 BRA `(.L_x_192) ;  /* 0xfffffff000d00947 */ /* 0x000fec000383ffff */
.L_x_173:
[----:B------:R-:W-:-:S09]  /*8230*/  UISETP.NE.AND UP0, UPT, UR39, URZ, UPT ;  /* 0x000000ff2700728c */ /* 0x000fd2000bf05270 */
[----:B------:R-:W-:Y:S05]  /*8240*/  BRA.U !UP0, `(.L_x_193) ;  /* 0x0000000108047547 */ /* 0x000fea000b800000 */
[----:B------:R-:W-:Y:S05]  /*8250*/  BPT.TRAP 0x1 ;  /* 0x000000040000795c */ /* 0x000fea0000300000 */
.L_x_193:
[----:B---3--:R-:W-:Y:S01]  /*8260*/  IADD3 R31, PT, PT, R47, 0xb088, RZ ;  /* 0x0000b0882f1f7810 */ /* 0x008fe20007ffe0ff */
[----:B------:R-:W-:-:S03]  /*8270*/  UISETP.NE.AND UP0, UPT, UR40, URZ, UPT ;  /* 0x000000ff2800728c */ /* 0x000fc6000bf05270 */
[----:B------:R-:W-:-:S04]  /*8280*/  PRMT R4, R48, 0x654, R31 ;  /* 0x0000065430047816 */ /* 0x000fc8000000001f */
[----:B------:R3:W-:Y:S02]  /*8290*/  SYNCS.ARRIVE.TRANS64.RED.A1T0 RZ, [R4+URZ], RZ ;  /* 0x000000ff04ff79a7 */ /* 0x0007e400081004ff */
[----:B------:R-:W-:Y:S05]  /*82a0*/  BRA.U !UP0, `(.L_x_194) ;  /* 0x0000000108047547 */ /* 0x000fea000b800000 */
[----:B------:R-:W-:Y:S05]  /*82b0*/  BPT.TRAP 0x1 ;  /* 0x000000040000795c */ /* 0x000fea0000300000 */
.L_x_194:
[----:B---3--:R-:W-:Y:S01]  /*82c0*/  SHF.L.U32 R4, R3, 0x1f, RZ ;  /* 0x0000001f03047819 */ /* 0x008fe200000006ff */
[----:B------:R-:W-:-:S03]  /*82d0*/  IMAD.U32 R27, R41, 0x10000, RZ ;  /* 0x00010000291b7824 */ /* 0x000fc600078e00ff */
[----:B------:R-:W3:Y:S02]  /*82e0*/  SYNCS.PHASECHK.TRANS64.TRYWAIT P0, [R47+URZ+0xb070], R4 ;  /* 0x00b070042f0075a7 */ /* 0x000ee400080011ff */
[----:B------:R-:W-:Y:S01]  /*82f0*/  LOP3.LUT R27, R27, 0x600000, RZ, 0xc0, !PT ;  /* 0x006000001b1b7812 */ /* 0x000fe200078ec0ff */
[----:B---3--:R-:W-:Y:S06]  /*8300*/  @!P0 BRA `(.L_x_195) ;  /* 0x0000008400408947 */ /* 0x008fec0003800000 */
.L_x_399:
[----:B------:R-:W-:Y:S05]  /*8310*/  WARPSYNC.ALL ;  /* 0x0000000000007948 */ /* 0x000fea0003800000 */
[----:B------:R-:W-:Y:S01]  /*8320*/  R2UR UR4, R27 ;  /* 0x000000001b0472ca */ /* 0x000fe200000e0000 */
[----:B------:R-:W-:-:S12]  /*8330*/  UISETP.NE.AND UP0, UPT, UR40, URZ, UPT ;  /* 0x000000ff2800728c */ /* 0x000fd8000bf05270 */
[----:B------:R-:W4:Y:S02]  /*8340*/  LDTM.x2 R22, tmem[UR4] ;  /* 0x00000004001679ee */ /* 0x000f2400080c0000 */
[----:B----4-:R-:W-:Y:S05]  /*8350*/  BRA.U !UP0, `(.L_x_196) ;  /* 0x0000000108047547 */ /* 0x010fea000b800000 */
[----:B------:R-:W-:Y:S05]  /*8360*/  BPT.TRAP 0x1 ;  /* 0x000000040000795c */ /* 0x000fea0000300000 */
.L_x_196:
[----:B------:R4:W-:Y:S01]  /*8370*/  SYNCS.ARRIVE.TRANS64.RED.A1T0 RZ, [R0+URZ], RZ ;  /* 0x000000ff00ff79a7 */ /* 0x0009e200081004ff */
[----:B------:R-:W-:-:S09]  /*8380*/  UISETP.NE.AND UP0, UPT, UR41, URZ, UPT ;  /* 0x000000ff2900728c */ /* 0x000fd2000bf05270 */
[----:B------:R-:W-:Y:S05]  /*8390*/  BRA.U UP0, `(.L_x_197) ;  /* 0x0000000100047547 */ /* 0x000fea000b800000 */
[----:B------:R-:W-:Y:S05]  /*83a0*/  BPT.TRAP 0x1 ;  /* 0x000000040000795c */ /* 0x000fea0000300000 */
.L_x_197:
[----:B-1--4-:R-:W-:-:S04]  /*83b0*/  MOV R0, UR43 ;  /* 0x0000002b00007c02 */ /* 0x012fc80008000f00 */
[----:B------:R-:W-:-:S04]  /*83c0*/  SHF.L.U32 R0, R0, 0x1f, RZ ;  /* 0x0000001f00007819 */ /* 0x000fc800000006ff */
[----:B------:R-:W1:Y:S02]  /*83d0*/  SYNCS.PHASECHK.TRANS64.TRYWAIT P0, [R47+URZ+0xb090], R0 ;  /* 0x00b090002f0075a7 */ /* 0x000e6400080011ff */
[----:B-1----:R-:W-:Y:S05]  /*83e0*/  @!P0 BRA `(.L_x_198) ;  /* 0x00000084001c8947 */ /* 0x002fea0003800000 */
.L_x_400:
[----:B------:R-:W-:-:S09]  /*83f0*/  UISETP.NE.AND UP0, UPT, UR41, URZ, UPT ;  /* 0x000000ff2900728c */ /* 0x000fd2000bf05270 */
[----:B------:R-:W-:Y:S05]  /*8400*/  BRA.U UP0, `(.L_x_199) ;  /* 0x0000000100047547 */ /* 0x000fea000b800000 */
[----:B------:R-:W-:Y:S05]  /*8410*/  BPT.TRAP 0x1 ;  /* 0x000000040000795c */ /* 0x000fea0000300000 */
.L_x_199:
[----:B-1----:R-:W-:Y:S01]  /*8420*/  SHF.L.U32 R0, R43, 0x1f, RZ ;  /* 0x0000001f2b007819 */ /* 0x002fe200000006ff */
[----:B------:R1:W4:Y:S01]  /*8430*/  MUFU.RCP R3, R22 ;  /* 0x0000001600037308 */ /* 0x0003220000001000 */
[----:B------:R-:W-:Y:S02]  /*8440*/  BSSY B0, `(.L_x_200) ;  /* 0x0000003000007945 */ /* 0x000fe40003800000 */
[----:B------:R-:W5:Y:S02]  /*8450*/  SYNCS.PHASECHK.TRANS64.TRYWAIT P0, [R47+URZ+0xb0c0], R0 ;  /* 0x00b0c0002f0075a7 */ /* 0x000f6400080011ff */
[----:B-1--45:R-:W-:Y:S05]  /*8460*/  @!P0 BRA `(.L_x_201) ;  /* 0x0000008400108947 */ /* 0x032fea0003800000 */
.L_x_401:
[----:B------:R-:W-:Y:S05]  /*8470*/  BSYNC B0 ;  /* 0x0000000000007941 */ /* 0x000fea0003800000 */
.L_x_200:
[----:B------:R-:W4:Y:S01]  /*8480*/  LDCU UR4, c[0x0][0x708] ;  /* 0x0000e100ff0477ac */ /* 0x000f220008000800 */
[----:B------:R-:W-:Y:S01]  /*8490*/  FFMA R32, -R22, R3, 1 ;  /* 0x3f80000016207423 */ /* 0x000fe20000000103 */
[----:B------:R-:W5:Y:S03]  /*84a0*/  LDC R30, c[0x0][0x708] ;  /* 0x0001c200ff1e7b82 */ /* 0x000f660000000800 */
[----:B------:R-:W-:Y:S01]  /*84b0*/  FFMA R32, R3, R32, R3 ;  /* 0x0000002003207223 */ /* 0x000fe20000000003 */
[----:B----4-:R-:W-:-:S03]  /*84c0*/  MOV R3, UR4 ;  /* 0x0000000400037c02 */ /* 0x010fc60008000f00 */
[----:B------:R-:W-:Y:S01]  /*84d0*/  FFMA R5, R32, UR4, RZ ;  /* 0x0000000420057c23 */ /* 0x000fe200080000ff */
[----:B------:R-:W4:Y:S03]  /*84e0*/  FCHK P0, R3, R22 ;  /* 0x0000001603007302 */ /* 0x000f260000000000 */
[----:B-1----:R-:W-:-:S04]  /*84f0*/  FFMA R0, -R22, R5, UR4 ;  /* 0x0000000416007e23 */ /* 0x002fc80008000105 */
[----:B------:R-:W-:Y:S01]  /*8500*/  FFMA R32, R32, R0, R5 ;  /* 0x0000000020207223 */ /* 0x000fe20000000005 */
[----:B----4-:R-:W-:Y:S06]  /*8510*/  @!P0 BRA `(.L_x_202) ;  /* 0x0000000000088947 */ /* 0x010fec0003800000 */
[----:B---3--:R-:W-:Y:S02]  /*8520*/  MOV R4, 0x8540 ;  /* 0x0000854000047802 */ /* 0x008fe40000000f00 */
[----:B--2--5:R-:W-:Y:S05]  /*8530*/  CALL.REL.NOINC `($__internal_3_$__cuda_sm3x_div_rn_noftz_f32_slowpath) ;  /* 0x0000008c00c07944 */ /* 0x024fea0003c00000 */
.L_x_202:
[----:B------:R-:W-:Y:S01]  /*8540*/  LOP3.LUT R0, R27, 0x100, RZ, 0xfc, !PT ;  /* 0x000001001b007812 */ /* 0x000fe200078efcff */
[----:B------:R-:W-:Y:S05]  /*8550*/  WARPSYNC.ALL ;  /* 0x0000000000007948 */ /* 0x000fea0003800000 */
[----:B------:R-:W-:Y:S01]  /*8560*/  R2UR UR4, R0 ;  /* 0x00000000000472ca */ /* 0x000fe200000e0000 */
[----:B------:R-:W-:Y:S01]  /*8570*/  IMAD.SHL.U32 R26, R41, 0x20, RZ ;  /* 0x00000020291a7824 */ /* 0x000fe200078e00ff */
[----:B------:R-:W1:Y:S04]  /*8580*/  S2R R0, SR_SWINHI ;  /* 0x0000000000007919 */ /* 0x000e680000002f00 */
[----:B------:R-:W-:-:S07]  /*8590*/  LOP3.LUT R26, R26, 0xfe0, RZ, 0xc0, !PT ;  /* 0x00000fe01a1a7812 */ /* 0x000fce00078ec0ff */
[----:B--23--:R-:W2:Y:S01]  /*85a0*/  LDTM.x16 R4, tmem[UR4] ;  /* 0x00000004000479ee */ /* 0x00cea20008240000 */
[----:B------:R-:W-:Y:S02]  /*85b0*/  MOV R28, R47 ;  /* 0x0000002f001c7202 */ /* 0x000fe40000000f00 */
[----:B-1----:R-:W-:Y:S01]  /*85c0*/  MOV R29, R0 ;  /* 0x00000000001d7202 */ /* 0x002fe20000000f00 */
[----:B--2---:R-:W-:Y:S02]  /*85d0*/  FMUL2 R24, R32.F32, R10.F32x2.HI_LO ;  /* 0x0000000a2018724a */ /* 0x004fe40000040000 */
[----:B------:R-:W-:-:S04]  /*85e0*/  IMAD.WIDE.U32 R10, R26, 0x2, R28 ;  /* 0x000000021a0a7825 */ /* 0x000fc800078e001c */
[C---:B------:R-:W-:Y:S01]  /*85f0*/  FMUL2 R20, R32.reuse.F32, R8.F32x2.HI_LO ;  /* 0x000000082014724a */ /* 0x040fe20000040000 */
[----:B------:R-:W-:Y:S01]  /*8600*/  SHF.R.U32.HI R29, RZ, 0x5, R41 ;  /* 0x00000005ff1d7819 */ /* 0x000fe20000011629 */
[C---:B------:R-:W-:Y:S01]  /*8610*/  FMUL2 R4, R32.reuse.F32, R4.F32x2.HI_LO ;  /* 0x000000042004724a */ /* 0x040fe20000040000 */
[----:B------:R-:W-:Y:S01]  /*8620*/  SHF.R.U32.HI R28, RZ, 0x15, R27 ;  /* 0x00000015ff1c7819 */ /* 0x000fe2000001161b */
[----:B------:R-:W-:Y:S01]  /*8630*/  FMUL2 R6, R32.F32, R6.F32x2.HI_LO ;  /* 0x000000062006724a */ /* 0x000fe20000040000 */
[----:B------:R-:W-:Y:S01]  /*8640*/  IADD3 R0, P1, PT, R10, 0x7000, RZ ;  /* 0x000070000a007810 */ /* 0x000fe20007f3e0ff */
[----:B------:R-:W-:Y:S01]  /*8650*/  FMUL2 R12, R32.F32, R12.F32x2.HI_LO ;  /* 0x0000000c200c724a */ /* 0x000fe20000040000 */
[----:B------:R-:W-:Y:S01]  /*8660*/  IADD3 R3, P0, PT, R10, 0x7010, RZ ;  /* 0x000070100a037810 */ /* 0x000fe20007f1e0ff */
[C---:B------:R-:W-:Y:S01]  /*8670*/  FMUL2 R14, R32.reuse.F32, R14.F32x2.HI_LO ;  /* 0x0000000e200e724a */ /* 0x040fe20000040000 */
[----:B------:R-:W-:Y:S01]  /*8680*/  F2FP.F16.F32.PACK_AB R10, R21, R20 ;  /* 0x00000014150a723e */ /* 0x000fe200000000ff */
[--C-:B------:R-:W-:Y:S01]  /*8690*/  IMAD.X R35, RZ, RZ, R11.reuse, P1 ;  /* 0x000000ffff237224 */ /* 0x100fe200008e060b */
[----:B------:R-:W-:Y:S01]  /*86a0*/  F2FP.F16.F32.PACK_AB R8, R5, R4 ;  /* 0x000000040508723e */ /* 0x000fe200000000ff */
[----:B------:R-:W-:Y:S01]  /*86b0*/  IMAD.X R21, RZ, RZ, R11, P0 ;  /* 0x000000ffff157224 */ /* 0x000fe200000e060b */
[----:B------:R-:W-:Y:S01]  /*86c0*/  F2FP.F16.F32.PACK_AB R9, R7, R6 ;  /* 0x000000060709723e */ /* 0x000fe200000000ff */
[----:B------:R-:W-:Y:S01]  /*86d0*/  FMUL2 R16, R32.F32, R16.F32x2.HI_LO ;  /* 0x000000102010724a */ /* 0x000fe20000040000 */
[----:B------:R-:W-:Y:S01]  /*86e0*/  SHF.R.U64 R7, R0, 0x3, R35 ;  /* 0x0000000300077819 */ /* 0x000fe20000001223 */
[----:B------:R-:W-:Y:S01]  /*86f0*/  FMUL2 R18, R32.F32, R18.F32x2.HI_LO ;  /* 0x000000122012724a */ /* 0x000fe20000040000 */
[----:B------:R-:W-:-:S02]  /*8700*/  F2FP.F16.F32.PACK_AB R4, R13, R12 ;  /* 0x0000000c0d04723e */ /* 0x000fc400000000ff */
[----:B------:R-:W-:Y:S02]  /*8710*/  SHF.R.U64 R12, R3, 0x3, R21 ;  /* 0x00000003030c7819 */ /* 0x000fe40000001215 */
[----:B------:R-:W-:Y:S02]  /*8720*/  F2FP.F16.F32.PACK_AB R11, R25, R24 ;  /* 0x00000018190b723e */ /* 0x000fe400000000ff */
[----:B------:R-:W-:Y:S02]  /*8730*/  LOP3.LUT R34, R0, 0x30, R7, 0x78, !PT ;  /* 0x0000003000227812 */ /* 0x000fe400078e7807 */
[----:B------:R-:W-:Y:S02]  /*8740*/  F2FP.F16.F32.PACK_AB R5, R15, R14 ;  /* 0x0000000e0f05723e */ /* 0x000fe400000000ff */
[----:B------:R-:W-:Y:S01]  /*8750*/  F2FP.F16.F32.PACK_AB R6, R17, R16 ;  /* 0x000000101106723e */ /* 0x000fe200000000ff */
[----:B------:R1:W-:Y:S01]  /*8760*/  ST.E.128 desc[UR44][R34.64], R8 ;  /* 0x0000000822007985 */ /* 0x0003e2000c101d2c */
[----:B------:R-:W-:-:S02]  /*8770*/  LOP3.LUT R20, R3, 0x30, R12, 0x78, !PT ;  /* 0x0000003003147812 */ /* 0x000fc400078e780c */
[----:B------:R-:W-:Y:S02]  /*8780*/  F2FP.F16.F32.PACK_AB R7, R19, R18 ;  /* 0x000000121307723e */ /* 0x000fe400000000ff */
[----:B------:R-:W-:-:S03]  /*8790*/  LOP3.LUT R29, R29, 0x3, RZ, 0xc0, !PT ;  /* 0x000000031d1d7812 */ /* 0x000fc600078ec0ff */
[----:B------:R1:W-:Y:S01]  /*87a0*/  ST.E.128 desc[UR44][R20.64], R4 ;  /* 0x0000000414007985 */ /* 0x0003e2000c101d2c */
[----:B------:R-:W-:-:S13]  /*87b0*/  ISETP.NE.AND P0, PT, R29, R28, PT ;  /* 0x0000001c1d00720c */ /* 0x000fda0003f05270 */
[----:B------:R-:W-:Y:S05]  /*87c0*/  @!P0 BRA `(.L_x_203) ;  /* 0x0000000000408947 */ /* 0x000fea0003800000 */
[----:B------:R-:W-:Y:S01]  /*87d0*/  MOV R14, 0x8 ;  /* 0x00000008000e7802 */ /* 0x000fe20000000f00 */
[----:B------:R-:W2:Y:S01]  /*87e0*/  LDCU.64 UR6, c[0x4][0xb0] ;  /* 0x01001600ff0677ac */ /* 0x000ea20008000a00 */
[----:B------:R-:W-:Y:S02]  /*87f0*/  HFMA2 R12, -RZ, RZ, 0, 5.9604644775390625e-08 ;  /* 0x00000001ff0c7431 */ /* 0x000fe400000001ff */
[----:B-1----:R-:W-:Y:S01]  /*8800*/  IMAD.MOV.U32 R8, RZ, RZ, 0x192 ;  /* 0x00000192ff087424 */ /* 0x002fe200078e00ff */
[----:B------:R-:W1:Y:S01]  /*8810*/  LDCU.64 UR4, c[0x4][0xb8] ;  /* 0x01001700ff0477ac */ /* 0x000e620008000a00 */
[----:B------:R-:W3:Y:S01]  /*8820*/  LDC.64 R14, c[0x4][R14] ;  /* 0x010000000e0e7b82 */ /* 0x000ee20000000a00 */
[----:B------:R-:W-:Y:S01]  /*8830*/  IMAD.MOV.U32 R13, RZ, RZ, RZ ;  /* 0x000000ffff0d7224 */ /* 0x000fe200078e00ff */
[----:B------:R-:W4:Y:S01]  /*8840*/  LDCU.64 UR8, c[0x4][0x40] ;  /* 0x01000800ff0877ac */ /* 0x000f220008000a00 */
[----:B--2---:R-:W-:Y:S01]  /*8850*/  IMAD.U32 R4, RZ, RZ, UR6 ;  /* 0x00000006ff047e24 */ /* 0x004fe2000f8e00ff */
[----:B------:R-:W-:Y:S01]  /*8860*/  MOV R5, UR7 ;  /* 0x0000000700057c02 */ /* 0x000fe20008000f00 */
[----:B-1----:R-:W-:Y:S01]  /*8870*/  IMAD.U32 R6, RZ, RZ, UR4 ;  /* 0x00000004ff067e24 */ /* 0x002fe2000f8e00ff */
[----:B------:R-:W-:Y:S01]  /*8880*/  MOV R7, UR5 ;  /* 0x0000000500077c02 */ /* 0x000fe20008000f00 */
[----:B----4-:R-:W-:Y:S01]  /*8890*/  IMAD.U32 R10, RZ, RZ, UR8 ;  /* 0x00000008ff0a7e24 */ /* 0x010fe2000f8e00ff */
[----:B------:R-:W-:-:S02]  /*88a0*/  MOV R11, UR9 ;  /* 0x00000009000b7c02 */ /* 0x000fc40008000f00 */
[----:B------:R-:W-:-:S07]  /*88b0*/  LEPC R20, `(.L_x_203) ;  /* 0x000000001014794e */ /* 0x000fce0000000000 */
[----:B---3-5:R-:W-:Y:S05]  /*88c0*/  CALL.ABS.NOINC R14 ;  /* 0x000000000e007343 */ /* 0x028fea0003c00000 */
.L_x_203:
[----:B------:R-:W-:Y:S01]  /*88d0*/  LOP3.LUT R0, R27, 0x110, RZ, 0xfc, !PT ;  /* 0x000001101b007812 */ /* 0x000fe200078efcff */
[----:B------:R-:W-:Y:S05]  /*88e0*/  WARPSYNC.ALL ;  /* 0x0000000000007948 */ /* 0x000fea0003800000 */
[----:B------:R-:W-:Y:S02]  /*88f0*/  R2UR UR4, R0 ;  /* 0x00000000000472ca */ /* 0x000fe400000e0000 */
[----:B------:R-:W2:Y:S11]  /*8900*/  S2R R0, SR_SWINHI ;  /* 0x0000000000007919 */ /* 0x000eb60000002f00 */
[----:B-1----:R-:W1:Y:S01]  /*8910*/  LDTM.x16 R4, tmem[UR4] ;  /* 0x00000004000479ee */ /* 0x002e620008240000 */
[----:B------:R-:W3:Y:S02]  /*8920*/  LDCU.64 UR4, c[0x0][0x880] ;  /* 0x00011000ff0477ac */ /* 0x000ee40008000a00 */
[----:B---3--:R-:W-:Y:S01]  /*8930*/  UISETP.NE.U32.AND UP0, UPT, UR4, URZ, UPT ;  /* 0x000000ff0400728c */ /* 0x008fe2000bf05070 */
[----:B------:R-:W-:-:S02]  /*8940*/  MOV R34, R47 ;  /* 0x0000002f00227202 */ /* 0x000fc40000000f00 */
[----:B--2---:R-:W-:Y:S01]  /*8950*/  MOV R35, R0 ;  /* 0x0000000000237202 */ /* 0x004fe20000000f00 */
[----:B------:R-:W-:Y:S01]  /*8960*/  UISETP.NE.AND.EX UP0, UPT, UR5, URZ, UPT, UP0 ;  /* 0x000000ff0500728c */ /* 0x000fe2000bf05300 */
[----:B-1----:R-:W-:Y:S02]  /*8970*/  FMUL2 R6, R32.F32, R6.F32x2.HI_LO ;  /* 0x000000062006724a */ /* 0x002fe40000040000 */
[----:B------:R-:W-:-:S04]  /*8980*/  IMAD.WIDE.U32 R34, R26, 0x2, R34 ;  /* 0x000000021a227825 */ /* 0x000fc800078e0022 */
[C---:B------:R-:W-:Y:S02]  /*8990*/  FMUL2 R20, R32.reuse.F32, R8.F32x2.HI_LO ;  /* 0x000000082014724a */ /* 0x040fe40000040000 */
[C---:B------:R-:W-:Y:S01]  /*89a0*/  FMUL2 R4, R32.reuse.F32, R4.F32x2.HI_LO ;  /* 0x000000042004724a */ /* 0x040fe20000040000 */
[----:B------:R-:W-:Y:S01]  /*89b0*/  F2FP.F16.F32.PACK_AB R9, R7, R6 ;  /* 0x000000060709723e */ /* 0x000fe200000000ff */
[----:B------:R-:W-:Y:S01]  /*89c0*/  FMUL2 R24, R32.F32, R10.F32x2.HI_LO ;  /* 0x0000000a2018724a */ /* 0x000fe20000040000 */
[----:B------:R-:W-:Y:S01]  /*89d0*/  IADD3 R0, P1, PT, R34, 0x7030, RZ ;  /* 0x0000703022007810 */ /* 0x000fe20007f3e0ff */
[----:B------:R-:W-:Y:S01]  /*89e0*/  FMUL2 R12, R32.F32, R12.F32x2.HI_LO ;  /* 0x0000000c200c724a */ /* 0x000fe20000040000 */
[----:B------:R-:W-:Y:S01]  /*89f0*/  IADD3 R3, P0, PT, R34, 0x7020, RZ ;  /* 0x0000702022037810 */ /* 0x000fe20007f1e0ff */
[----:B------:R-:W-:Y:S01]  /*8a00*/  FMUL2 R14, R32.F32, R14.F32x2.HI_LO ;  /* 0x0000000e200e724a */ /* 0x000fe20000040000 */
[----:B------:R-:W-:Y:S01]  /*8a10*/  F2FP.F16.F32.PACK_AB R8, R5, R4 ;  /* 0x000000040508723e */ /* 0x000fe200000000ff */
[----:B------:R-:W-:-:S02]  /*8a20*/  IMAD.X R33, RZ, RZ, R35, P1 ;  /* 0x000000ffff217224 */ /* 0x000fc400008e0623 */
[C---:B------:R-:W-:Y:S02]  /*8a30*/  FMUL2 R16, R32.reuse.F32, R16.F32x2.HI_LO ;  /* 0x000000102010724a */ /* 0x040fe40000040000 */
[----:B------:R-:W-:Y:S02]  /*8a40*/  IMAD.X R35, RZ, RZ, R35, P0 ;  /* 0x000000ffff237224 */ /* 0x000fe400000e0623 */
[----:B------:R-:W-:Y:S01]  /*8a50*/  FMUL2 R18, R32.F32, R18.F32x2.HI_LO ;  /* 0x000000122012724a */ /* 0x000fe20000040000 */
[----:B------:R-:W-:Y:S02]  /*8a60*/  F2FP.F16.F32.PACK_AB R10, R21, R20 ;  /* 0x00000014150a723e */ /* 0x000fe400000000ff */
[----:B------:R-:W-:Y:S02]  /*8a70*/  SHF.R.U64 R7, R0, 0x3, R33 ;  /* 0x0000000300077819 */ /* 0x000fe40000001221 */
[----:B------:R-:W-:Y:S02]  /*8a80*/  SHF.R.U64 R6, R3, 0x3, R35 ;  /* 0x0000000303067819 */ /* 0x000fe40000001223 */
[----:B------:R-:W-:-:S02]  /*8a90*/  F2FP.F16.F32.PACK_AB R11, R25, R24 ;  /* 0x00000018190b723e */ /* 0x000fc400000000ff */
[----:B------:R-:W-:Y:S02]  /*8aa0*/  LOP3.LUT R34, R3, 0x30, R6, 0x78, !PT ;  /* 0x0000003003227812 */ /* 0x000fe400078e7806 */
[----:B------:R-:W-:Y:S02]  /*8ab0*/  LOP3.LUT R32, R0, 0x30, R7, 0x78, !PT ;  /* 0x0000003000207812 */ /* 0x000fe400078e7807 */
[----:B------:R-:W-:Y:S01]  /*8ac0*/  F2FP.F16.F32.PACK_AB R4, R13, R12 ;  /* 0x0000000c0d04723e */ /* 0x000fe200000000ff */
[----:B------:R1:W-:Y:S01]  /*8ad0*/  ST.E.128 desc[UR44][R34.64], R8 ;  /* 0x0000000822007985 */ /* 0x0003e2000c101d2c */
[----:B------:R-:W-:Y:S02]  /*8ae0*/  F2FP.F16.F32.PACK_AB R5, R15, R14 ;  /* 0x0000000e0f05723e */ /* 0x000fe400000000ff */
[----:B------:R-:W-:Y:S02]  /*8af0*/  F2FP.F16.F32.PACK_AB R6, R17, R16 ;  /* 0x000000101106723e */ /* 0x000fe400000000ff */
[----:B------:R-:W-:-:S05]  /*8b00*/  F2FP.F16.F32.PACK_AB R7, R19, R18 ;  /* 0x000000121307723e */ /* 0x000fca00000000ff */
[----:B------:R1:W-:Y:S01]  /*8b10*/  ST.E.128 desc[UR44][R32.64], R4 ;  /* 0x0000000420007985 */ /* 0x0003e2000c101d2c */
[----:B------:R-:W-:Y:S01]  /*8b20*/  @!PT LDS RZ, [RZ] ;  /* 0x00000000fffff984 */ /* 0x000fe20000000800 */
[----:B------:R-:W-:Y:S01]  /*8b30*/  @!PT LDS RZ, [RZ] ;  /* 0x00000000fffff984 */ /* 0x000fe20000000800 */
[----:B------:R-:W-:Y:S01]  /*8b40*/  @!PT LDS RZ, [RZ] ;  /* 0x00000000fffff984 */ /* 0x000fe20000000800 */
[----:B------:R-:W-:Y:S01]  /*8b50*/  @!PT LDS RZ, [RZ] ;  /* 0x00000000fffff984 */ /* 0x000fe20000000800 */
[----:B------:R2:W-:Y:S06]  /*8b60*/  MEMBAR.ALL.CTA ;  /* 0x0000000000007992 */ /* 0x0005ec0000008000 */
[----:B--2---:R-:W2:Y:S01]  /*8b70*/  FENCE.VIEW.ASYNC.S ;  /* 0x00000000000073c6 */ /* 0x004ea20000000000 */
[----:B------:R-:W-:Y:S05]  /*8b80*/  BRA.U !UP0, `(.L_x_204) ;  /* 0x0000000508347547 */ /* 0x000fea000b800000 */
[C---:B------:R-:W-:Y:S01]  /*8b90*/  FSETP.GEU.AND P0, PT, R22.reuse, 1.175494350822287508e-38, PT ;  /* 0x008000001600780b */ /* 0x040fe20003f0e000 */
[----:B-1----:R-:W1:Y:S01]  /*8ba0*/  LDC R4, c[0x0][0x904] ;  /* 0x00024100ff047b82 */ /* 0x002e620000000800 */
[----:B------:R-:W-:Y:S01]  /*8bb0*/  MOV R3, 0x3e055027 ;  /* 0x3e05502700037802 */ /* 0x000fe20000000f00 */
[----:B------:R-:W3:Y:S01]  /*8bc0*/  LDCU.64 UR4, c[0x0][0x908] ;  /* 0x00012100ff0477ac */ /* 0x000ee20008000a00 */
[----:B------:R-:W-:Y:S01]  /*8bd0*/  FSEL R8, RZ, -23, P0 ;  /* 0xc1b80000ff087808 */ /* 0x000fe20000000000 */
[----:B------:R-:W-:Y:S08]  /*8be0*/  BSSY.RECONVERGENT B0, `(.L_x_204) ;  /* 0x0000047000007945 */ /* 0x000ff00003800200 */
[----:B------:R-:W-:-:S05]  /*8bf0*/  @!P0 FMUL R22, R22, 8388608 ;  /* 0x4b00000016168820 */ /* 0x000fca0000400000 */
[C---:B------:R-:W-:Y:S02]  /*8c00*/  IADD3 R5, PT, PT, R22.reuse, -0x3f2aaaab, RZ ;  /* 0xc0d5555516057810 */ /* 0x040fe40007ffe0ff */
[----:B------:R-:W-:Y:S01]  /*8c10*/  ISETP.GT.U32.AND P1, PT, R22, 0x7f7fffff, PT ;  /* 0x7f7fffff1600780c */ /* 0x000fe20003f24070 */
[----:B---3--:R-:W-:Y:S01]  /*8c20*/  IMAD.HI.U32 R0, R45, UR4, RZ ;  /* 0x000000042d007c27 */ /* 0x008fe2000f8e00ff */
[----:B------:R-:W-:Y:S01]  /*8c30*/  LOP3.LUT R5, R5, 0xff800000, RZ, 0xc0, !PT ;  /* 0xff80000005057812 */ /* 0x000fe200078ec0ff */
[----:B------:R-:W3:Y:S01]  /*8c40*/  LDCU UR4, c[0x0][0x380] ;  /* 0x00007000ff0477ac */ /* 0x000ee20008000800 */
[----:B-1----:R-:W-:Y:S02]  /*8c50*/  ISETP.NE.AND P0, PT, R4, 0x1, PT ;  /* 0x000000010400780c */ /* 0x002fe40003f05270 */
[-C--:B------:R-:W-:Y:S02]  /*8c60*/  IADD3 R6, PT, PT, R22, -R5.reuse, RZ ;  /* 0x8000000516067210 */ /* 0x080fe40007ffe0ff */
[----:B------:R-:W-:Y:S01]  /*8c70*/  SHF.R.U32.HI R0, RZ, UR5, R0 ;  /* 0x00000005ff007c19 */ /* 0x000fe20008011600 */
[----:B------:R-:W1:Y:S01]  /*8c80*/  LDCU UR5, c[0x0][0x700] ;  /* 0x0000e000ff0577ac */ /* 0x000e620008000800 */
[----:B------:R-:W-:Y:S01]  /*8c90*/  I2FP.F32.S32 R5, R5 ;  /* 0x0000000500057245 */ /* 0x000fe20000201400 */
[----:B------:R-:W-:Y:S01]  /*8ca0*/  FADD R6, R6, -1 ;  /* 0xbf80000006067421 */ /* 0x000fe20000000000 */
[----:B------:R-:W-:-:S03]  /*8cb0*/  SEL R0, R45, R0, !P0 ;  /* 0x000000002d007207 */ /* 0x000fc60004000000 */
[----:B------:R-:W-:Y:S01]  /*8cc0*/  FFMA R3, R6, -R3, 0.14084610342979431152 ;  /* 0x3e1039f606037423 */ /* 0x000fe20000000803 */
[----:B------:R-:W-:Y:S01]  /*8cd0*/  IADD3 R0, PT, PT, -R0, RZ, RZ ;  /* 0x000000ff00007210 */ /* 0x000fe20007ffe1ff */
[----:B------:R-:W-:Y:S02]  /*8ce0*/  FFMA R5, R5, 1.1920928955078125e-07, R8 ;  /* 0x3400000005057823 */ /* 0x000fe40000000008 */
[----:B------:R-:W-:Y:S02]  /*8cf0*/  FFMA R3, R6, R3, -0.12148627638816833496 ;  /* 0xbdf8cdcc06037423 */ /* 0x000fe40000000003 */
[----:B------:R-:W-:Y:S02]  /*8d00*/  IMAD R7, R4, R0, R45 ;  /* 0x0000000004077224 */ /* 0x000fe400078e022d */
[----:B------:R-:W-:-:S04]  /*8d10*/  FFMA R3, R6, R3, 0.13980610668659210205 ;  /* 0x3e0f295506037423 */ /* 0x000fc80000000003 */
[----:B------:R-:W-:-:S04]  /*8d20*/  FFMA R3, R6, R3, -0.16684235632419586182 ;  /* 0xbe2ad8b906037423 */ /* 0x000fc80000000003 */
[----:B------:R-:W-:-:S04]  /*8d30*/  FFMA R3, R6, R3, 0.20012299716472625732 ;  /* 0x3e4ced0b06037423 */ /* 0x000fc80000000003 */
[----:B------:R-:W-:-:S04]  /*8d40*/  FFMA R3, R6, R3, -0.24999669194221496582 ;  /* 0xbe7fff2206037423 */ /* 0x000fc80000000003 */
[----:B------:R-:W-:-:S04]  /*8d50*/  FFMA R3, R6, R3, 0.33333182334899902344 ;  /* 0x3eaaaa7806037423 */ /* 0x000fc80000000003 */
[----:B------:R-:W-:-:S04]  /*8d60*/  FFMA R3, R6, R3, -0.5 ;  /* 0xbf00000006037423 */ /* 0x000fc80000000003 */
[----:B------:R-:W-:-:S04]  /*8d70*/  FMUL R3, R6, R3 ;  /* 0x0000000306037220 */ /* 0x000fc80000400000 */
[----:B------:R-:W-:Y:S01]  /*8d80*/  FFMA R6, R6, R3, R6 ;  /* 0x0000000306067223 */ /* 0x000fe20000000006 */
[----:B------:R-:W-:-:S03]  /*8d90*/  MOV R3, 0x7f800000 ;  /* 0x7f80000000037802 */ /* 0x000fc60000000f00 */
[----:B------:R-:W-:Y:S02]  /*8da0*/  FFMA R5, R5, 0.69314718246459960938, R6 ;  /* 0x3f31721805057823 */ /* 0x000fe40000000006 */
[C---:B------:R-:W-:Y:S01]  /*8db0*/  @P1 FFMA R5, R22.reuse, R3, +INF ;  /* 0x7f80000016051423 */ /* 0x040fe20000000003 */
[----:B------:R-:W-:Y:S02]  /*8dc0*/  LEA R3, R7, R44, 0x8 ;  /* 0x0000002c07037211 */ /* 0x000fe400078e40ff */
[----:B------:R-:W-:Y:S02]  /*8dd0*/  FSETP.NEU.AND P1, PT, R22, RZ, PT ;  /* 0x000000ff1600720b */ /* 0x000fe40003f2d000 */
[----:B---3--:R-:W-:Y:S02]  /*8de0*/  ISETP.GE.AND P0, PT, R3, UR4, PT ;  /* 0x0000000403007c0c */ /* 0x008fe4000bf06270 */
[----:B------:R-:W-:-:S05]  /*8df0*/  FSEL R0, R5, -INF , P1 ;  /* 0xff80000005007808 */ /* 0x000fca0000800000 */
[----:B-1----:R-:W-:-:S06]  /*8e00*/  FFMA R23, R23, UR5, R0 ;  /* 0x0000000517177c23 */ /* 0x002fcc0008000000 */
[----:B------:R-:W-:Y:S05]  /*8e10*/  @P0 BRA `(.L_x_205) ;  /* 0x00000000008c0947 */ /* 0x000fea0003800000 */
[----:B------:R-:W1:Y:S01]  /*8e20*/  LDC R7, c[0x0][0x38c] ;  /* 0x0000e300ff077b82 */ /* 0x000e620000000800 */
[----:B------:R-:W3:Y:S01]  /*8e30*/  LDCU UR6, c[0x0][0x890] ;  /* 0x00011200ff0677ac */ /* 0x000ee20008000800 */
[----:B------:R-:W4:Y:S01]  /*8e40*/  LDCU.64 UR4, c[0x0][0x888] ;  /* 0x00011100ff0477ac */ /* 0x000f220008000a00 */
[----:B---3--:R-:W-:Y:S01]  /*8e50*/  IMAD R3, R40, UR6, R3 ;  /* 0x0000000628037c24 */ /* 0x008fe2000f8e0203 */
[----:B-1----:R-:W-:-:S04]  /*8e60*/  IABS R5, R7 ;  /* 0x0000000700057213 */ /* 0x002fc80000000000 */
[----:B------:R-:W1:Y:S08]  /*8e70*/  I2F.RP R10, R5 ;  /* 0x00000005000a7306 */ /* 0x000e700000209400 */
[----:B-1----:R-:W1:Y:S02]  /*8e80*/  MUFU.RCP R8, R10 ;  /* 0x0000000a00087308 */ /* 0x002e640000001000 */
[----:B-1----:R-:W-:-:S06]  /*8e90*/  IADD3 R8, PT, PT, R8, 0xffffffe, RZ ;  /* 0x0ffffffe08087810 */ /* 0x002fcc0007ffe0ff */
[----:B------:R1:W3:Y:S02]  /*8ea0*/  F2I.FTZ.U32.TRUNC.NTZ R9, R8 ;  /* 0x0000000800097305 */ /* 0x0002e4000021f000 */
[----:B-1----:R-:W-:Y:S02]  /*8eb0*/  HFMA2 R8, -RZ, RZ, 0, 0 ;  /* 0x00000000ff087431 */ /* 0x002fe400000001ff */
[----:B---3--:R-:W-:-:S04]  /*8ec0*/  IMAD.MOV R0, RZ, RZ, -R9 ;  /* 0x000000ffff007224 */ /* 0x008fc800078e0a09 */
[----:B------:R-:W-:Y:S01]  /*8ed0*/  IMAD R4, R0, R5, RZ ;  /* 0x0000000500047224 */ /* 0x000fe200078e02ff */
[----:B------:R-:W-:-:S03]  /*8ee0*/  IABS R0, R2 ;  /* 0x0000000200007213 */ /* 0x000fc60000000000 */
[----:B------:R-:W-:-:S04]  /*8ef0*/  IMAD.HI.U32 R9, R9, R4, R8 ;  /* 0x0000000409097227 */ /* 0x000fc800078e0008 */
[----:B------:R-:W-:-:S04]  /*8f00*/  IMAD.MOV.U32 R6, RZ, RZ, R0 ;  /* 0x000000ffff067224 */ /* 0x000fc800078e0000 */
[----:B------:R-:W-:Y:S02]  /*8f10*/  IMAD.HI.U32 R4, R9, R6, RZ ;  /* 0x0000000609047227 */ /* 0x000fe400078e00ff */
[----:B------:R-:W1:Y:S03]  /*8f20*/  LDC.64 R8, c[0x0][0x880] ;  /* 0x00022000ff087b82 */ /* 0x000e660000000a00 */
[----:B------:R-:W-:-:S05]  /*8f30*/  IADD3 R0, PT, PT, -R4, RZ, RZ ;  /* 0x000000ff04007210 */ /* 0x000fca0007ffe1ff */
[----:B------:R-:W-:-:S05]  /*8f40*/  IMAD R0, R5, R0, R6 ;  /* 0x0000000005007224 */ /* 0x000fca00078e0206 */
[----:B------:R-:W-:-:S13]  /*8f50*/  ISETP.GT.U32.AND P0, PT, R5, R0, PT ;  /* 0x000000000500720c */ /* 0x000fda0003f04070 */
[----:B------:R-:W-:Y:S01]  /*8f60*/  @!P0 IMAD.IADD R0, R0, 0x1, -R5 ;  /* 0x0000000100008824 */ /* 0x000fe200078e0a05 */
[----:B------:R-:W-:Y:S02]  /*8f70*/  @!P0 IADD3 R4, PT, PT, R4, 0x1, RZ ;  /* 0x0000000104048810 */ /* 0x000fe40007ffe0ff */
[----:B------:R-:W-:Y:S02]  /*8f80*/  ISETP.NE.AND P0, PT, R7, RZ, PT ;  /* 0x000000ff0700720c */ /* 0x000fe40003f05270 */
[----:B------:R-:W-:Y:S02]  /*8f90*/  ISETP.GE.U32.AND P2, PT, R0, R5, PT ;  /* 0x000000050000720c */ /* 0x000fe40003f46070 */
[----:B------:R-:W-:-:S04]  /*8fa0*/  LOP3.LUT R0, R2, R7, RZ, 0x3c, !PT ;  /* 0x0000000702007212 */ /* 0x000fc800078e3cff */
[----:B------:R-:W-:-:S07]  /*8fb0*/  ISETP.GE.AND P1, PT, R0, RZ, PT ;  /* 0x000000ff0000720c */ /* 0x000fce0003f26270 */
[----:B------:R-:W-:-:S06]  /*8fc0*/  @P2 VIADD R4, R4, 0x1 ;  /* 0x0000000104042836 */ /* 0x000fcc0000000000 */
[----:B------:R-:W-:Y:S02]  /*8fd0*/  @!P1 IADD3 R4, PT, PT, -R4, RZ, RZ ;  /* 0x000000ff04049210 */ /* 0x000fe40007ffe1ff */
[----:B------:R-:W-:-:S04]  /*8fe0*/  @!P0 LOP3.LUT R4, RZ, R7, RZ, 0x33, !PT ;  /* 0x00000007ff048212 */ /* 0x000fc800078e33ff */
[C---:B------:R-:W-:Y:S01]  /*8ff0*/  IADD3 R0, PT, PT, -R4.reuse, RZ, RZ ;  /* 0x000000ff04007210 */ /* 0x040fe20007ffe1ff */
[----:B----4-:R-:W-:-:S04]  /*9000*/  IMAD R3, R4, UR5, R3 ;  /* 0x0000000504037c24 */ /* 0x010fc8000f8e0203 */
[----:B------:R-:W-:-:S04]  /*9010*/  IMAD R0, R7, R0, R2 ;  /* 0x0000000007007224 */ /* 0x000fc800078e0202 */
[----:B------:R-:W-:-:S04]  /*9020*/  IMAD R3, R0, UR4, R3 ;  /* 0x0000000400037c24 */ /* 0x000fc8000f8e0203 */
[----:B-1----:R-:W-:-:S05]  /*9030*/  IMAD.WIDE R8, R3, 0x4, R8 ;  /* 0x0000000403087825 */ /* 0x002fca00078e0208 */
[----:B------:R1:W-:Y:S02]  /*9040*/  STG.E desc[UR44][R8.64], R23 ;  /* 0x0000001708007986 */ /* 0x0003e4000c10192c */
.L_x_205:
[----:B------:R-:W-:Y:S05]  /*9050*/  BSYNC.RECONVERGENT B0 ;  /* 0x0000000000007941 */ /* 0x000fea0003800200 */
.L_x_204:
[----:B------:R-:W-:Y:S01]  /*9060*/  UISETP.NE.AND UP0, UPT, UR41, URZ, UPT ;  /* 0x000000ff2900728c */ /* 0x000fe2000bf05270 */
[----:B------:R-:W-:-:S08]  /*9070*/  NOP ;  /* 0x0000000000007918 */ /* 0x000fd00000000000 */
[----:B------:R-:W-:Y:S05]  /*9080*/  BRA.U UP0, `(.L_x_206) ;  /* 0x0000000100087547 */ /* 0x000fea000b800000 */
[----:B------:R-:W-:Y:S05]  /*9090*/  BPT.TRAP 0x1 ;  /* 0x000000040000795c */ /* 0x000fea0000300000 */
[----:B------:R-:W-:Y:S05]  /*90a0*/  BPT.TRAP 0x1 ;  /* 0x000000040000795c */ /* 0x000fea0000300000 */
.L_x_206:
[----:B------:R-:W-:Y:S01]  /*90b0*/  IADD3 R3, PT, PT, R47, 0xb0a0, RZ ;  /* 0x0000b0a02f037810 */ /* 0x000fe20007ffe0ff */
[----:B------:R-:W-:-:S03]  /*90c0*/  UISETP.NE.AND UP0, UPT, UR41, URZ, UPT ;  /* 0x000000ff2900728c */ /* 0x000fc6000bf05270 */
[----:B------:R-:W-:-:S04]  /*90d0*/  PRMT R0, R48, 0x654, R3 ;  /* 0x0000065430007816 */ /* 0x000fc80000000003 */
[----:B--2---:R2:W-:Y:S02]  /*90e0*/  SYNCS.ARRIVE.TRANS64.RED.A1T0 RZ, [R0+URZ], RZ ;  /* 0x000000ff00ff79a7 */ /* 0x0045e400081004ff */
[----:B------:R-:W-:Y:S05]  /*90f0*/  BRA.U UP0, `(.L_x_207) ;  /* 0x0000000100047547 */ /* 0x000fea000b800000 */
[----:B------:R-:W-:Y:S05]  /*9100*/  BPT.TRAP 0x1 ;  /* 0x000000040000795c */ /* 0x000fea0000300000 */
.L_x_207:
[----:B------:R3:W-:Y:S01]  /*9110*/  SYNCS.ARRIVE.TRANS64.A1T0 RZ, [R47+URZ+0xb0b0], RZ ;  /* 0x00b0b0ff2fff79a7 */ /* 0x0007e200081000ff */
[----:B------:R-:W-:-:S09]  /*9120*/  UISETP.NE.AND UP0, UPT, UR39, URZ, UPT ;  /* 0x000000ff2700728c */ /* 0x000fd2000bf05270 */
[----:B------:R-:W-:Y:S05]  /*9130*/  BRA.U !UP0, `(.L_x_208) ;  /* 0x0000000108047547 */ /* 0x000fea000b800000 */
[----:B------:R-:W-:Y:S05]  /*9140*/  BPT.TRAP 0x1 ;  /* 0x000000040000795c */ /* 0x000fea0000300000 */
.L_x_208:
[----:B------:R-:W-:Y:S01]  /*9150*/  ULOP3.LUT UR4, UR42, 0x1, URZ, 0x3c, !UPT ;  /* 0x000000012a047892 */ /* 0x000fe2000f8e3cff */
[----:B--2---:R-:W-:-:S05]  /*9160*/  LOP3.LUT R0, R27, 0x80, RZ, 0xfc, !PT ;  /* 0x000000801b007812 */ /* 0x004fca00078efcff */
[----:B-1----:R-:W-:-:S05]  /*9170*/  IMAD.U32 R4, RZ, RZ, UR4 ;  /* 0x00000004ff047e24 */ /* 0x002fca000f8e00ff */
[----:B------:R-:W-:-:S04]  /*9180*/  SHF.L.U32 R4, R4, 0x1f, RZ ;  /* 0x0000001f04047819 */ /* 0x000fc800000006ff */
[----:B------:R-:W1:Y:S02]  /*9190*/  SYNCS.PHASECHK.TRANS64.TRYWAIT P0, [R47+URZ+0xb080], R4 ;  /* 0x00b080042f0075a7 */ /* 0x000e6400080011ff */
[----:B-1----:R-:W-:Y:S05]  /*91a0*/  @!P0 BRA `(.L_x_209) ;  /* 0x0000007400d48947 */ /* 0x002fea0003800000 */
.L_x_402:
[----:B------:R-:W-:Y:S01]  /*91b0*/  R2UR UR4, R0 ;  /* 0x00000000000472ca */ /* 0x000fe200000e0000 */
[----:B------:R-:W-:-:S12]  /*91c0*/  UISETP.NE.AND UP0, UPT, UR39, URZ, UPT ;  /* 0x000000ff2700728c */ /* 0x000fd8000bf05270 */
[----:B------:R-:W2:Y:S02]  /*91d0*/  LDTM.x2 R22, tmem[UR4] ;  /* 0x00000004001679ee */ /* 0x000ea400080c0000 */
[----:B--2---:R-:W-:Y:S05]  /*91e0*/  BRA.U !UP0, `(.L_x_210) ;  /* 0x0000000108047547 */ /* 0x004fea000b800000 */
[----:B------:R-:W-:Y:S05]  /*91f0*/  BPT.TRAP 0x1 ;  /* 0x000000040000795c */ /* 0x000fea0000300000 */
.L_x_210:
[----:B------:R-:W-:Y:S01]  /*9200*/  PRMT R31, R48, 0x654, R31 ;  /* 0x00000654301f7816 */ /* 0x000fe2000000001f */
[----:B------:R-:W-:-:S03]  /*9210*/  UISETP.NE.AND UP0, UPT, UR41, URZ, UPT ;  /* 0x000000ff2900728c */ /* 0x000fc6000bf05270 */
[----:B------:R2:W-:Y:S06]  /*9220*/  SYNCS.ARRIVE.TRANS64.RED.A1T0 RZ, [R31+URZ], RZ ;  /* 0x000000ff1fff79a7 */ /* 0x0005ec00081004ff */
[----:B------:R-:W-:Y:S05]  /*9230*/  BRA.U UP0, `(.L_x_211) ;  /* 0x0000000100047547 */ /* 0x000fea000b800000 */
[----:B------:R-:W-:Y:S05]  /*9240*/  BPT.TRAP 0x1 ;  /* 0x000000040000795c */ /* 0x000fea0000300000 */
.L_x_211:
[----:B------:R-:W-:-:S04]  /*9250*/  MOV R0, UR43 ;  /* 0x0000002b00007c02 */ /* 0x000fc80008000f00 */
[----:B------:R-:W-:-:S04]  /*9260*/  SHF.L.U32 R0, R0, 0x1f, RZ ;  /* 0x0000001f00007819 */ /* 0x000fc800000006ff */
[----:B------:R-:W4:Y:S02]  /*9270*/  SYNCS.PHASECHK.TRANS64.TRYWAIT P0, [R47+URZ+0xb098], R0 ;  /* 0x00b098002f0075a7 */ /* 0x000f2400080011ff */
[----:B----4-:R-:W-:Y:S05]  /*9280*/  @!P0 BRA `(.L_x_212) ;  /* 0x0000007400b08947 */ /* 0x010fea0003800000 */
.L_x_403:
[----:B------:R-:W-:-:S09]  /*9290*/  UISETP.NE.AND UP0, UPT, UR41, URZ, UPT ;  /* 0x000000ff2900728c */ /* 0x000fd2000bf05270 */
[----:B------:R-:W-:Y:S05]  /*92a0*/  BRA.U UP0, `(.L_x_213) ;  /* 0x0000000100047547 */ /* 0x000fea000b800000 */
[----:B------:R-:W-:Y:S05]  /*92b0*/  BPT.TRAP 0x1 ;  /* 0x000000040000795c */ /* 0x000fea0000300000 */
.L_x_213:
[----:B----4-:R-:W-:Y:S01]  /*92c0*/  SHF.L.U32 R0, R43, 0x1f, RZ ;  /* 0x0000001f2b007819 */ /* 0x010fe200000006ff */
[----:B------:R4:W1:Y:S01]  /*92d0*/  MUFU.RCP R3, R22 ;  /* 0x0000001600037308 */ /* 0x0008620000001000 */
[----:B------:R-:W-:Y:S02]  /*92e0*/  BSSY B0, `(.L_x_214) ;  /* 0x0000003000007945 */ /* 0x000fe40003800000 */
[----:B------:R-:W2:Y:S02]  /*92f0*/  SYNCS.PHASECHK.TRANS64.TRYWAIT P0, [R47+URZ+0xb0c8], R0 ;  /* 0x00b0c8002f0075a7 */ /* 0x000ea400080011ff */
[----:B-12-4-:R-:W-:Y:S05]  /*9300*/  @!P0 BRA `(.L_x_215) ;  /* 0x0000007400a48947 */ /* 0x016fea0003800000 */
.L_x_404:
[----:B------:R-:W-:Y:S05]  /*9310*/  BSYNC B0 ;  /* 0x0000000000007941 */ /* 0x000fea0003800000 */
.L_x_214:
[----:B------:R-:W2:Y:S01]  /*9320*/  LDCU UR4, c[0x0][0x708] ;  /* 0x0000e100ff0477ac */ /* 0x000ea20008000800 */
[----:B-1----:R-:W-:-:S04]  /*9330*/  FFMA R0, -R22, R3, 1 ;  /* 0x3f80000016007423 */ /* 0x002fc80000000103 */
[----:B------:R-:W-:Y:S01]  /*9340*/  FFMA R0, R3, R0, R3 ;  /* 0x0000000003007223 */ /* 0x000fe20000000003 */
[----:B--2---:R-:W-:-:S03]  /*9350*/  MOV R3, UR4 ;  /* 0x0000000400037c02 */ /* 0x004fc60008000f00 */
[----:B------:R-:W-:Y:S01]  /*9360*/  FFMA R31, R0, UR4, RZ ;  /* 0x00000004001f7c23 */ /* 0x000fe200080000ff */
[----:B------:R-:W1:Y:S03]  /*9370*/  FCHK P0, R3, R22 ;  /* 0x0000001603007302 */ /* 0x000e660000000000 */
[----:B------:R-:W-:-:S04]  /*9380*/  FFMA R4, -R22, R31, UR4 ;  /* 0x0000000416047e23 */ /* 0x000fc8000800011f */
[----:B------:R-:W-:Y:S01]  /*9390*/  FFMA R31, R0, R4, R31 ;  /* 0x00000004001f7223 */ /* 0x000fe2000000001f */
[----:B-1----:R-:W-:Y:S06]  /*93a0*/  @!P0 BRA `(.L_x_216) ;  /* 0x00000000000c8947 */ /* 0x002fec0003800000 */
[----:B------:R-:W-:Y:S02]  /*93b0*/  MOV R4, 0x93d0 ;  /* 0x000093d000047802 */ /* 0x000fe40000000f00 */
[----:B---3-5:R-:W-:Y:S05]  /*93c0*/  CALL.REL.NOINC `($__internal_3_$__cuda_sm3x_div_rn_noftz_f32_slowpath) ;  /* 0x00000080001c7944 */ /* 0x028fea0003c00000 */
[----:B------:R-:W-:-:S07]  /*93d0*/  MOV R31, R32 ;  /* 0x00000020001f7202 */ /* 0x000fce0000000f00 */
.L_x_216:
[----:B------:R-:W-:Y:S01]  /*93e0*/  LOP3.LUT R0, R27, 0x180, RZ, 0xfc, !PT ;  /* 0x000001801b007812 */ /* 0x000fe200078efcff */
[----:B------:R-:W-:Y:S05]  /*93f0*/  WARPSYNC.ALL ;  /* 0x0000000000007948 */ /* 0x000fea0003800000 */
[----:B------:R-:W-:Y:S02]  /*9400*/  R2UR UR4, R0 ;  /* 0x00000000000472ca */ /* 0x000fe400000e0000 */
[----:B------:R-:W1:Y:S11]  /*9410*/  S2R R0, SR_SWINHI ;  /* 0x0000000000007919 */ /* 0x000e760000002f00 */
[----:B------:R-:W2:Y:S01]  /*9420*/  LDTM.x16 R4, tmem[UR4] ;  /* 0x00000004000479ee */ /* 0x000ea20008240000 */
[----:B------:R-:W-:-:S02]  /*9430*/  MOV R32, R47 ;  /* 0x0000002f00207202 */ /* 0x000fc40000000f00 */
[----:B-1----:R-:W-:Y:S01]  /*9440*/  MOV R33, R0 ;  /* 0x0000000000217202 */ /* 0x002fe20000000f00 */
[----:B--2---:R-:W-:Y:S02]  /*9450*/  FMUL2 R6, R31.F32, R6.F32x2.HI_LO ;  /* 0x000000061f06724a */ /* 0x004fe40000040000 */
[----:B------:R-:W-:-:S04]  /*9460*/  IMAD.WIDE.U32 R32, R26, 0x2, R32 ;  /* 0x000000021a207825 */ /* 0x000fc800078e0020 */
[C---:B------:R-:W-:Y:S02]  /*9470*/  FMUL2 R20, R31.reuse.F32, R8.F32x2.HI_LO ;  /* 0x000000081f14724a */ /* 0x040fe40000040000 */
[----:B------:R-:W-:Y:S01]  /*9480*/  FMUL2 R4, R31.F32, R4.F32x2.HI_LO ;  /* 0x000000041f04724a */ /* 0x000fe20000040000 */
[----:B------:R-:W-:Y:S01]  /*9490*/  F2FP.F16.F32.PACK_AB R9, R7, R6 ;  /* 0x000000060709723e */ /* 0x000fe200000000ff */
[C---:B------:R-:W-:Y:S01]  /*94a0*/  FMUL2 R24, R31.reuse.F32, R10.F32x2.HI_LO ;  /* 0x0000000a1f18724a */ /* 0x040fe20000040000 */
[C---:B------:R-:W-:Y:S01]  /*94b0*/  IADD3 R0, P1, PT, R32.reuse, 0x9010, RZ ;  /* 0x0000901020007810 */ /* 0x040fe20007f3e0ff */
[C---:B------:R-:W-:Y:S01]  /*94c0*/  FMUL2 R12, R31.reuse.F32, R12.F32x2.HI_LO ;  /* 0x0000000c1f0c724a */ /* 0x040fe20000040000 */
        /* <DEDUP_REMOVED lines=17> */
[----:B------:R-:W-:-:S02]  /*95e0*/  F2FP.F16.F32.PACK_AB R7, R19, R18 ;  /* 0x000000121307723e */ /* 0x000fc400000000ff */
[----:B------:R-:W-:-:S03]  /*95f0*/  ISETP.NE.AND P0, PT, R29, R28, PT ;  /* 0x0000001c1d00720c */ /* 0x000fc60003f05270 */
[----:B------:R1:W-:Y:S10]  /*9600*/  ST.E.128 desc[UR44][R34.64], R4 ;  /* 0x0000000422007985 */ /* 0x0003f4000c101d2c */
[----:B------:R-:W-:Y:S05]  /*9610*/  @!P0 BRA `(.L_x_217) ;  /* 0x0000000000408947 */ /* 0x000fea0003800000 */
[----:B------:R-:W-:Y:S01]  /*9620*/  MOV R14, 0x8 ;  /* 0x00000008000e7802 */ /* 0x000fe20000000f00 */
[----:B------:R-:W2:Y:S01]  /*9630*/  LDCU.64 UR8, c[0x4][0xb0] ;  /* 0x01001600ff0877ac */ /* 0x000ea20008000a00 */
[----:B------:R-:W-:Y:S02]  /*9640*/  HFMA2 R12, -RZ, RZ, 0, 5.9604644775390625e-08 ;  /* 0x00000001ff0c7431 */ /* 0x000fe400000001ff */
[----:B-1----:R-:W-:Y:S01]  /*9650*/  IMAD.MOV.U32 R8, RZ, RZ, 0x192 ;  /* 0x00000192ff087424 */ /* 0x002fe200078e00ff */
[----:B------:R-:W1:Y:S01]  /*9660*/  LDCU.64 UR6, c[0x4][0xb8] ;  /* 0x01001700ff0677ac */ /* 0x000e620008000a00 */
[----:B------:R-:W4:Y:S01]  /*9670*/  LDC.64 R14, c[0x4][R14] ;  /* 0x010000000e0e7b82 */ /* 0x000f220000000a00 */
[----:B------:R-:W-:Y:S01]  /*9680*/  IMAD.MOV.U32 R13, RZ, RZ, RZ ;  /* 0x000000ffff0d7224 */ /* 0x000fe200078e00ff */
[----:B------:R-:W3:Y:S01]  /*9690*/  LDCU.64 UR4, c[0x4][0x40] ;  /* 0x01000800ff0477ac */ /* 0x000ee20008000a00 */
[----:B--2---:R-:W-:Y:S01]  /*96a0*/  IMAD.U32 R4, RZ, RZ, UR8 ;  /* 0x00000008ff047e24 */ /* 0x004fe2000f8e00ff */
[----:B------:R-:W-:Y:S01]  /*96b0*/  MOV R5, UR9 ;  /* 0x0000000900057c02 */ /* 0x000fe20008000f00 */
[----:B-1----:R-:W-:Y:S01]  /*96c0*/  IMAD.U32 R6, RZ, RZ, UR6 ;  /* 0x00000006ff067e24 */ /* 0x002fe2000f8e00ff */
[----:B------:R-:W-:Y:S01]  /*96d0*/  MOV R7, UR7 ;  /* 0x0000000700077c02 */ /* 0x000fe20008000f00 */
[----:B---3--:R-:W-:Y:S01]  /*96e0*/  IMAD.U32 R10, RZ, RZ, UR4 ;  /* 0x00000004ff0a7e24 */ /* 0x008fe2000f8e00ff */
[----:B------:R-:W-:-:S02]  /*96f0*/  MOV R11, UR5 ;  /* 0x00000005000b7c02 */ /* 0x000fc40008000f00 */
[----:B------:R-:W-:-:S07]  /*9700*/  LEPC R20, `(.L_x_217) ;  /* 0x000000001014794e */ /* 0x000fce0000000000 */
[----:B----45:R-:W-:Y:S05]  /*9710*/  CALL.ABS.NOINC R14 ;  /* 0x000000000e007343 */ /* 0x030fea0003c00000 */
.L_x_217:
[----:B------:R-:W2:Y:S01]  /*9720*/  LDCU.64 UR4, c[0x0][0x880] ;  /* 0x00011000ff0477ac */ /* 0x000ea20008000a00 */
[----:B------:R-:W4:Y:S01]  /*9730*/  S2R R0, SR_SWINHI ;  /* 0x0000000000007919 */ /* 0x000f220000002f00 */
[----:B------:R-:W-:Y:S02]  /*9740*/  LOP3.LUT R27, R27, 0x190, RZ, 0xfc, !PT ;  /* 0x000001901b1b7812 */ /* 0x000fe400078efcff */
[----:B--2---:R-:W-:-:S04]  /*9750*/  ISETP.NE.U32.AND P0, PT, RZ, UR4, PT ;  /* 0x00000004ff007c0c */ /* 0x004fc8000bf05070 */
[----:B------:R-:W-:Y:S01]  /*9760*/  ISETP.NE.AND.EX P0, PT, RZ, UR5, PT, P0 ;  /* 0x00000005ff007c0c */ /* 0x000fe2000bf05300 */
[----:B------:R-:W-:Y:S05]  /*9770*/  WARPSYNC.ALL ;  /* 0x0000000000007948 */ /* 0x000fea0003800000 */
[----:B------:R-:W-:Y:S02]  /*9780*/  R2UR UR4, R27 ;  /* 0x000000001b0472ca */ /* 0x000fe400000e0000 */
[----:B------:R-:W-:Y:S02]  /*9790*/  MOV R28, R47 ;  /* 0x0000002f001c7202 */ /* 0x000fe40000000f00 */
[----:B----4-:R-:W-:-:S03]  /*97a0*/  MOV R29, R0 ;  /* 0x00000000001d7202 */ /* 0x010fc60000000f00 */
[----:B------:R-:W-:-:S06]  /*97b0*/  IMAD.WIDE.U32 R28, R26, 0x2, R28 ;  /* 0x000000021a1c7825 */ /* 0x000fcc00078e001c */
[----:B-1----:R-:W1:Y:S01]  /*97c0*/  LDTM.x16 R4, tmem[UR4] ;  /* 0x00000004000479ee */ /* 0x002e620008240000 */
[C---:B------:R-:W-:Y:S02]  /*97d0*/  IADD3 R26, P1, PT, R28.reuse, 0x9020, RZ ;  /* 0x000090201c1a7810 */ /* 0x040fe40007f3e0ff */
[----:B------:R-:W-:-:S03]  /*97e0*/  IADD3 R3, P2, PT, R28, 0x9030, RZ ;  /* 0x000090301c037810 */ /* 0x000fc60007f5e0ff */
[--C-:B------:R-:W-:Y:S02]  /*97f0*/  IMAD.X R27, RZ, RZ, R29.reuse, P1 ;  /* 0x000000ffff1b7224 */ /* 0x100fe400008e061d */
[----:B------:R-:W-:-:S05]  /*9800*/  IMAD.X R29, RZ, RZ, R29, P2 ;  /* 0x000000ffff1d7224 */ /* 0x000fca00010e061d */
[----:B------:R-:W-:-:S04]  /*9810*/  SHF.R.U64 R0, R3, 0x3, R29 ;  /* 0x0000000303007819 */ /* 0x000fc8000000121d */
[----:B------:R-:W-:Y:S01]  /*9820*/  LOP3.LUT R28, R3, 0x30, R0, 0x78, !PT ;  /* 0x00000030031c7812 */ /* 0x000fe200078e7800 */
[C---:B-1----:R-:W-:Y:S01]  /*9830*/  FMUL2 R20, R31.reuse.F32, R8.F32x2.HI_LO ;  /* 0x000000081f14724a */ /* 0x042fe20000040000 */
[C---:B------:R-:W-:Y:S01]  /*9840*/  SHF.R.U64 R9, R26.reuse, 0x3, R27 ;  /* 0x000000031a097819 */ /* 0x040fe2000000121b */
[C---:B------:R-:W-:Y:S02]  /*9850*/  FMUL2 R4, R31.reuse.F32, R4.F32x2.HI_LO ;  /* 0x000000041f04724a */ /* 0x040fe40000040000 */
[C---:B------:R-:W-:Y:S01]  /*9860*/  FMUL2 R6, R31.reuse.F32, R6.F32x2.HI_LO ;  /* 0x000000061f06724a */ /* 0x040fe20000040000 */
[----:B------:R-:W-:Y:S01]  /*9870*/  LOP3.LUT R26, R26, 0x30, R9, 0x78, !PT ;  /* 0x000000301a1a7812 */ /* 0x000fe200078e7809 */
[----:B------:R-:W-:Y:S01]  /*9880*/  FMUL2 R24, R31.F32, R10.F32x2.HI_LO ;  /* 0x0000000a1f18724a */ /* 0x000fe20000040000 */
[----:B------:R-:W-:Y:S01]  /*9890*/  F2FP.F16.F32.PACK_AB R8, R5, R4 ;  /* 0x000000040508723e */ /* 0x000fe200000000ff */
[----:B------:R-:W-:Y:S01]  /*98a0*/  FMUL2 R12, R31.F32, R12.F32x2.HI_LO ;  /* 0x0000000c1f0c724a */ /* 0x000fe20000040000 */
[----:B------:R-:W-:Y:S01]  /*98b0*/  F2FP.F16.F32.PACK_AB R9, R7, R6 ;  /* 0x000000060709723e */ /* 0x000fe200000000ff */
[----:B------:R-:W-:Y:S01]  /*98c0*/  FMUL2 R14, R31.F32, R14.F32x2.HI_LO ;  /* 0x0000000e1f0e724a */ /* 0x000fe20000040000 */
[----:B------:R-:W-:Y:S01]  /*98d0*/  F2FP.F16.F32.PACK_AB R10, R21, R20 ;  /* 0x00000014150a723e */ /* 0x000fe200000000ff */
[----:B------:R-:W-:Y:S01]  /*98e0*/  FMUL2 R16, R31.F32, R16.F32x2.HI_LO ;  /* 0x000000101f10724a */ /* 0x000fe20000040000 */
[----:B------:R-:W-:Y:S01]  /*98f0*/  F2FP.F16.F32.PACK_AB R11, R25, R24 ;  /* 0x00000018190b723e */ /* 0x000fe200000000ff */
[----:B------:R-:W-:Y:S01]  /*9900*/  FMUL2 R18, R31.F32, R18.F32x2.HI_LO ;  /* 0x000000121f12724a */ /* 0x000fe20000040000 */
[----:B------:R-:W-:-:S02]  /*9910*/  F2FP.F16.F32.PACK_AB R4, R13, R12 ;  /* 0x0000000c0d04723e */ /* 0x000fc400000000ff */
[----:B------:R-:W-:Y:S01]  /*9920*/  F2FP.F16.F32.PACK_AB R5, R15, R14 ;  /* 0x0000000e0f05723e */ /* 0x000fe200000000ff */
[----:B------:R1:W-:Y:S01]  /*9930*/  ST.E.128 desc[UR44][R26.64], R8 ;  /* 0x000000081a007985 */ /* 0x0003e2000c101d2c */
        /* <DEDUP_REMOVED lines=9> */
[----:B------:R-:W-:Y:S05]  /*99d0*/  @!P0 BRA `(.L_x_218) ;  /* 0x0000000400388947 */ /* 0x000fea0003800000 */
[C---:B------:R-:W-:Y:S01]  /*99e0*/  FSETP.GEU.AND P1, PT, R22.reuse, 1.175494350822287508e-38, PT ;  /* 0x008000001600780b */ /* 0x040fe20003f2e000 */
[----:B------:R-:W4:Y:S01]  /*99f0*/  LDC R3, c[0x0][0x904] ;  /* 0x00024100ff037b82 */ /* 0x000f220000000800 */
[----:B------:R-:W-:Y:S01]  /*9a00*/  MOV R0, 0x3e055027 ;  /* 0x3e05502700007802 */ /* 0x000fe20000000f00 */
[----:B------:R-:W3:Y:S01]  /*9a10*/  LDCU.64 UR4, c[0x0][0x908] ;  /* 0x00012100ff0477ac */ /* 0x000ee20008000a00 */
[----:B-1----:R-:W-:Y:S01]  /*9a20*/  FSEL R7, RZ, -23, P1 ;  /* 0xc1b80000ff077808 */ /* 0x002fe20000800000 */
[----:B------:R-:W-:Y:S08]  /*9a30*/  BSSY.RECONVERGENT B0, `(.L_x_218) ;  /* 0x0000048000007945 */ /* 0x000ff00003800200 */
[----:B------:R-:W-:-:S05]  /*9a40*/  @!P1 FMUL R22, R22, 8388608 ;  /* 0x4b00000016169820 */ /* 0x000fca0000400000 */
[C---:B------:R-:W-:Y:S02]  /*9a50*/  IADD3 R9, PT, PT, R22.reuse, -0x3f2aaaab, RZ ;  /* 0xc0d5555516097810 */ /* 0x040fe40007ffe0ff */
[C---:B------:R-:W-:Y:S02]  /*9a60*/  FSETP.NEU.AND P1, PT, R22.reuse, RZ, PT ;  /* 0x000000ff1600720b */ /* 0x040fe40003f2d000 */
[----:B------:R-:W-:Y:S02]  /*9a70*/  LOP3.LUT R9, R9, 0xff800000, RZ, 0xc0, !PT ;  /* 0xff80000009097812 */ /* 0x000fe400078ec0ff */
[----:B----4-:R-:W-:Y:S02]  /*9a80*/  ISETP.NE.AND P0, PT, R3, 0x1, PT ;  /* 0x000000010300780c */ /* 0x010fe40003f05270 */
[-C--:B------:R-:W-:Y:S02]  /*9a90*/  IADD3 R5, PT, PT, R22, -R9.reuse, RZ ;  /* 0x8000000916057210 */ /* 0x080fe40007ffe0ff */
[----:B------:R-:W-:-:S03]  /*9aa0*/  I2FP.F32.S32 R6, R9 ;  /* 0x0000000900067245 */ /* 0x000fc60000201400 */
[----:B------:R-:W-:Y:S02]  /*9ab0*/  FADD R5, R5, -1 ;  /* 0xbf80000005057421 */ /* 0x000fe40000000000 */
[----:B------:R-:W-:Y:S02]  /*9ac0*/  FFMA R6, R6, 1.1920928955078125e-07, R7 ;  /* 0x3400000006067823 */ /* 0x000fe40000000007 */
[----:B------:R-:W-:-:S04]  /*9ad0*/  FFMA R0, R5, -R0, 0.14084610342979431152 ;  /* 0x3e1039f605007423 */ /* 0x000fc80000000800 */
[----:B------:R-:W-:Y:S01]  /*9ae0*/  FFMA R4, R5, R0, -0.12148627638816833496 ;  /* 0xbdf8cdcc05047423 */ /* 0x000fe20000000000 */
[----:B---3--:R-:W-:Y:S01]  /*9af0*/  IMAD.HI.U32 R0, R45, UR4, RZ ;  /* 0x000000042d007c27 */ /* 0x008fe2000f8e00ff */
[----:B------:R-:W1:Y:S03]  /*9b00*/  LDCU UR4, c[0x0][0x380] ;  /* 0x00007000ff0477ac */ /* 0x000e660008000800 */
[C---:B------:R-:W-:Y:S01]  /*9b10*/  FFMA R4, R5.reuse, R4, 0.13980610668659210205 ;  /* 0x3e0f295505047423 */ /* 0x040fe20000000004 */
[----:B------:R-:W-:Y:S01]  /*9b20*/  SHF.R.U32.HI R0, RZ, UR5, R0 ;  /* 0x00000005ff007c19 */ /* 0x000fe20008011600 */
[----:B------:R-:W3:Y:S02]  /*9b30*/  LDCU UR5, c[0x0][0x700] ;  /* 0x0000e000ff0577ac */ /* 0x000ee40008000800 */
[----:B------:R-:W-:Y:S01]  /*9b40*/  FFMA R4, R5, R4, -0.16684235632419586182 ;  /* 0xbe2ad8b905047423 */ /* 0x000fe20000000004 */
[----:B------:R-:W-:-:S03]  /*9b50*/  SEL R0, R45, R0, !P0 ;  /* 0x000000002d007207 */ /* 0x000fc60004000000 */
[C---:B------:R-:W-:Y:S01]  /*9b60*/  FFMA R4, R5.reuse, R4, 0.20012299716472625732 ;  /* 0x3e4ced0b05047423 */ /* 0x040fe20000000004 */
[----:B------:R-:W-:Y:S02]  /*9b70*/  ISETP.GT.U32.AND P0, PT, R22, 0x7f7fffff, PT ;  /* 0x7f7fffff1600780c */ /* 0x000fe40003f04070 */
[----:B------:R-:W-:Y:S01]  /*9b80*/  IADD3 R0, PT, PT, -R0, RZ, RZ ;  /* 0x000000ff00007210 */ /* 0x000fe20007ffe1ff */
[----:B------:R-:W-:-:S04]  /*9b90*/  FFMA R4, R5, R4, -0.24999669194221496582 ;  /* 0xbe7fff2205047423 */ /* 0x000fc80000000004 */
[----:B------:R-:W-:Y:S01]  /*9ba0*/  FFMA R4, R5, R4, 0.33333182334899902344 ;  /* 0x3eaaaa7805047423 */ /* 0x000fe20000000004 */
[----:B------:R-:W-:Y:S01]  /*9bb0*/  IMAD R7, R3, R0, R45 ;  /* 0x0000000003077224 */ /* 0x000fe200078e022d */
[----:B------:R-:W-:Y:S02]  /*9bc0*/  MOV R3, 0x7f800000 ;  /* 0x7f80000000037802 */ /* 0x000fe40000000f00 */
[----:B------:R-:W-:Y:S02]  /*9bd0*/  FFMA R4, R5, R4, -0.5 ;  /* 0xbf00000005047423 */ /* 0x000fe40000000004 */
[----:B------:R-:W-:Y:S02]  /*9be0*/  LEA R7, R7, R44, 0x8 ;  /* 0x0000002c07077211 */ /* 0x000fe400078e40ff */
[----:B------:R-:W-:-:S04]  /*9bf0*/  FMUL R4, R5, R4 ;  /* 0x0000000405047220 */ /* 0x000fc80000400000 */
[----:B------:R-:W-:-:S04]  /*9c00*/  FFMA R5, R5, R4, R5 ;  /* 0x0000000405057223 */ /* 0x000fc80000000005 */
[----:B------:R-:W-:Y:S01]  /*9c10*/  FFMA R5, R6, 0.69314718246459960938, R5 ;  /* 0x3f31721806057823 */ /* 0x000fe20000000005 */
[----:B------:R-:W-:Y:S01]  /*9c20*/  @P0 FFMA R5, R22, R3, +INF ;  /* 0x7f80000016050423 */ /* 0x000fe20000000003 */
[----:B------:R-:W-:-:S04]  /*9c30*/  IADD3 R3, PT, PT, R7, 0x80, RZ ;  /* 0x0000008007037810 */ /* 0x000fc80007ffe0ff */
[----:B-1----:R-:W-:Y:S02]  /*9c40*/  ISETP.GE.AND P0, PT, R3, UR4, PT ;  /* 0x0000000403007c0c */ /* 0x002fe4000bf06270 */
[----:B------:R-:W-:-:S05]  /*9c50*/  FSEL R0, R5, -INF , P1 ;  /* 0xff80000005007808 */ /* 0x000fca0000800000 */
[----:B---3--:R-:W-:-:S06]  /*9c60*/  FFMA R23, R23, UR5, R0 ;  /* 0x0000000517177c23 */ /* 0x008fcc0008000000 */
        /* <DEDUP_REMOVED lines=36> */
.L_x_219:
[----:B------:R-:W-:Y:S05]  /*9eb0*/  BSYNC.RECONVERGENT B0 ;  /* 0x0000000000007941 */ /* 0x000fea0003800200 */
.L_x_218:
[----:B------:R-:W-:Y:S01]  /*9ec0*/  UISETP.NE.AND UP0, UPT, UR41, URZ, UPT ;  /* 0x000000ff2900728c */ /* 0x000fe2000bf05270 */
[----:B------:R-:W-:-:S08]  /*9ed0*/  NOP ;  /* 0x0000000000007918 */ /* 0x000fd00000000000 */
[----:B------:R-:W-:Y:S05]  /*9ee0*/  BRA.U UP0, `(.L_x_220) ;  /* 0x0000000100087547 */ /* 0x000fea000b800000 */
[----:B------:R-:W-:Y:S05]  /*9ef0*/  BPT.TRAP 0x1 ;  /* 0x000000040000795c */ /* 0x000fea0000300000 */
[----:B------:R-:W-:Y:S05]  /*9f00*/  BPT.TRAP 0x1 ;  /* 0x000000040000795c */ /* 0x000fea0000300000 */
.L_x_220:
[----:B------:R-:W-:Y:S01]  /*9f10*/  IADD3 R3, PT, PT, R47, 0xb0a8, RZ ;  /* 0x0000b0a82f037810 */ /* 0x000fe20007ffe0ff */
[----:B------:R-:W-:-:S03]  /*9f20*/  UISETP.NE.AND UP0, UPT, UR41, URZ, UPT ;  /* 0x000000ff2900728c */ /* 0x000fc6000bf05270 */
[----:B------:R-:W-:-:S04]  /*9f30*/  PRMT R3, R48, 0x654, R3 ;  /* 0x0000065430037816 */ /* 0x000fc80000000003 */
[----:B--2---:R2:W-:Y:S02]  /*9f40*/  SYNCS.ARRIVE.TRANS64.RED.A1T0 RZ, [R3+URZ], RZ ;  /* 0x000000ff03ff79a7 */ /* 0x0045e400081004ff */
[----:B------:R-:W-:Y:S05]  /*9f50*/  BRA.U UP0, `(.L_x_221) ;  /* 0x0000000100047547 */ /* 0x000fea000b800000 */
[----:B------:R-:W-:Y:S05]  /*9f60*/  BPT.TRAP 0x1 ;  /* 0x000000040000795c */ /* 0x000fea0000300000 */
.L_x_221:
[----:B------:R4:W-:Y:S01]  /*9f70*/  SYNCS.ARRIVE.TRANS64.A1T0 RZ, [R47+URZ+0xb0b8], RZ ;  /* 0x00b0b8ff2fff79a7 */ /* 0x0009e200081000ff */
[----:B------:R-:W-:Y:S01]  /*9f80*/  LOP3.LUT R43, R43, 0x1, RZ, 0x3c, !PT ;  /* 0x000000012b2b7812 */ /* 0x000fe200078e3cff */
[----:B------:R-:W-:Y:S01]  /*9f90*/  ULOP3.LUT UR43, UR43, 0x1, URZ, 0x3c, !UPT ;  /* 0x000000012b2b7892 */ /* 0x000fe2000f8e3cff */
[----:B------:R-:W-:-:S11]  /*9fa0*/  IADD3 R22, PT, PT, R49, 0x2, RZ ;  /* 0x0000000231167810 */ /* 0x000fd60007ffe0ff */
.L_x_92:
[----:B------:R-:W-:Y:S05]  /*9fb0*/  BSYNC B7 ;  /* 0x0000000000077941 */ /* 0x000fea0003800000 */
.L_x_91:
[----:B------:R-:W1:Y:S01]  /*9fc0*/  LDCU UR4, c[0x0][0x900] ;  /* 0x00012000ff0477ac */ /* 0x000e620008000800 */
[----:B------:R-:W-:-:S04]  /*9fd0*/  IADD3 R45, PT, PT, R45, UR36, RZ ;  /* 0x000000242d2d7c10 */ /* 0x000fc8000fffe0ff */
[----:B-1----:R-:W-:-:S13]  /*9fe0*/  ISETP.GE.AND P0, PT, R45, UR4, PT ;  /* 0x000000042d007c0c */ /* 0x002fda000bf06270 */
[----:B------:R-:W-:Y:S05]  /*9ff0*/  @!P0 BRA `(.L_x_222) ;  /* 0xffffff98009c8947 */ /* 0x000fea000383ffff */
[----:B------:R-:W-:Y:S05]  /*a000*/  BSYNC B8 ;  /* 0x0000000000087941 */ /* 0x000fea0003800000 */
.L_x_90:
[----:B------:R-:W-:Y:S05]  /*a010*/  EXIT ;  /* 0x000000000000794d */ /* 0x000fea0003800000 */
.L_x_27:
[----:B------:R-:W-:-:S08]  /*a020*/  NOP ;  /* 0x0000000000007918 */ /* 0x000fd00000000000 */
[----:B------:R-:W1:Y:S02]  /*a030*/  USETMAXREG.TRY_ALLOC.CTAPOOL UP0, 0xc0 ;  /* 0x000000c0000079c8 */ /* 0x000e640008000600 */
[----:B-1----:R-:W-:Y:S05]  /*a040*/  BRA.U !UP0, `(.L_x_27) ;  /* 0xfffffffd08f47547 */ /* 0x002fea000b83ffff */
[----:B------:R-:W1:Y:S08]  /*a050*/  LDC R0, c[0x0][0x900] ;  /* 0x00024000ff007b82 */ /* 0x000e700000000800 */
[----:B------:R-:W2:Y:S01]  /*a060*/  S2UR UR38, SR_CgaCtaId ;  /* 0x00000000002679c3 */ /* 0x000ea20000008800 */
[----:B-1----:R-:W-:-:S13]  /*a070*/  ISETP.LE.AND P0, PT, R0, UR36, PT ;  /* 0x0000002400007c0c */ /* 0x002fda000bf03270 */
[----:B--2---:R-:W-:Y:S05]  /*a080*/  @P0 EXIT ;  /* 0x000000000000094d */ /* 0x004fea0003800000 */
[----:B------:R-:W1:Y:S01]  /*a090*/  S2R R120, SR_TID.X ;  /* 0x0000000000787919 */ /* 0x000e620000002100 */
[----:B------:R-:W-:Y:S01]  /*a0a0*/  UISETP.NE.AND UP0, UPT, UR57, URZ, UPT ;  /* 0x000000ff3900728c */ /* 0x000fe2000bf05270 */
[----:B------:R-:W-:Y:S01]  /*a0b0*/  LOP3.LUT R119, R2, 0x3, RZ, 0xc0, !PT ;  /* 0x0000000302777812 */ /* 0x000fe200078ec0ff */
[----:B------:R-:W-:Y:S02]  /*a0c0*/  USEL UR9, URZ, 0x1, UP4 ;  /* 0x00000001ff097887 */ /* 0x000fe4000a000000 */
[----:B------:R-:W-:Y:S02]  /*a0d0*/  USEL UR10, URZ, 0x80, UP0 ;  /* 0x00000080ff0a7887 */ /* 0x000fe40008000000 */
[----:B------:R-:W-:Y:S01]  /*a0e0*/  USEL UR44, URZ, 0x8, !UP4 ;  /* 0x00000008ff2c7887 */ /* 0x000fe2000e000000 */
[----:B------:R-:W-:Y:S01]  /*a0f0*/  UMOV UR8, 0x400 ;  /* 0x0000040000087882 */ /* 0x000fe20000000000 */
[----:B------:R-:W-:Y:S01]  /*a100*/  USEL UR50, UR6, UR5, UP0 ;  /* 0x0000000506327287 */ /* 0x000fe20008000000 */
[----:B------:R-:W-:Y:S01]  /*a110*/  IMAD.U32 R123, RZ, RZ, UR9 ;  /* 0x00000009ff7b7e24 */ /* 0x000fe2000f8e00ff */
[----:B------:R-:W-:-:S02]  /*a120*/  ULEA UR8, UR38, UR8, 0x18 ;  /* 0x0000000826087291 */ /* 0x000fc4000f8ec0ff */
[----:B------:R-:W-:Y:S01]  /*a130*/  ULOP3.LUT UR43, UR44, 0x8, URZ, 0x3c, !UPT ;  /* 0x000000082c2b7892 */ /* 0x000fe2000f8e3cff */
[----:B------:R-:W-:Y:S01]  /*a140*/  UMOV UR48, 0x20 ;  /* 0x0000002000307882 */ /* 0x000fe20000000000 */
[----:B------:R-:W-:Y:S02]  /*a150*/  UIADD3 UR49, UPT, UPT, UR8, 0xb088, URZ ;  /* 0x0000b08808317890 */ /* 0x000fe4000fffe0ff */
[----:B------:R-:W-:Y:S02]  /*a160*/  UIADD3 UR46, UPT, UPT, UR8, 0xb060, URZ ;  /* 0x0000b060082e7890 */ /* 0x000fe4000fffe0ff */
[----:B------:R-:W-:Y:S02]  /*a170*/  UIADD3 UR45, UPT, UPT, UR8, 0xb080, URZ ;  /* 0x0000b080082d7890 */ /* 0x000fe4000fffe0ff */
[----:B------:R-:W-:Y:S02]  /*a180*/  UIADD3 UR42, UPT, UPT, UR8, 0xb068, URZ ;  /* 0x0000b068082a7890 */ /* 0x000fe4000fffe0ff */
[----:B------:R-:W-:Y:S01]  /*a190*/  USEL UR47, UR7, UR4, UP0 ;  /* 0x00000004072f7287 */ /* 0x000fe20008000000 */
[----:B------:R-:W2:Y:S01]  /*a1a0*/  LDCU UR51, c[0x0][0x370] ;  /* 0x00006e00ff3377ac */ /* 0x000ea20008000800 */
[----:B------:R-:W-:Y:S01]  /*a1b0*/  UMOV UR56, URZ ;  /* 0x000000ff00387c82 */ /* 0x000fe20008000000 */
[----:B-1----:R-:W-:Y:S01]  /*a1c0*/  IMAD.U32 R120, R120, 0x10000, RZ ;  /* 0x0001000078787824 */ /* 0x002fe200078e00ff */
[----:B------:R-:W-:Y:S01]  /*a1d0*/  UMOV UR55, 0x1 ;  /* 0x0000000100377882 */ /* 0x000fe20000000000 */
[----:B------:R-:W-:-:S02]  /*a1e0*/  ULOP3.LUT UR50, UR50, 0x1, URZ, 0xc0, !UPT ;  /* 0x0000000132327892 */ /* 0x000fc4000f8ec0ff */
[----:B------:R-:W-:Y:S01]  /*a1f0*/  USEL UR48, UR48, 0xa0, UP0 ;  /* 0x000000a030307887 */ /* 0x000fe20008000000 */
[----:B------:R-:W-:Y:S01]  /*a200*/  LOP3.LUT R120, R120, 0x600000, RZ, 0xc0, !PT ;  /* 0x0060000078787812 */ /* 0x000fe200078ec0ff */
[----:B------:R-:W-:Y:S02]  /*a210*/  UIADD3 UR44, UPT, UPT, UR44, 0xb0d0, UR8 ;  /* 0x0000b0d02c2c7890 */ /* 0x000fe4000fffe008 */
[----:B------:R-:W-:Y:S01]  /*a220*/  UIADD3 UR43, UPT, UPT, UR43, 0xb0d0, UR8 ;  /* 0x0000b0d02b2b7890 */ /* 0x000fe2000fffe008 */
[----:B------:R-:W-:Y:S01]  /*a230*/  LOP3.LUT R122, R120, UR10, RZ, 0xfc, !PT ;  /* 0x0000000a787a7c12 */ /* 0x000fe2000f8efcff */
[----:B------:R-:W-:Y:S01]  /*a240*/  @UP0 UIADD3 UR49, UPT, UPT, UR8, 0xb078, URZ ;  /* 0x0000b07808310890 */ /* 0x000fe2000fffe0ff */
[----:B------:R-:W-:Y:S01]  /*a250*/  SHF.R.U32.HI R118, RZ, 0x15, R120 ;  /* 0x00000015ff767819 */ /* 0x000fe20000011678 */
[----:B------:R-:W-:Y:S01]  /*a260*/  @UP0 UIADD3 UR46, UPT, UPT, UR8, 0xb050, URZ ;  /* 0x0000b050082e0890 */ /* 0x000fe2000fffe0ff */
[----:B------:R-:W-:Y:S01]  /*a270*/  LOP3.LUT R121, R122, 0x20, RZ, 0xfc, !PT ;  /* 0x000000207a797812 */ /* 0x000fe200078efcff */
[----:B------:R-:W-:-:S02]  /*a280*/  @UP0 UIADD3 UR45, UPT, UPT, UR8, 0xb070, URZ ;  /* 0x0000b070082d0890 */ /* 0x000fc4000fffe0ff */
[----:B------:R-:W-:Y:S01]  /*a290*/  @UP0 UIADD3 UR42, UPT, UPT, UR8, 0xb058, URZ ;  /* 0x0000b058082a0890 */ /* 0x000fe2000fffe0ff */
[----:B------:R-:W-:Y:S01]  /*a2a0*/  UMOV UR54, 0x1 ;  /* 0x0000000100367882 */ /* 0x000fe20000000000 */
[----:B--2---:R-:W-:-:S10]  /*a2b0*/  UMOV UR53, URZ ;  /* 0x000000ff00357c82 */ /* 0x004fd40008000000 */
.L_x_249:
[----:B-1----:R-:W1:Y:S01]  /*a2c0*/  LDCU.64 UR6, c[0x0][0x908] ;  /* 0x00012100ff0677ac */ /* 0x002e620008000a00 */
[----:B------:R-:W2:Y:S01]  /*a2d0*/  LDCU UR8, c[0x0][0x904] ;  /* 0x00012080ff0877ac */ /* 0x000ea20008000800 */
[----:B---3--:R-:W3:Y:S01]  /*a2e0*/  LDCU.64 UR4, c[0x0][0x380] ;  /* 0x00007000ff0477ac */ /* 0x008ee20008000a00 */
[----:B-1----:R-:W-:Y:S02]  /*a2f0*/  UIMAD.WIDE.U32 UR10, UR36, UR6, URZ ;  /* 0x00000006240a72a5 */ /* 0x002fe4000f8e00ff */
[----:B--2---:R-:W-:Y:S02]  /*a300*/  UISETP.NE.AND UP0, UPT, UR8, 0x1, UPT ;  /* 0x000000010800788c */ /* 0x004fe4000bf05270 */
[----:B------:R-:W-:-:S04]  /*a310*/  USHF.R.U32.HI UR6, URZ, UR7, UR11 ;  /* 0x00000007ff067299 */ /* 0x000fc8000801160b */
[----:B------:R-:W-:Y:S02]  /*a320*/  USEL UR6, UR36, UR6, !UP0 ;  /* 0x0000000624067287 */ /* 0x000fe4000c000000 */
[----:B---3--:R-:W-:Y:S02]  /*a330*/  UISETP.NE.AND UP0, UPT, UR5, URZ, UPT ;  /* 0x000000ff0500728c */ /* 0x008fe4000bf05270 */
[----:B------:R-:W-:-:S04]  /*a340*/  UIADD3 UR6, UPT, UPT, -UR6, URZ, URZ ;  /* 0x000000ff06067290 */ /* 0x000fc8000fffe1ff */
[----:B------:R-:W-:-:S04]  /*a350*/  UIMAD UR6, UR8, UR6, UR36 ;  /* 0x00000006080672a4 */ /* 0x000fc8000f8e0224 */
[----:B------:R-:W-:-:S04]  /*a360*/  USHF.L.U32 UR6, UR6, 0x8, URZ ;  /* 0x0000000806067899 */ /* 0x000fc800080006ff */
[----:B------:R-:W-:-:S09]  /*a370*/  UISETP.GE.OR UP0, UPT, UR6, UR4, !UP0 ;  /* 0x000000040600728c */ /* 0x000fd2000c706670 */
[----:B------:R-:W-:Y:S05]  /*a380*/  BRA.U UP0, `(.L_x_223) ;  /* 0x00000025009c7547 */ /* 0x000fea000b800000 */
[----:B------:R-:W-:-:S09]  /*a390*/  UISETP.NE.AND UP0, UPT, UR50, URZ, UPT ;  /* 0x000000ff3200728c */ /* 0x000fd2000bf05270 */
[----:B------:R-:W-:Y:S05]  /*a3a0*/  BRA.U UP0, `(.L_x_224) ;  /* 0x0000000100047547 */ /* 0x000fea000b800000 */
[----:B------:R-:W-:Y:S05]  /*a3b0*/  BPT.TRAP 0x1 ;  /* 0x000000040000795c */ /* 0x000fea0000300000 */
.L_x_224:
[----:B------:R-:W-:-:S04]  /*a3c0*/  UISETP.NE.AND UP0, UPT, UR57, URZ, UPT ;  /* 0x000000ff3900728c */ /* 0x000fc8000bf05270 */
[----:B------:R-:W-:-:S06]  /*a3d0*/  USEL UR4, UR54, UR55, UP0 ;  /* 0x0000003736047287 */ /* 0x000fcc0008000000 */
[----:B------:R-:W-:-:S04]  /*a3e0*/  MOV R3, UR4 ;  /* 0x0000000400037c02 */ /* 0x000fc80008000f00 */
[----:B------:R-:W-:-:S04]  /*a3f0*/  SHF.L.U32 R3, R3, 0x1f, RZ ;  /* 0x0000001f03037819 */ /* 0x000fc800000006ff */
[----:B------:R-:W1:Y:S02]  /*a400*/  SYNCS.PHASECHK.TRANS64.TRYWAIT P0, [UR49], R3 ;  /* 0x00000003ff0075a7 */ /* 0x000e640008001131 */
[----:B-1----:R-:W-:Y:S05]  /*a410*/  @!P0 BRA `(.L_x_225) ;  /* 0x0000006400748947 */ /* 0x002fea0003800000 */
.L_x_405:
[----:B------:R-:W-:-:S09]  /*a420*/  UISETP.GE.AND UP0, UPT, UR5, 0x1, UPT ;  /* 0x000000010500788c */ /* 0x000fd2000bf06270 */
[----:B------:R-:W-:Y:S05]  /*a430*/  BRA.U !UP0, `(.L_x_226) ;  /* 0x0000002508087547 */ /* 0x000fea000b800000 */
[----:B------:R-:W-:Y:S01]  /*a440*/  UIADD3 UR5, UPT, UPT, UR5, 0x3f, URZ ;  /* 0x0000003f05057890 */ /* 0x000fe2000fffe0ff */
[----:B------:R-:W-:Y:S01]  /*a450*/  HFMA2 R18, -RZ, RZ, 0, 0 ;  /* 0x00000000ff127431 */ /* 0x000fe200000001ff */
[----:B------:R-:W-:Y:S01]  /*a460*/  MOV R16, 0xff800000 ;  /* 0xff80000000107802 */ /* 0x000fe20000000f00 */
[----:B------:R-:W2:Y:S01]  /*a470*/  LDCU UR37, c[0x0][0x704] ;  /* 0x0000e080ff2577ac */ /* 0x000ea20008000800 */
[----:B------:R-:W-:-:S04]  /*a480*/  USHF.R.S32.HI UR4, URZ, 0x1f, UR5 ;  /* 0x0000001fff047899 */ /* 0x000fc80008011405 */
[----:B------:R-:W-:-:S04]  /*a490*/  ULEA.HI UR4, UR4, UR5, URZ, 0x6 ;  /* 0x0000000504047291 */ /* 0x000fc8000f8f30ff */
[----:B------:R-:W-:Y:S02]  /*a4a0*/  ULEA.HI.SX32 UR52, UR4, 0xffffffff, 0x1a ;  /* 0xffffffff04347891 */ /* 0x000fe4000f8fd2ff */
.L_x_244:
[----:B-12---:R-:W-:Y:S01]  /*a4b0*/  IADD3 R0, PT, PT, R120, UR48, RZ ;  /* 0x0000003078007c10 */ /* 0x006fe2000fffe0ff */
[----:B------:R-:W-:-:S04]  /*a4c0*/  UISETP.NE.AND UP0, UPT, UR57, URZ, UPT ;  /* 0x000000ff3900728c */ /* 0x000fc8000bf05270 */
[----:B------:R-:W-:Y:S01]  /*a4d0*/  USEL UR40, UR53, UR56, UP0 ;  /* 0x0000003835287287 */ /* 0x000fe20008000000 */
[----:B------:R-:W1:Y:S01]  /*a4e0*/  SHFL.IDX PT, R0, R0, RZ, 0x1f ;  /* 0x00001fff00007589 */ /* 0x000e6200000e0000 */
[----:B------:R-:W-:Y:S01]  /*a4f0*/  UISETP.GT.U32.AND UP0, UPT, UR47, 0x1, UPT ;  /* 0x000000012f00788c */ /* 0x000fe2000bf04070 */
[----:B-1----:R-:W-:-:S08]  /*a500*/  R2UR UR41, R0 ;  /* 0x00000000002972ca */ /* 0x002fd000000e0000 */
[----:B---3--:R-:W-:Y:S07]  /*a510*/  BRA.U UP0, `(.L_x_227) ;  /* 0x0000000100047547 */ /* 0x008fee000b800000 */
[----:B--2---:R-:W-:Y:S05]  /*a520*/  BPT.TRAP 0x1 ;  /* 0x000000040000795c */ /* 0x004fea0000300000 */
.L_x_227:
[----:B------:R-:W-:Y:S01]  /*a530*/  IMAD.U32 R3, RZ, RZ, UR40 ;  /* 0x00000028ff037e24 */ /* 0x000fe2000f8e00ff */
[----:B------:R-:W-:-:S04]  /*a540*/  ISETP.NE.AND P0, PT, R119, R118, PT ;  /* 0x000000767700720c */ /* 0x000fc80003f05270 */
[----:B------:R-:W-:-:S04]  /*a550*/  SHF.L.U32 R3, R3, 0x1f, RZ ;  /* 0x0000001f03037819 */ /* 0x000fc800000006ff */
[----:B------:R-:W1:Y:S02]  /*a560*/  SYNCS.PHASECHK.TRANS64.TRYWAIT P1, [UR46], R3 ;  /* 0x00000003ff0075a7 */ /* 0x000e64000802112e */
[----:B-1----:R-:W-:Y:S05]  /*a570*/  @!P1 BRA `(.L_x_228) ;  /* 0x0000006400349947 */ /* 0x002fea0003800000 */
.L_x_406:
[----:B------:R-:W-:Y:S05]  /*a580*/  @!P0 BRA `(.L_x_229) ;  /* 0x0000000000408947 */ /* 0x000fea0003800000 */
[----:B------:R-:W-:Y:S01]  /*a590*/  MOV R14, 0x8 ;  /* 0x00000008000e7802 */ /* 0x000fe20000000f00 */
[----:B------:R-:W3:Y:S01]  /*a5a0*/  LDCU.64 UR6, c[0x4][0xb0] ;  /* 0x01001600ff0677ac */ /* 0x000ee20008000a00 */
[----:B------:R-:W-:Y:S02]  /*a5b0*/  HFMA2 R12, -RZ, RZ, 0, 5.9604644775390625e-08 ;  /* 0x00000001ff0c7431 */ /* 0x000fe400000001ff */
[----:B------:R-:W-:Y:S01]  /*a5c0*/  IMAD.MOV.U32 R8, RZ, RZ, 0x192 ;  /* 0x00000192ff087424 */ /* 0x000fe200078e00ff */
[----:B------:R-:W4:Y:S01]  /*a5d0*/  LDCU.64 UR4, c[0x4][0xb8] ;  /* 0x01001700ff0477ac */ /* 0x000f220008000a00 */
[----:B------:R-:W5:Y:S01]  /*a5e0*/  LDC.64 R14, c[0x4][R14] ;  /* 0x010000000e0e7b82 */ /* 0x000f620000000a00 */
[----:B------:R-:W-:Y:S01]  /*a5f0*/  IMAD.MOV.U32 R13, RZ, RZ, RZ ;  /* 0x000000ffff0d7224 */ /* 0x000fe200078e00ff */
[----:B------:R-:W1:Y:S01]  /*a600*/  LDCU.64 UR8, c[0x4][0x10] ;  /* 0x01000200ff0877ac */ /* 0x000e620008000a00 */
[----:B---3--:R-:W-:Y:S01]  /*a610*/  IMAD.U32 R4, RZ, RZ, UR6 ;  /* 0x00000006ff047e24 */ /* 0x008fe2000f8e00ff */
[----:B------:R-:W-:Y:S01]  /*a620*/  MOV R5, UR7 ;  /* 0x0000000700057c02 */ /* 0x000fe20008000f00 */
[----:B----4-:R-:W-:Y:S01]  /*a630*/  IMAD.U32 R6, RZ, RZ, UR4 ;  /* 0x00000004ff067e24 */ /* 0x010fe2000f8e00ff */
[----:B------:R-:W-:Y:S01]  /*a640*/  MOV R7, UR5 ;  /* 0x0000000500077c02 */ /* 0x000fe20008000f00 */
[----:B-1----:R-:W-:Y:S01]  /*a650*/  IMAD.U32 R10, RZ, RZ, UR8 ;  /* 0x00000008ff0a7e24 */ /* 0x002fe2000f8e00ff */
[----:B------:R-:W-:-:S02]  /*a660*/  MOV R11, UR9 ;  /* 0x00000009000b7c02 */ /* 0x000fc40008000f00 */
[----:B------:R-:W-:-:S07]  /*a670*/  LEPC R20, `(.L_x_229) ;  /* 0x000000001014794e */ /* 0x000fce0000000000 */
[----:B--2--5:R-:W-:Y:S05]  /*a680*/  CALL.ABS.NOINC R14 ;  /* 0x000000000e007343 */ /* 0x024fea0003c00000 */
.L_x_229:
[----:B------:R-:W-:Y:S05]  /*a690*/  WARPSYNC.ALL ;  /* 0x0000000000007948 */ /* 0x000fea0003800000 */
[----:B------:R-:W-:Y:S02]  /*a6a0*/  R2UR UR4, R122 ;  /* 0x000000007a0472ca */ /* 0x000fe400000e0000 */
[----:B------:R-:W-:-:S11]  /*a6b0*/  ISETP.NE.AND P0, PT, R119, R118, PT ;  /* 0x000000767700720c */ /* 0x000fd60003f05270 */
[----:B------:R-:W3:Y:S02]  /*a6c0*/  LDTM.x32 R56, tmem[UR4] ;  /* 0x00000004003879ee */ /* 0x000ee400082c0000 */
[----:B---3--:R-:W-:Y:S05]  /*a6d0*/  @!P0 BRA `(.L_x_230) ;  /* 0x0000000000408947 */ /* 0x008fea0003800000 */
        /* <DEDUP_REMOVED lines=16> */
.L_x_230:
[----:B------:R-:W-:Y:S05]  /*a7e0*/  WARPSYNC.ALL ;  /* 0x0000000000007948 */ /* 0x000fea0003800000 */
[----:B------:R-:W-:Y:S02]  /*a7f0*/  R2UR UR4, R121 ;  /* 0x00000000790472ca */ /* 0x000fe400000e0000 */
[C---:B-1----:R-:W-:Y:S02]  /*a800*/  FMNMX3 R3, R16.reuse, R56, R60, !PT ;  /* 0x0000003810037276 */ /* 0x042fe4000780003c */
[C---:B------:R-:W-:Y:S02]  /*a810*/  FMNMX3 R0, R16.reuse, R57, R61, !PT ;  /* 0x0000003910007276 */ /* 0x040fe4000780003d */
[----:B------:R-:W-:-:S02]  /*a820*/  FMNMX3 R5, R16, R58, R62, !PT ;  /* 0x0000003a10057276 */ /* 0x000fc4000780003e */
[----:B------:R-:W-:Y:S02]  /*a830*/  FMNMX3 R3, R3, R64, R68, !PT ;  /* 0x0000004003037276 */ /* 0x000fe40007800044 */
[----:B------:R-:W-:Y:S02]  /*a840*/  FMNMX3 R0, R0, R65, R69, !PT ;  /* 0x0000004100007276 */ /* 0x000fe40007800045 */
[----:B------:R-:W-:Y:S01]  /*a850*/  FMNMX3 R6, R16, R59, R63, !PT ;  /* 0x0000003b10067276 */ /* 0x000fe2000780003f */
[----:B------:R-:W1:Y:S01]  /*a860*/  LDTM.x32 R24, tmem[UR4] ;  /* 0x00000004001879ee */ /* 0x000e6200082c0000 */
[----:B------:R-:W-:Y:S02]  /*a870*/  FMNMX3 R5, R5, R66, R70, !PT ;  /* 0x0000004205057276 */ /* 0x000fe40007800046 */
[----:B------:R-:W-:Y:S02]  /*a880*/  FMNMX3 R3, R3, R72, R76, !PT ;  /* 0x0000004803037276 */ /* 0x000fe4000780004c */
[----:B------:R-:W-:-:S02]  /*a890*/  FMNMX3 R0, R0, R73, R77, !PT ;  /* 0x0000004900007276 */ /* 0x000fc4000780004d */
[----:B------:R-:W-:Y:S02]  /*a8a0*/  FMNMX3 R6, R6, R67, R71, !PT ;  /* 0x0000004306067276 */ /* 0x000fe40007800047 */
[----:B------:R-:W-:Y:S02]  /*a8b0*/  FMNMX3 R5, R5, R74, R78, !PT ;  /* 0x0000004a05057276 */ /* 0x000fe4000780004e */
[----:B------:R-:W-:Y:S02]  /*a8c0*/  FMNMX3 R3, R3, R80, R84, !PT ;  /* 0x0000005003037276 */ /* 0x000fe40007800054 */
[----:B------:R-:W-:Y:S02]  /*a8d0*/  FMNMX3 R0, R0, R81, R85, !PT ;  /* 0x0000005100007276 */ /* 0x000fe40007800055 */
[----:B------:R-:W-:Y:S02]  /*a8e0*/  FMNMX3 R6, R6, R75, R79, !PT ;  /* 0x0000004b06067276 */ /* 0x000fe4000780004f */
[----:B------:R-:W-:-:S02]  /*a8f0*/  FMNMX3 R5, R5, R82, R86, !PT ;  /* 0x0000005205057276 */ /* 0x000fc40007800056 */
[----:B------:R-:W-:Y:S02]  /*a900*/  FMNMX3 R6, R6, R83, R87, !PT ;  /* 0x0000005306067276 */ /* 0x000fe40007800057 */
[----:B------:R-:W-:Y:S02]  /*a910*/  ISETP.NE.AND P0, PT, R119, R118, PT ;  /* 0x000000767700720c */ /* 0x000fe40003f05270 */
[----:B-1----:R-:W-:Y:S02]  /*a920*/  FMNMX3 R3, R3, R24, R28, !PT ;  /* 0x0000001803037276 */ /* 0x002fe4000780001c */
        /* <DEDUP_REMOVED lines=15> */
[----:B------:R-:W-:-:S04]  /*aa20*/  FMNMX3 R0, R4, R3, R0, !PT ;  /* 0x0000000304007276 */ /* 0x000fc80007800000 */
[----:B------:R-:W-:-:S04]  /*aa30*/  FMNMX R19, R19, R0, !PT ;  /* 0x0000000013137209 */ /* 0x000fc80007800000 */
[----:B------:R-:W-:-:S04]  /*aa40*/  FSETP.NEU.AND P1, PT, R19, -INF , PT ;  /* 0xff8000001300780b */ /* 0x000fc80003f2d000 */
[----:B------:R-:W-:Y:S01]  /*aa50*/  FSEL R17, R19, RZ, P1 ;  /* 0x000000ff13117208 */ /* 0x000fe20000800000 */
[----:B------:R-:W-:Y:S08]  /*aa60*/  @!P0 BRA `(.L_x_231) ;  /* 0x0000000000408947 */ /* 0x000ff00003800000 */
[----:B------:R-:W-:Y:S01]  /*aa70*/  MOV R14, 0x8 ;  /* 0x00000008000e7802 */ /* 0x000fe20000000f00 */
[----:B------:R-:W1:Y:S01]  /*aa80*/  LDCU.64 UR6, c[0x4][0xb0] ;  /* 0x01001600ff0677ac */ /* 0x000e620008000a00 */
[----:B------:R-:W-:Y:S02]  /*aa90*/  HFMA2 R12, -RZ, RZ, 0, 5.9604644775390625e-08 ;  /* 0x00000001ff0c7431 */ /* 0x000fe400000001ff */
[----:B------:R-:W-:Y:S01]  /*aaa0*/  IMAD.MOV.U32 R8, RZ, RZ, 0x1be ;  /* 0x000001beff087424 */ /* 0x000fe200078e00ff */
[----:B------:R-:W3:Y:S01]  /*aab0*/  LDCU.64 UR4, c[0x4][0xb8] ;  /* 0x01001700ff0477ac */ /* 0x000ee20008000a00 */
[----:B------:R-:W4:Y:S01]  /*aac0*/  LDC.64 R14, c[0x4][R14] ;  /* 0x010000000e0e7b82 */ /* 0x000f220000000a00 */
[----:B------:R-:W-:Y:S01]  /*aad0*/  IMAD.MOV.U32 R13, RZ, RZ, RZ ;  /* 0x000000ffff0d7224 */ /* 0x000fe200078e00ff */
[----:B------:R-:W5:Y:S01]  /*aae0*/  LDCU.64 UR8, c[0x4][0x18] ;  /* 0x01000300ff0877ac */ /* 0x000f620008000a00 */
[----:B-1----:R-:W-:Y:S01]  /*aaf0*/  IMAD.U32 R4, RZ, RZ, UR6 ;  /* 0x00000006ff047e24 */ /* 0x002fe2000f8e00ff */
[----:B------:R-:W-:Y:S01]  /*ab00*/  MOV R5, UR7 ;  /* 0x0000000700057c02 */ /* 0x000fe20008000f00 */
[----:B---3--:R-:W-:Y:S01]  /*ab10*/  IMAD.U32 R6, RZ, RZ, UR4 ;  /* 0x00000004ff067e24 */ /* 0x008fe2000f8e00ff */
[----:B------:R-:W-:Y:S01]  /*ab20*/  MOV R7, UR5 ;  /* 0x0000000500077c02 */ /* 0x000fe20008000f00 */
[----:B-----5:R-:W-:Y:S01]  /*ab30*/  IMAD.U32 R10, RZ, RZ, UR8 ;  /* 0x00000008ff0a7e24 */ /* 0x020fe2000f8e00ff */
[----:B------:R-:W-:-:S02]  /*ab40*/  MOV R11, UR9 ;  /* 0x00000009000b7c02 */ /* 0x000fc40008000f00 */
[----:B------:R-:W-:-:S07]  /*ab50*/  LEPC R20, `(.L_x_231) ;  /* 0x000000001014794e */ /* 0x000fce0000000000 */
[----:B--2-4-:R-:W-:Y:S05]  /*ab60*/  CALL.ABS.NOINC R14 ;  /* 0x000000000e007343 */ /* 0x014fea0003c00000 */
.L_x_231:
[----:B------:R-:W-:Y:S05]  /*ab70*/  WARPSYNC.ALL ;  /* 0x0000000000007948 */ /* 0x000fea0003800000 */
[----:B------:R-:W-:Y:S02]  /*ab80*/  R2UR UR4, R122 ;  /* 0x000000007a0472ca */ /* 0x000fe400000e0000 */
[----:B------:R-:W-:-:S11]  /*ab90*/  ISETP.NE.AND P0, PT, RZ, UR50, PT ;  /* 0x00000032ff007c0c */ /* 0x000fd6000bf05270 */
[----:B------:R1:W-:Y:S02]  /*aba0*/  STTM.x2 tmem[UR4], R16 ;  /* 0x00000010000079ed */ /* 0x0003e400080c0004 */
[----:B------:R-:W-:Y:S05]  /*abb0*/  @P0 BRA `(.L_x_232) ;  /* 0x0000000000040947 */ /* 0x000fea0003800000 */
[----:B--2---:R-:W-:Y:S05]  /*abc0*/  BPT.TRAP 0x1 ;  /* 0x000000040000795c */ /* 0x004fea0000300000 */
.L_x_232:
[----:B------:R-:W-:Y:S01]  /*abd0*/  SHF.L.U32 R3, R123, 0x1f, RZ ;  /* 0x0000001f7b037819 */ /* 0x000fe200000006ff */
[----:B------:R-:W-:Y:S01]  /*abe0*/  SYNCS.ARRIVE.TRANS64.A1T0 RZ, [UR45], RZ ;  /* 0x000000ffffff79a7 */ /* 0x000fe2000810002d */
[----:B--2---:R-:W-:Y:S01]  /*abf0*/  FMUL R0, R17, -UR37 ;  /* 0x8000002511007c20 */ /* 0x004fe20008400000 */
[----:B------:R-:W-:-:S03]  /*ac00*/  UISETP.NE.AND UP0, UPT, UR57, URZ, UPT ;  /* 0x000000ff3900728c */ /* 0x000fc6000bf05270 */
[--C-:B------:R-:W-:Y:S01]  /*ac10*/  FFMA2 R22, R56.F32x2.HI_LO, UR37.F32, R0.reuse.F32 ;  /* 0x0000002538167c49 */ /* 0x100fe20009200000 */
[----:B------:R-:W-:Y:S01]  /*ac20*/  USEL UR39, UR54, UR55, UP0 ;  /* 0x0000003736277287 */ /* 0x000fe20008000000 */
[--C-:B------:R-:W-:Y:S01]  /*ac30*/  FFMA2 R56, R58.F32x2.HI_LO, UR37.F32, R0.reuse.F32 ;  /* 0x000000253a387c49 */ /* 0x100fe20009200000 */
[----:B------:R-:W2:Y:S01]  /*ac40*/  SYNCS.PHASECHK.TRANS64.TRYWAIT P2, [UR44], R3 ;  /* 0x00000003ff0075a7 */ /* 0x000ea2000804112c */
[--C-:B------:R-:W-:Y:S01]  /*ac50*/  FFMA2 R58, R60.F32x2.HI_LO, UR37.F32, R0.reuse.F32 ;  /* 0x000000253c3a7c49 */ /* 0x100fe20009200000 */
[----:B------:R-:W-:Y:S01]  /*ac60*/  FSETP.GEU.AND P1, PT, R22, -126, PT ;  /* 0xc2fc00001600780b */ /* 0x000fe20003f2e000 */
[----:B------:R-:W-:Y:S01]  /*ac70*/  ULOP3.LUT UR39, UR39, 0x1, URZ, 0x3c, !UPT ;  /* 0x0000000127277892 */ /* 0x000fe2000f8e3cff */
[----:B------:R-:W-:Y:S01]  /*ac80*/  FSETP.GEU.AND P0, PT, R23, -126, PT ;  /* 0xc2fc00001700780b */ /* 0x000fe20003f0e000 */
[----:B------:R-:W-:Y:S01]  /*ac90*/  FFMA2 R60, R62.F32x2.HI_LO, UR37.F32, R0.F32 ;  /* 0x000000253e3c7c49 */ /* 0x000fe20009200000 */
[----:B------:R-:W-:Y:S02]  /*aca0*/  FSETP.GEU.AND P6, PT, R56, -126, PT ;  /* 0xc2fc00003800780b */ /* 0x000fe40003fce000 */
[----:B------:R-:W-:-:S02]  /*acb0*/  FSETP.GEU.AND P5, PT, R57, -126, PT ;  /* 0xc2fc00003900780b */ /* 0x000fc40003fae000 */
[----:B------:R-:W-:Y:S02]  /*acc0*/  FSETP.GEU.AND P4, PT, R58, -126, PT ;  /* 0xc2fc00003a00780b */ /* 0x000fe40003f8e000 */
[----:B------:R-:W-:-:S03]  /*acd0*/  FSETP.GEU.AND P3, PT, R59, -126, PT ;  /* 0xc2fc00003b00780b */ /* 0x000fc60003f6e000 */
[----:B------:R-:W-:Y:S02]  /*ace0*/  @!P1 FMUL R22, R22, 0.5 ;  /* 0x3f00000016169820 */ /* 0x000fe40000400000 */
[----:B------:R-:W-:Y:S02]  /*acf0*/  @!P0 FMUL R23, R23, 0.5 ;  /* 0x3f00000017178820 */ /* 0x000fe40000400000 */
[----:B------:R-:W-:Y:S02]  /*ad00*/  @!P6 FMUL R56, R56, 0.5 ;  /* 0x3f0000003838e820 */ /* 0x000fe40000400000 */
[----:B------:R-:W-:Y:S01]  /*ad10*/  @!P5 FMUL R57, R57, 0.5 ;  /* 0x3f0000003939d820 */ /* 0x000fe20000400000 */
[----:B------:R-:W3:Y:S08]  /*ad20*/  MUFU.EX2 R22, R22 ;  /* 0x0000001600167308 */ /* 0x000ef00000000800 */
[----:B------:R-:W4:Y:S08]  /*ad30*/  MUFU.EX2 R23, R23 ;  /* 0x0000001700177308 */ /* 0x000f300000000800 */
[----:B------:R-:W5:Y:S08]  /*ad40*/  MUFU.EX2 R56, R56 ;  /* 0x0000003800387308 */ /* 0x000f700000000800 */
[----:B------:R-:W1:Y:S02]  /*ad50*/  MUFU.EX2 R57, R57 ;  /* 0x0000003900397308 */ /* 0x000e640000000800 */
[----:B-12345:R-:W-:Y:S05]  /*ad60*/  @!P2 BRA `(.L_x_233) ;  /* 0x0000005c0050a947 */ /* 0x03efea0003800000 */
.L_x_407:
[----:B------:R-:W-:Y:S01]  /*ad70*/  @!P1 FMUL R22, R22, R22 ;  /* 0x0000001616169220 */ /* 0x000fe20000400000 */
[----:B------:R-:W-:Y:S01]  /*ad80*/  FSETP.GEU.AND P2, PT, R60, -126, PT ;  /* 0xc2fc00003c00780b */ /* 0x000fe20003f4e000 */
[----:B------:R-:W-:Y:S01]  /*ad90*/  @!P4 FMUL R58, R58, 0.5 ;  /* 0x3f0000003a3ac820 */ /* 0x000fe20000400000 */
[----:B------:R-:W-:Y:S01]  /*ada0*/  FSETP.GEU.AND P1, PT, R61, -126, PT ;  /* 0xc2fc00003d00780b */ /* 0x000fe20003f2e000 */
[----:B------:R-:W-:Y:S01]  /*adb0*/  @!P3 FMUL R59, R59, 0.5 ;  /* 0x3f0000003b3bb820 */ /* 0x000fe20000400000 */
[--C-:B------:R-:W-:Y:S01]  /*adc0*/  FFMA2 R62, R64.F32x2.HI_LO, UR37.F32, R0.reuse.F32 ;  /* 0x00000025403e7c49 */ /* 0x100fe20009200000 */
[----:B------:R-:W-:Y:S01]  /*add0*/  USHF.R.U32.HI UR4, URZ, 0x15, UR41 ;  /* 0x00000015ff047899 */ /* 0x000fe20008011629 */
[----:B------:R-:W-:Y:S01]  /*ade0*/  @!P0 FMUL R23, R23, R23 ;  /* 0x0000001717178220 */ /* 0x000fe20000400000 */
[----:B------:R-:W2:Y:S01]  /*adf0*/  MUFU.EX2 R58, R58 ;  /* 0x0000003a003a7308 */ /* 0x000ea20000000800 */
[--C-:B------:R-:W-:Y:S01]  /*ae00*/  FFMA2 R64, R66.F32x2.HI_LO, UR37.F32, R0.reuse.F32 ;  /* 0x0000002542407c49 */ /* 0x100fe20009200000 */
[----:B------:R-:W-:Y:S01]  /*ae10*/  FSETP.GEU.AND P0, PT, R62, -126, PT ;  /* 0xc2fc00003e00780b */ /* 0x000fe20003f0e000 */
[--C-:B------:R-:W-:Y:S01]  /*ae20*/  FFMA2 R66, R68.F32x2.HI_LO, UR37.F32, R0.reuse.F32 ;  /* 0x0000002544427c49 */ /* 0x100fe20009200000 */
[----:B-1----:R-:W-:Y:S01]  /*ae30*/  MOV R3, UR4 ;  /* 0x0000000400037c02 */ /* 0x002fe20008000f00 */
[--C-:B------:R-:W-:Y:S01]  /*ae40*/  FFMA2 R68, R70.F32x2.HI_LO, UR37.F32, R0.reuse.F32 ;  /* 0x0000002546447c49 */ /* 0x100fe20009200000 */
[----:B------:R-:W-:Y:S01]  /*ae50*/  UISETP.NE.AND UP0, UPT, UR57, URZ, UPT ;  /* 0x000000ff3900728c */ /* 0x000fe2000bf05270 */
[----:B------:R-:W-:Y:S01]  /*ae60*/  @!P2 FMUL R60, R60, 0.5 ;  /* 0x3f0000003c3ca820 */ /* 0x000fe20000400000 */
[----:B------:R-:W-:Y:S01]  /*ae70*/  @!P1 FMUL R61, R61, 0.5 ;  /* 0x3f0000003d3d9820 */ /* 0x000fe20000400000 */
[----:B------:R-:W1:Y:S01]  /*ae80*/  MUFU.EX2 R59, R59 ;  /* 0x0000003b003b7308 */ /* 0x000e620000000800 */
[----:B------:R-:W-:Y:S01]  /*ae90*/  @!P6 FMUL R56, R56, R56 ;  /* 0x000000383838e220 */ /* 0x000fe20000400000 */
[----:B------:R-:W-:Y:S01]  /*aea0*/  @!P5 FMUL R57, R57, R57 ;  /* 0x000000393939d220 */ /* 0x000fe20000400000 */
[----:B------:R-:W-:Y:S01]  /*aeb0*/  FSETP.GEU.AND P6, PT, R63, -126, PT ;  /* 0xc2fc00003f00780b */ /* 0x000fe20003fce000 */
[--C-:B------:R-:W-:Y:S01]  /*aec0*/  FFMA2 R70, R72.F32x2.HI_LO, UR37.F32, R0.reuse.F32 ;  /* 0x0000002548467c49 */ /* 0x100fe20009200000 */
[----:B------:R-:W-:Y:S01]  /*aed0*/  FSETP.GEU.AND P5, PT, R64, -126, PT ;  /* 0xc2fc00004000780b */ /* 0x000fe20003fae000 */
[----:B------:R-:W-:Y:S01]  /*aee0*/  @!P0 FMUL R62, R62, 0.5 ;  /* 0x3f0000003e3e8820 */ /* 0x000fe20000400000 */
[--C-:B------:R-:W-:Y:S01]  /*aef0*/  FFMA2 R72, R74.F32x2.HI_LO, UR37.F32, R0.reuse.F32 ;  /* 0x000000254a487c49 */ /* 0x100fe20009200000 */
[----:B------:R-:W3:Y:S01]  /*af00*/  MUFU.EX2 R60, R60 ;  /* 0x0000003c003c7308 */ /* 0x000ee20000000800 */
[----:B--2---:R-:W-:Y:S01]  /*af10*/  @!P4 FMUL R58, R58, R58 ;  /* 0x0000003a3a3ac220 */ /* 0x004fe20000400000 */
[----:B------:R-:W-:Y:S01]  /*af20*/  FSETP.GEU.AND P4, PT, R65, -126, PT ;  /* 0xc2fc00004100780b */ /* 0x000fe20003f8e000 */
[--C-:B------:R-:W-:Y:S01]  /*af30*/  FFMA2 R74, R76.F32x2.HI_LO, UR37.F32, R0.reuse.F32 ;  /* 0x000000254c4a7c49 */ /* 0x100fe20009200000 */
[----:B------:R-:W-:Y:S01]  /*af40*/  USEL UR54, UR39, UR54, UP0 ;  /* 0x0000003627367287 */ /* 0x000fe20008000000 */
[--C-:B------:R-:W-:Y:S01]  /*af50*/  FFMA2 R76, R78.F32x2.HI_LO, UR37.F32, R0.reuse.F32 ;  /* 0x000000254e4c7c49 */ /* 0x100fe20009200000 */
[----:B------:R-:W-:Y:S01]  /*af60*/  USEL UR55, UR55, UR39, UP0 ;  /* 0x0000002737377287 */ /* 0x000fe20008000000 */
[--C-:B------:R-:W-:Y:S01]  /*af70*/  FFMA2 R78, R80.F32x2.HI_LO, UR37.F32, R0.reuse.F32 ;  /* 0x00000025504e7c49 */ /* 0x100fe20009200000 */
[----:B------:R-:W2:Y:S01]  /*af80*/  MUFU.EX2 R61, R61 ;  /* 0x0000003d003d7308 */ /* 0x000ea20000000800 */
[----:B-1----:R-:W-:Y:S01]  /*af90*/  @!P3 FMUL R59, R59, R59 ;  /* 0x0000003b3b3bb220 */ /* 0x002fe20000400000 */
[----:B------:R-:W-:Y:S01]  /*afa0*/  FSETP.GEU.AND P3, PT, R66, -126, PT ;  /* 0xc2fc00004200780b */ /* 0x000fe20003f6e000 */
[----:B------:R-:W-:Y:S01]  /*afb0*/  @!P6 FMUL R63, R63, 0.5 ;  /* 0x3f0000003f3fe820 */ /* 0x000fe20000400000 */
[----:B------:R-:W-:Y:S01]  /*afc0*/  @!P5 FMUL R64, R64, 0.5 ;  /* 0x3f0000004040d820 */ /* 0x000fe20000400000 */
[--C-:B------:R-:W-:Y:S01]  /*afd0*/  FFMA2 R80, R82.F32x2.HI_LO, UR37.F32, R0.reuse.F32 ;  /* 0x0000002552507c49 */ /* 0x100fe20009200000 */
[----:B------:R-:W-:Y:S01]  /*afe0*/  SYNCS.ARRIVE.TRANS64.A1T0 RZ, [UR43], RZ ;  /* 0x000000ffffff79a7 */ /* 0x000fe2000810002b */
[----:B------:R-:W-:Y:S01]  /*aff0*/  @!P4 FMUL R65, R65, 0.5 ;  /* 0x3f0000004141c820 */ /* 0x000fe20000400000 */
[----:B------:R-:W1:Y:S01]  /*b000*/  MUFU.EX2 R62, R62 ;  /* 0x0000003e003e7308 */ /* 0x000e620000000800 */
[----:B---3--:R-:W-:Y:S01]  /*b010*/  @!P2 FMUL R60, R60, R60 ;  /* 0x0000003c3c3ca220 */ /* 0x008fe20000400000 */
[----:B------:R-:W-:Y:S01]  /*b020*/  FSETP.GEU.AND P2, PT, R67, -126, PT ;  /* 0xc2fc00004300780b */ /* 0x000fe20003f4e000 */
[--C-:B------:R-:W-:Y:S01]  /*b030*/  FFMA2 R82, R84.F32x2.HI_LO, UR37.F32, R0.reuse.F32 ;  /* 0x0000002554527c49 */ /* 0x100fe20009200000 */
[----:B------:R-:W-:Y:S01]  /*b040*/  LOP3.LUT R123, R123, 0x1, RZ, 0x3c, !PT ;  /* 0x000000017b7b7812 */ /* 0x000fe200078e3cff */
[----:B------:R-:W-:-:S02]  /*b050*/  FFMA2 R84, R86.F32x2.HI_LO, UR37.F32, R0.F32 ;  /* 0x0000002556547c49 */ /* 0x000fc40009200000 */
[----:B------:R-:W-:Y:S01]  /*b060*/  @!P3 FMUL R66, R66, 0.5 ;  /* 0x3f0000004242b820 */ /* 0x000fe20000400000 */
[----:B------:R-:W3:Y:S01]  /*b070*/  MUFU.EX2 R63, R63 ;  /* 0x0000003f003f7308 */ /* 0x000ee20000000800 */
[----:B--2---:R-:W-:Y:S01]  /*b080*/  @!P1 FMUL R61, R61, R61 ;  /* 0x0000003d3d3d9220 */ /* 0x004fe20000400000 */
[----:B------:R-:W-:Y:S01]  /*b090*/  FSETP.GEU.AND P1, PT, R68, -126, PT ;  /* 0xc2fc00004400780b */ /* 0x000fe20003f2e000 */
[--C-:B------:R-:W-:Y:S02]  /*b0a0*/  FFMA2 R24, R24.F32x2.HI_LO, UR37.F32, R0.reuse.F32 ;  /* 0x0000002518187c49 */ /* 0x100fe40009200000 */
[--C-:B------:R-:W-:Y:S02]  /*b0b0*/  FFMA2 R26, R26.F32x2.HI_LO, UR37.F32, R0.reuse.F32 ;  /* 0x000000251a1a7c49 */ /* 0x100fe40009200000 */
[----:B------:R-:W-:Y:S01]  /*b0c0*/  @!P2 FMUL R67, R67, 0.5 ;  /* 0x3f0000004343a820 */ /* 0x000fe20000400000 */
[----:B------:R-:W2:Y:S01]  /*b0d0*/  MUFU.EX2 R64, R64 ;  /* 0x0000004000407308 */ /* 0x000ea20000000800 */
[----:B-1----:R-:W-:Y:S01]  /*b0e0*/  @!P0 FMUL R62, R62, R62 ;  /* 0x0000003e3e3e8220 */ /* 0x002fe20000400000 */
[----:B------:R-:W-:Y:S01]  /*b0f0*/  FSETP.GEU.AND P0, PT, R69, -126, PT ;  /* 0xc2fc00004500780b */ /* 0x000fe20003f0e000 */
[----:B------:R-:W-:-:S02]  /*b100*/  FFMA2 R28, R28.F32x2.HI_LO, UR37.F32, R0.F32 ;  /* 0x000000251c1c7c49 */ /* 0x000fc40009200000 */
[--C-:B------:R-:W-:Y:S02]  /*b110*/  FFMA2 R30, R30.F32x2.HI_LO, UR37.F32, R0.reuse.F32 ;  /* 0x000000251e1e7c49 */ /* 0x100fe40009200000 */
[----:B------:R-:W-:Y:S01]  /*b120*/  @!P1 FMUL R68, R68, 0.5 ;  /* 0x3f00000044449820 */ /* 0x000fe20000400000 */
[----:B------:R-:W1:Y:S01]  /*b130*/  MUFU.EX2 R65, R65 ;  /* 0x0000004100417308 */ /* 0x000e620000000800 */
[----:B---3--:R-:W-:Y:S01]  /*b140*/  @!P6 FMUL R63, R63, R63 ;  /* 0x0000003f3f3fe220 */ /* 0x008fe20000400000 */
[----:B------:R-:W-:Y:S01]  /*b150*/  FSETP.GEU.AND P6, PT, R70, -126, PT ;  /* 0xc2fc00004600780b */ /* 0x000fe20003fce000 */
[--C-:B------:R-:W-:Y:S02]  /*b160*/  FFMA2 R32, R32.F32x2.HI_LO, UR37.F32, R0.reuse.F32 ;  /* 0x0000002520207c49 */ /* 0x100fe40009200000 */
[--C-:B------:R-:W-:Y:S02]  /*b170*/  FFMA2 R34, R34.F32x2.HI_LO, UR37.F32, R0.reuse.F32 ;  /* 0x0000002522227c49 */ /* 0x100fe40009200000 */
[----:B------:R-:W-:Y:S01]  /*b180*/  @!P0 FMUL R69, R69, 0.5 ;  /* 0x3f00000045458820 */ /* 0x000fe20000400000 */
[----:B------:R-:W3:Y:S01]  /*b190*/  MUFU.EX2 R66, R66 ;  /* 0x0000004200427308 */ /* 0x000ee20000000800 */
[----:B--2---:R-:W-:Y:S01]  /*b1a0*/  @!P5 FMUL R64, R64, R64 ;  /* 0x000000404040d220 */ /* 0x004fe20000400000 */
[----:B------:R-:W-:Y:S01]  /*b1b0*/  FSETP.GEU.AND P5, PT, R71, -126, PT ;  /* 0xc2fc00004700780b */ /* 0x000fe20003fae000 */
[----:B------:R-:W-:-:S02]  /*b1c0*/  FFMA2 R36, R36.F32x2.HI_LO, UR37.F32, R0.F32 ;  /* 0x0000002524247c49 */ /* 0x000fc40009200000 */
[--C-:B------:R-:W-:Y:S02]  /*b1d0*/  FFMA2 R38, R38.F32x2.HI_LO, UR37.F32, R0.reuse.F32 ;  /* 0x0000002526267c49 */ /* 0x100fe40009200000 */
[----:B------:R-:W-:Y:S01]  /*b1e0*/  @!P6 FMUL R70, R70, 0.5 ;  /* 0x3f0000004646e820 */ /* 0x000fe20000400000 */
[----:B------:R-:W2:Y:S01]  /*b1f0*/  MUFU.EX2 R67, R67 ;  /* 0x0000004300437308 */ /* 0x000ea20000000800 */
[----:B-1----:R-:W-:Y:S01]  /*b200*/  @!P4 FMUL R65, R65, R65 ;  /* 0x000000414141c220 */ /* 0x002fe20000400000 */
[----:B------:R-:W-:Y:S01]  /*b210*/  FSETP.GEU.AND P4, PT, R72, -126, PT ;  /* 0xc2fc00004800780b */ /* 0x000fe20003f8e000 */
[--C-:B------:R-:W-:Y:S02]  /*b220*/  FFMA2 R40, R40.F32x2.HI_LO, UR37.F32, R0.reuse.F32 ;  /* 0x0000002528287c49 */ /* 0x100fe40009200000 */
[--C-:B------:R-:W-:Y:S02]  /*b230*/  FFMA2 R42, R42.F32x2.HI_LO, UR37.F32, R0.reuse.F32 ;  /* 0x000000252a2a7c49 */ /* 0x100fe40009200000 */
[----:B------:R-:W-:Y:S01]  /*b240*/  @!P5 FMUL R71, R71, 0.5 ;  /* 0x3f0000004747d820 */ /* 0x000fe20000400000 */
[----:B------:R-:W1:Y:S01]  /*b250*/  MUFU.EX2 R68, R68 ;  /* 0x0000004400447308 */ /* 0x000e620000000800 */
[----:B---3--:R-:W-:Y:S01]  /*b260*/  @!P3 FMUL R66, R66, R66 ;  /* 0x000000424242b220 */ /* 0x008fe20000400000 */
[----:B------:R-:W-:Y:S01]  /*b270*/  FSETP.GEU.AND P3, PT, R73, -126, PT ;  /* 0xc2fc00004900780b */ /* 0x000fe20003f6e000 */
[----:B------:R-:W-:-:S02]  /*b280*/  FFMA2 R44, R44.F32x2.HI_LO, UR37.F32, R0.F32 ;  /* 0x000000252c2c7c49 */ /* 0x000fc40009200000 */
[--C-:B------:R-:W-:Y:S02]  /*b290*/  FFMA2 R46, R46.F32x2.HI_LO, UR37.F32, R0.reuse.F32 ;  /* 0x000000252e2e7c49 */ /* 0x100fe40009200000 */
        /* <DEDUP_REMOVED lines=11> */
[----:B------:R-:W-:Y:S02]  /*b350*/  FFMA2 R54, R54.F32x2.HI_LO, UR37.F32, R0.F32 ;  /* 0x0000002536367c49 */ /* 0x000fe40009200000 */
[----:B------:R-:W-:Y:S01]  /*b360*/  @!P2 FMUL R74, R74, 0.5 ;  /* 0x3f0000004a4aa820 */ /* 0x000fe20000400000 */
[----:B------:R-:W1:Y:S01]  /*b370*/  MUFU.EX2 R71, R71 ;  /* 0x0000004700477308 */ /* 0x000e620000000800 */
[----:B---3--:R-:W-:Y:S01]  /*b380*/  @!P0 FMUL R69, R69, R69 ;  /* 0x0000004545458220 */ /* 0x008fe20000400000 */
[----:B------:R-:W-:-:S05]  /*b390*/  FSETP.GEU.AND P0, PT, R76, -126, PT ;  /* 0xc2fc00004c00780b */ /* 0x000fca0003f0e000 */
[----:B------:R-:W-:Y:S01]  /*b3a0*/  @!P1 FMUL R75, R75, 0.5 ;  /* 0x3f0000004b4b9820 */ /* 0x000fe20000400000 */
[----:B------:R-:W3:Y:S01]  /*b3b0*/  MUFU.EX2 R72, R72 ;  /* 0x0000004800487308 */ /* 0x000ee20000000800 */
[----:B--2---:R-:W-:Y:S01]  /*b3c0*/  @!P6 FMUL R70, R70, R70 ;  /* 0x000000464646e220 */ /* 0x004fe20000400000 */
[----:B------:R-:W-:-:S05]  /*b3d0*/  FSETP.GEU.AND P6, PT, R77, -126, PT ;  /* 0xc2fc00004d00780b */ /* 0x000fca0003fce000 */
[----:B------:R-:W-:Y:S01]  /*b3e0*/  @!P0 FMUL R76, R76, 0.5 ;  /* 0x3f0000004c4c8820 */ /* 0x000fe20000400000 */
[----:B------:R-:W2:Y:S01]  /*b3f0*/  MUFU.EX2 R73, R73 ;  /* 0x0000004900497308 */ /* 0x000ea20000000800 */
[----:B-1----:R-:W-:Y:S01]  /*b400*/  @!P5 FMUL R71, R71, R71 ;  /* 0x000000474747d220 */ /* 0x002fe20000400000 */
[----:B------:R-:W-:-:S05]  /*b410*/  FSETP.GEU.AND P5, PT, R78, -126, PT ;  /* 0xc2fc00004e00780b */ /* 0x000fca0003fae000 */
        /* <DEDUP_REMOVED lines=59> */
[----:B------:R-:W-:Y:S02]  /*b7d0*/  FSETP.GEU.AND P4, PT, R31, -126, PT ;  /* 0xc2fc00001f00780b */ /* 0x000fe40003f8e000 */
[----:B------:R-:W-:-:S03]  /*b7e0*/  F2FP.BF16.F32.PACK_AB R24, R23, R22 ;  /* 0x000000161718723e */ /* 0x000fc600000010ff */
[----:B------:R-:W-:Y:S01]  /*b7f0*/  @!P5 FMUL R30, R30, 0.5 ;  /* 0x3f0000001e1ed820 */ /* 0x000fe20000400000 */
[----:B------:R-:W1:Y:S01]  /*b800*/  MUFU.EX2 R89, R27 ;  /* 0x0000001b00597308 */ /* 0x000e620000000800 */
[----:B---3--:R-:W-:Y:S01]  /*b810*/  @!P3 FMUL R87, R87, R87 ;  /* 0x000000575757b220 */ /* 0x008fe20000400000 */
[----:B------:R-:W-:Y:S02]  /*b820*/  FSETP.GEU.AND P3, PT, R32, -126, PT ;  /* 0xc2fc00002000780b */ /* 0x000fe40003f6e000 */
[----:B------:R-:W-:-:S03]  /*b830*/  F2FP.BF16.F32.PACK_AB R25, R57, R56 ;  /* 0x000000383919723e */ /* 0x000fc600000010ff */
[----:B------:R-:W-:Y:S01]  /*b840*/  @!P4 FMUL R31, R31, 0.5 ;  /* 0x3f0000001f1fc820 */ /* 0x000fe20000400000 */
[----:B------:R-:W3:Y:S01]  /*b850*/  MUFU.EX2 R90, R28 ;  /* 0x0000001c005a7308 */ /* 0x000ee20000000800 */
[----:B--2---:R-:W-:Y:S01]  /*b860*/  @!P2 FMUL R88, R88, R88 ;  /* 0x000000585858a220 */ /* 0x004fe20000400000 */
[----:B------:R-:W-:Y:S02]  /*b870*/  FSETP.GEU.AND P2, PT, R33, -126, PT ;  /* 0xc2fc00002100780b */ /* 0x000fe40003f4e000 */
[----:B------:R-:W-:-:S03]  /*b880*/  F2FP.BF16.F32.PACK_AB R26, R59, R58 ;  /* 0x0000003a3b1a723e */ /* 0x000fc600000010ff */
        /* <DEDUP_REMOVED lines=113> */
[----:B------:R-:W-:Y:S02]  /*bfa0*/  LOP3.LUT P0, RZ, R3, 0x3, R2, 0x48, !PT ;  /* 0x0000000303ff7812 */ /* 0x000fe40007804802 */
[----:B------:R-:W-:-:S03]  /*bfb0*/  F2FP.BF16.F32.PACK_AB R49, R105, R104 ;  /* 0x000000686931723e */ /* 0x000fc600000010ff */
[----:B------:R-:W-:Y:S01]  /*bfc0*/  @!P1 FMUL R55, R55, 0.5 ;  /* 0x3f00000037379820 */ /* 0x000fe20000400000 */
[----:B------:R-:W3:Y:S01]  /*bfd0*/  MUFU.EX2 R116, R52 ;  /* 0x0000003400747308 */ /* 0x000ee20000000800 */
[----:B--2---:R-:W-:Y:S01]  /*bfe0*/  @!P6 FMUL R112, R112, R112 ;  /* 0x000000707070e220 */ /* 0x004fe20000400000 */
[----:B------:R-:W-:-:S06]  /*bff0*/  F2FP.BF16.F32.PACK_AB R50, R107, R106 ;  /* 0x0000006a6b32723e */ /* 0x000fcc00000010ff */
[----:B------:R-:W2:Y:S01]  /*c000*/  MUFU.EX2 R117, R53 ;  /* 0x0000003500757308 */ /* 0x000ea20000000800 */
[----:B-1----:R-:W-:Y:S01]  /*c010*/  @!P5 FMUL R113, R113, R113 ;  /* 0x000000717171d220 */ /* 0x002fe20000400000 */
[----:B------:R-:W-:-:S06]  /*c020*/  F2FP.BF16.F32.PACK_AB R51, R109, R108 ;  /* 0x0000006c6d33723e */ /* 0x000fcc00000010ff */
[----:B------:R-:W1:Y:S01]  /*c030*/  MUFU.EX2 R114, R54 ;  /* 0x0000003600727308 */ /* 0x000e620000000800 */
[----:B---3--:R-:W-:Y:S01]  /*c040*/  @!P4 FMUL R116, R116, R116 ;  /* 0x000000747474c220 */ /* 0x008fe20000400000 */
[----:B------:R-:W-:-:S06]  /*c050*/  F2FP.BF16.F32.PACK_AB R52, R111, R110 ;  /* 0x0000006e6f34723e */ /* 0x000fcc00000010ff */
[----:B------:R-:W3:Y:S01]  /*c060*/  MUFU.EX2 R115, R55 ;  /* 0x0000003700737308 */ /* 0x000ee20000000800 */
[----:B--2---:R-:W-:Y:S01]  /*c070*/  @!P3 FMUL R117, R117, R117 ;  /* 0x000000757575b220 */ /* 0x004fe20000400000 */
[----:B------:R-:W-:Y:S01]  /*c080*/  F2FP.BF16.F32.PACK_AB R53, R113, R112 ;  /* 0x000000707135723e */ /* 0x000fe200000010ff */
[----:B-1----:R-:W-:-:S03]  /*c090*/  @!P2 FMUL R114, R114, R114 ;  /* 0x000000727272a220 */ /* 0x002fc60000400000 */
[----:B------:R-:W-:Y:S01]  /*c0a0*/  F2FP.BF16.F32.PACK_AB R54, R117, R116 ;  /* 0x000000747536723e */ /* 0x000fe200000010ff */
[----:B---3--:R-:W-:-:S05]  /*c0b0*/  @!P1 FMUL R115, R115, R115 ;  /* 0x0000007373739220 */ /* 0x008fca0000400000 */
[----:B------:R-:W-:Y:S01]  /*c0c0*/  F2FP.BF16.F32.PACK_AB R55, R115, R114 ;  /* 0x000000727337723e */ /* 0x000fe200000010ff */
[----:B------:R-:W-:Y:S06]  /*c0d0*/  @!P0 BRA `(.L_x_234) ;  /* 0x0000000000408947 */ /* 0x000fec0003800000 */
        /* <DEDUP_REMOVED lines=16> */
.L_x_234:
[----:B------:R-:W-:Y:S01]  /*c1e0*/  MOV R0, UR47 ;  /* 0x0000002f00007c02 */ /* 0x000fe20008000f00 */
[----:B------:R-:W-:Y:S05]  /*c1f0*/  WARPSYNC.ALL ;  /* 0x0000000000007948 */ /* 0x000fea0003800000 */
[----:B------:R-:W-:Y:S01]  /*c200*/  ISETP.GT.U32.AND P0, PT, R0, 0x1, PT ;  /* 0x000000010000780c */ /* 0x000fe20003f04070 */
[----:B------:R1:W-:Y:S01]  /*c210*/  STTM.x32 tmem[UR41], R24 ;  /* 0x00000018000079ed */ /* 0x0003e200082c0029 */
[----:B------:R-:W2:Y:S11]  /*c220*/  FENCE.VIEW.ASYNC.T ;  /* 0x00000000000073c6 */ /* 0x000eb60000000200 */
[----:B------:R-:W-:Y:S05]  /*c230*/  @P0 BRA `(.L_x_235) ;  /* 0x0000000000080947 */ /* 0x000fea0003800000 */
[----:B------:R-:W-:Y:S05]  /*c240*/  BPT.TRAP 0x1 ;  /* 0x000000040000795c */ /* 0x000fea0000300000 */
[----:B------:R-:W-:Y:S05]  /*c250*/  BPT.TRAP 0x1 ;  /* 0x000000040000795c */ /* 0x000fea0000300000 */
.L_x_235:
[----:B------:R-:W-:Y:S02]  /*c260*/  UPRMT UR4, UR38, 0x654, UR42 ;  /* 0x0000065426047896 */ /* 0x000fe4000800002a */
[----:B------:R-:W-:Y:S02]  /*c270*/  UISETP.NE.AND UP0, UPT, UR57, URZ, UPT ;  /* 0x000000ff3900728c */ /* 0x000fe4000bf05270 */
[----:B------:R-:W-:-:S04]  /*c280*/  ULOP3.LUT UR40, UR40, 0x1, URZ, 0x3c, !UPT ;  /* 0x0000000128287892 */ /* 0x000fc8000f8e3cff */
[----:B------:R-:W-:Y:S01]  /*c290*/  USEL UR53, UR40, UR53, UP0 ;  /* 0x0000003528357287 */ /* 0x000fe20008000000 */
[----:B--2---:R-:W-:Y:S01]  /*c2a0*/  SYNCS.ARRIVE.TRANS64.RED.A1T0 RZ, [UR4], RZ ;  /* 0x000000ffffff79a7 */ /* 0x004fe20008100404 */
[----:B------:R-:W-:Y:S02]  /*c2b0*/  USEL UR56, UR56, UR40, UP0 ;  /* 0x0000002838387287 */ /* 0x000fe40008000000 */
[----:B------:R-:W-:-:S09]  /*c2c0*/  UISETP.NE.AND UP0, UPT, UR50, URZ, UPT ;  /* 0x000000ff3200728c */ /* 0x000fd2000bf05270 */
[----:B------:R-:W-:Y:S05]  /*c2d0*/  BRA.U UP0, `(.L_x_236) ;  /* 0x0000000100047547 */ /* 0x000fea000b800000 */
[----:B------:R-:W-:Y:S05]  /*c2e0*/  BPT.TRAP 0x1 ;  /* 0x000000040000795c */ /* 0x000fea0000300000 */
.L_x_236:
[----:B------:R-:W-:Y:S01]  /*c2f0*/  MOV R0, UR39 ;  /* 0x0000002700007c02 */ /* 0x000fe20008000f00 */
[----:B------:R-:W-:Y:S01]  /*c300*/  FADD2 R56, R56.F32x2.HI_LO, RZ.F32 ;  /* 0x000000ff3838724b */ /* 0x000fe20000200000 */
[----:B------:R-:W-:Y:S01]  /*c310*/  FSETP.NEU.AND P1, PT, R16, R17, PT ;  /* 0x000000111000720b */ /* 0x000fe20003f2d000 */
[----:B------:R-:W-:Y:S01]  /*c320*/  FADD2 R58, R58.F32x2.HI_LO, RZ.F32 ;  /* 0x000000ff3a3a724b */ /* 0x000fe20000200000 */
[----:B------:R-:W-:Y:S01]  /*c330*/  SHF.L.U32 R0, R0, 0x1f, RZ ;  /* 0x0000001f00007819 */ /* 0x000fe200000006ff */
[----:B------:R-:W-:Y:S02]  /*c340*/  FADD2 R56, R56.F32x2.HI_LO, R64.F32x2.HI_LO ;  /* 0x000000403838724b */ /* 0x000fe40000000000 */
[----:B------:R-:W-:Y:S01]  /*c350*/  FADD2 R60, R60.F32x2.HI_LO, RZ.F32 ;  /* 0x000000ff3c3c724b */ /* 0x000fe20000200000 */
[----:B------:R-:W2:Y:S01]  /*c360*/  SYNCS.PHASECHK.TRANS64.TRYWAIT P2, [UR49], R0 ;  /* 0x00000000ff0075a7 */ /* 0x000ea20008041131 */
[----:B------:R-:W-:Y:S02]  /*c370*/  FADD2 R58, R58.F32x2.HI_LO, R66.F32x2.HI_LO ;  /* 0x000000423a3a724b */ /* 0x000fe40000000000 */
[----:B------:R-:W-:-:S02]  /*c380*/  FADD2 R60, R60.F32x2.HI_LO, R68.F32x2.HI_LO ;  /* 0x000000443c3c724b */ /* 0x000fc40000000000 */
[----:B------:R-:W-:Y:S02]  /*c390*/  FADD2 R56, R56.F32x2.HI_LO, R72.F32x2.HI_LO ;  /* 0x000000483838724b */ /* 0x000fe40000000000 */
[----:B------:R-:W-:Y:S01]  /*c3a0*/  FADD2 R58, R58.F32x2.HI_LO, R74.F32x2.HI_LO ;  /* 0x0000004a3a3a724b */ /* 0x000fe20000000000 */
[----:B--2---:R-:W-:Y:S06]  /*c3b0*/  @!P2 BRA `(.L_x_237) ;  /* 0x0000004400d4a947 */ /* 0x004fec0003800000 */
.L_x_408:
[----:B------:R-:W-:Y:S01]  /*c3c0*/  BSSY.RECONVERGENT B0, `(.L_x_238) ;  /* 0x000000a000007945 */ /* 0x000fe20003800200 */
[----:B--2---:R-:W-:-:S03]  /*c3d0*/  MOV R3, 0x3f000000 ;  /* 0x3f00000000037802 */ /* 0x004fc60000000f00 */
[----:B------:R-:W-:Y:S05]  /*c3e0*/  @!P1 BRA `(.L_x_239) ;  /* 0x00000000001c9947 */ /* 0x000fea0003800000 */
[----:B------:R-:W-:-:S04]  /*c3f0*/  FADD R0, -R17, R16 ;  /* 0x0000001011007221 */ /* 0x000fc80000000100 */
[----:B------:R-:W-:-:S05]  /*c400*/  FMUL R0, R0, UR37 ;  /* 0x0000002500007c20 */ /* 0x000fca0008400000 */
[----:B------:R-:W-:-:S13]  /*c410*/  FSETP.GEU.AND P1, PT, R0, -126, PT ;  /* 0xc2fc00000000780b */ /* 0x000fda0003f2e000 */
[----:B------:R-:W-:-:S04]  /*c420*/  @!P1 FMUL R0, R0, 0.5 ;  /* 0x3f00000000009820 */ /* 0x000fc80000400000 */
[----:B------:R-:W2:Y:S02]  /*c430*/  MUFU.EX2 R3, R0 ;  /* 0x0000000000037308 */ /* 0x000ea40000000800 */
[----:B--2---:R-:W-:-:S04]  /*c440*/  @!P1 FMUL R3, R3, R3 ;  /* 0x0000000303039220 */ /* 0x004fc80000400000 */
[----:B------:R-:W-:Y:S02]  /*c450*/  FMUL R3, R3, 0.5 ;  /* 0x3f00000003037820 */ /* 0x000fe40000400000 */
.L_x_239:
[----:B------:R-:W-:Y:S05]  /*c460*/  BSYNC.RECONVERGENT B0 ;  /* 0x0000000000007941 */ /* 0x000fea0003800200 */
.L_x_238:
[----:B------:R-:W-:Y:S01]  /*c470*/  FMUL R18, R3, R18 ;  /* 0x0000001203127220 */ /* 0x000fe20000400000 */
[----:B------:R-:W-:Y:S01]  /*c480*/  FADD2 R60, R60.F32x2.HI_LO, R76.F32x2.HI_LO ;  /* 0x0000004c3c3c724b */ /* 0x000fe20000000000 */
[----:B------:R-:W-:Y:S01]  /*c490*/  UISETP.NE.AND UP0, UPT, UR52, URZ, UPT ;  /* 0x000000ff3400728c */ /* 0x000fe2000bf05270 */
[----:B------:R-:W-:Y:S02]  /*c4a0*/  FADD2 R56, R56.F32x2.HI_LO, R80.F32x2.HI_LO ;  /* 0x000000503838724b */ /* 0x000fe40000000000 */
[----:B------:R-:W-:Y:S02]  /*c4b0*/  FADD2 R22, R18.F32, R22.F32x2.HI_LO ;  /* 0x000000161216724b */ /* 0x000fe40000040000 */
[----:B------:R-:W-:Y:S02]  /*c4c0*/  FADD2 R58, R58.F32x2.HI_LO, R82.F32x2.HI_LO ;  /* 0x000000523a3a724b */ /* 0x000fe40000000000 */
[----:B------:R-:W-:Y:S02]  /*c4d0*/  FADD2 R22, R22.F32x2.HI_LO, R62.F32x2.HI_LO ;  /* 0x0000003e1616724b */ /* 0x000fe40000000000 */
[----:B------:R-:W-:-:S02]  /*c4e0*/  FADD2 R60, R60.F32x2.HI_LO, R84.F32x2.HI_LO ;  /* 0x000000543c3c724b */ /* 0x000fc40000000000 */
[----:B------:R-:W-:Y:S02]  /*c4f0*/  FADD2 R22, R22.F32x2.HI_LO, R70.F32x2.HI_LO ;  /* 0x000000461616724b */ /* 0x000fe40000000000 */
[----:B------:R-:W-:Y:S02]  /*c500*/  FADD2 R56, R56.F32x2.HI_LO, R88.F32x2.HI_LO ;  /* 0x000000583838724b */ /* 0x000fe40000000000 */
[----:B------:R-:W-:Y:S02]  /*c510*/  FADD2 R22, R22.F32x2.HI_LO, R78.F32x2.HI_LO ;  /* 0x0000004e1616724b */ /* 0x000fe40000000000 */
        /* <DEDUP_REMOVED lines=16> */
[----:B------:R-:W-:-:S04]  /*c620*/  FADD2 R22, R22.F32x2.HI_LO, R56.F32x2.HI_LO ;  /* 0x000000381616724b */ /* 0x000fc80000000000 */
[----:B------:R-:W-:-:S04]  /*c630*/  FADD2 R22, R22.F32x2.HI_LO, R58.F32x2.HI_LO ;  /* 0x0000003a1616724b */ /* 0x000fc80000000000 */
[----:B------:R-:W-:Y:S01]  /*c640*/  FADD R18, R22, R23 ;  /* 0x0000001716127221 */ /* 0x000fe20000000000 */
[----:B------:R-:W-:Y:S06]  /*c650*/  BRA.U UP0, `(.L_x_240) ;  /* 0x00000001006c7547 */ /* 0x000fec000b800000 */
[----:B------:R-:W-:Y:S05]  /*c660*/  @P0 BRA `(.L_x_241) ;  /* 0x0000000000040947 */ /* 0x000fea0003800000 */
[----:B------:R-:W-:Y:S05]  /*c670*/  BPT.TRAP 0x1 ;  /* 0x000000040000795c */ /* 0x000fea0000300000 */
.L_x_241:
[----:B------:R-:W-:Y:S01]  /*c680*/  IMAD.U32 R3, RZ, RZ, UR40 ;  /* 0x00000028ff037e24 */ /* 0x000fe2000f8e00ff */
[----:B------:R-:W-:-:S04]  /*c690*/  ISETP.NE.AND P0, PT, R119, R118, PT ;  /* 0x000000767700720c */ /* 0x000fc80003f05270 */
[----:B------:R-:W-:-:S04]  /*c6a0*/  SHF.L.U32 R3, R3, 0x1f, RZ ;  /* 0x0000001f03037819 */ /* 0x000fc800000006ff */
[----:B------:R-:W2:Y:S02]  /*c6b0*/  SYNCS.PHASECHK.TRANS64.TRYWAIT P1, [UR46], R3 ;  /* 0x00000003ff0075a7 */ /* 0x000ea4000802112e */
[----:B--2---:R-:W-:Y:S05]  /*c6c0*/  @!P1 BRA `(.L_x_242) ;  /* 0x0000004400289947 */ /* 0x004fea0003800000 */
.L_x_409:
        /* <DEDUP_REMOVED lines=17> */
.L_x_243:
[----:B------:R-:W-:Y:S05]  /*c7e0*/  WARPSYNC.ALL ;  /* 0x0000000000007948 */ /* 0x000fea0003800000 */
[----:B------:R-:W-:-:S13]  /*c7f0*/  R2UR UR4, R122 ;  /* 0x000000007a0472ca */ /* 0x000fda00000e0000 */
[----:B------:R3:W-:Y:S02]  /*c800*/  STTM.x2 tmem[UR4], R18 ;  /* 0x00000012000079ed */ /* 0x0007e400080c0004 */
.L_x_240:
[----:B------:R-:W-:Y:S01]  /*c810*/  UIADD3 UR4, UPT, UPT, UR52, 0x1, URZ ;  /* 0x0000000134047890 */ /* 0x000fe2000fffe0ff */
[----:B------:R-:W-:Y:S01]  /*c820*/  MOV R16, R19 ;  /* 0x0000001300107202 */ /* 0x000fe20000000f00 */
[----:B------:R-:W-:Y:S02]  /*c830*/  UIADD3 UR52, UPT, UPT, UR52, -0x1, URZ ;  /* 0xffffffff34347890 */ /* 0x000fe4000fffe0ff */
[----:B------:R-:W-:-:S09]  /*c840*/  UISETP.GT.AND UP0, UPT, UR4, 0x1, UPT ;  /* 0x000000010400788c */ /* 0x000fd2000bf04270 */
[----:B------:R-:W-:Y:S05]  /*c850*/  BRA.U UP0, `(.L_x_244) ;  /* 0xffffffdd00147547 */ /* 0x000fea000b83ffff */
.L_x_226:
[----:B------:R-:W-:-:S09]  /*c860*/  UISETP.NE.AND UP0, UPT, UR50, URZ, UPT ;  /* 0x000000ff3200728c */ /* 0x000fd2000bf05270 */
[----:B------:R-:W-:Y:S05]  /*c870*/  BRA.U UP0, `(.L_x_245) ;  /* 0x0000000100047547 */ /* 0x000fea000b800000 */
[----:B------:R-:W-:Y:S05]  /*c880*/  BPT.TRAP 0x1 ;  /* 0x000000040000795c */ /* 0x000fea0000300000 */
.L_x_245:
[----:B------:R-:W-:Y:S01]  /*c890*/  SYNCS.ARRIVE.TRANS64.A1T0 RZ, [UR45], RZ ;  /* 0x000000ffffff79a7 */ /* 0x000fe2000810002d */
[----:B------:R-:W-:-:S04]  /*c8a0*/  UISETP.NE.AND UP1, UPT, UR57, URZ, UPT ;  /* 0x000000ff3900728c */ /* 0x000fc8000bf25270 */
[----:B------:R-:W-:-:S04]  /*c8b0*/  USEL UR5, UR54, UR55, UP1 ;  /* 0x0000003736057287 */ /* 0x000fc80008800000 */
[----:B------:R-:W-:Y:S01]  /*c8c0*/  ULOP3.LUT UR5, UR5, 0x1, URZ, 0x3c, !UPT ;  /* 0x0000000105057892 */ /* 0x000fe2000f8e3cff */
[----:B------:R-:W-:Y:S11]  /*c8d0*/  BRA.U UP0, `(.L_x_246) ;  /* 0x0000000100047547 */ /* 0x000ff6000b800000 */
[----:B------:R-:W-:Y:S05]  /*c8e0*/  BPT.TRAP 0x1 ;  /* 0x000000040000795c */ /* 0x000fea0000300000 */
.L_x_246:
[----:B-12---:R-:W-:Y:S01]  /*c8f0*/  MOV R3, UR5 ;  /* 0x0000000500037c02 */ /* 0x006fe20008000f00 */
[----:B------:R-:W-:-:S03]  /*c900*/  UISETP.GT.U32.AND UP0, UPT, UR47, 0x1, UPT ;  /* 0x000000012f00788c */ /* 0x000fc6000bf04070 */
[----:B------:R-:W-:-:S04]  /*c910*/  SHF.L.U32 R3, R3, 0x1f, RZ ;  /* 0x0000001f03037819 */ /* 0x000fc800000006ff */
[----:B------:R-:W1:Y:S02]  /*c920*/  SYNCS.PHASECHK.TRANS64.TRYWAIT P0, [UR49], R3 ;  /* 0x00000003ff0075a7 */ /* 0x000e640008001131 */
[----:B-1----:R-:W-:Y:S05]  /*c930*/  @!P0 BRA `(.L_x_247) ;  /* 0x0000004000a48947 */ /* 0x002fea0003800000 */
.L_x_410:
[----:B------:R-:W-:Y:S05]  /*c940*/  BRA.U UP0, `(.L_x_248) ;  /* 0x0000000100087547 */ /* 0x000fea000b800000 */
[----:B------:R-:W-:Y:S05]  /*c950*/  BPT.TRAP 0x1 ;  /* 0x000000040000795c */ /* 0x000fea0000300000 */
[----:B------:R-:W-:Y:S05]  /*c960*/  BPT.TRAP 0x1 ;  /* 0x000000040000795c */ /* 0x000fea0000300000 */
.L_x_248:
[----:B------:R-:W-:Y:S02]  /*c970*/  UPRMT UR4, UR38, 0x654, UR42 ;  /* 0x0000065426047896 */ /* 0x000fe4000800002a */
[----:B------:R-:W-:-:S04]  /*c980*/  UISETP.NE.AND UP0, UPT, UR57, URZ, UPT ;  /* 0x000000ff3900728c */ /* 0x000fc8000bf05270 */
[----:B------:R-:W-:Y:S02]  /*c990*/  USEL UR55, UR55, UR5, UP0 ;  /* 0x0000000537377287 */ /* 0x000fe40008000000 */
[----:B------:R-:W-:Y:S01]  /*c9a0*/  USEL UR54, UR5, UR54, UP0 ;  /* 0x0000003605367287 */ /* 0x000fe20008000000 */
[----:B------:R-:W-:Y:S01]  /*c9b0*/  SYNCS.ARRIVE.TRANS64.RED.A1T0 RZ, [UR4], RZ ;  /* 0x000000ffffff79a7 */ /* 0x000fe20008100404 */
[----:B------:R-:W-:-:S04]  /*c9c0*/  USEL UR4, UR53, UR56, UP0 ;  /* 0x0000003835047287 */ /* 0x000fc80008000000 */
[----:B------:R-:W-:-:S04]  /*c9d0*/  ULOP3.LUT UR4, UR4, 0x1, URZ, 0x3c, !UPT ;  /* 0x0000000104047892 */ /* 0x000fc8000f8e3cff */
[----:B------:R-:W-:Y:S02]  /*c9e0*/  USEL UR53, UR4, UR53, UP0 ;  /* 0x0000003504357287 */ /* 0x000fe40008000000 */
[----:B------:R-:W-:-:S12]  /*c9f0*/  USEL UR56, UR56, UR4, UP0 ;  /* 0x0000000438387287 */ /* 0x000fd80008000000 */
.L_x_223:
[----:B------:R-:W2:Y:S01]  /*ca00*/  LDCU UR4, c[0x0][0x900] ;  /* 0x00012000ff0477ac */ /* 0x000ea20008000800 */
[----:B------:R-:W-:-:S04]  /*ca10*/  UIADD3 UR36, UPT, UPT, UR51, UR36, URZ ;  /* 0x0000002433247290 */ /* 0x000fc8000fffe0ff */
[----:B--2---:R-:W-:-:S09]  /*ca20*/  UISETP.GE.AND UP0, UPT, UR36, UR4, UPT ;  /* 0x000000042400728c */ /* 0x004fd2000bf06270 */
[----:B------:R-:W-:Y:S05]  /*ca30*/  BRA.U !UP0, `(.L_x_249) ;  /* 0xffffffd908207547 */ /* 0x000fea000b83ffff */
[----:B------:R-:W-:Y:S05]  /*ca40*/  EXIT ;  /* 0x000000000000794d */ /* 0x000fea0003800000 */
.L_x_26:
[----:B------:R-:W-:-:S05]  /*ca50*/  IMAD.MOV.U32 R0, RZ, RZ, -0x4 ;  /* 0xfffffffcff007424 */ /* 0x000fca00078e00ff */
[----:B------:R-:W-:-:S05]  /*ca60*/  VIADDMNMX.U32 R0, R3, R0, 0x2, PT ;  /* 0x0000000203007446 */ /* 0x000fca0003800000 */
[----:B------:R-:W-:-:S04]  /*ca70*/  IMAD.SHL.U32 R0, R0, 0x4, RZ ;  /* 0x0000000400007824 */ /* 0x000fc800078e00ff */
[----:B------:R-:W1:Y:S02]  /*ca80*/  LDC R2, c[0x2][R0] ;  /* 0x0080000000027b82 */ /* 0x000e640000000800 */
[----:B-1----:R-:W-:-:S04]  /*ca90*/  SHF.R.S32.HI R3, RZ, 0x1f, R2 ;  /* 0x0000001fff037819 */ /* 0x002fc80000011402 */
.L_x_463:
[----:B------:R-:W-:Y:S05]  /*caa0*/  BRX R2 -0xcab0                                                                                                                                                                                                                                                                                                                                                                                                                                                                                                                                                                                                  (*"BRANCH_TARGETS .L_x_464,.L_x_465,.L_x_466"*) ;  /* 0xffffff3402547949 */ /* 0x000fea000383ffff */
.L_x_466:
[----:B------:R-:W-:-:S08]  /*cab0*/  NOP ;  /* 0x0000000000007918 */ /* 0x000fd00000000000 */
[----:B------:R-:W-:-:S00]  /*cac0*/  USETMAXREG.DEALLOC.CTAPOOL 0x18 ;  /* 0x00000018000079c8 */ /* 0x000fc000080e0500 */
[----:B------:R-:W-:Y:S05]  /*cad0*/  EXIT ;  /* 0x000000000000794d */ /* 0x000fea0003800000 */
.L_x_464:
[----:B------:R-:W-:-:S08]  /*cae0*/  NOP ;  /* 0x0000000000007918 */ /* 0x000fd00000000000 */
[----:B------:R-:W1:-:S00]  /*caf0*/  USETMAXREG.DEALLOC.CTAPOOL 0x20 ;  /* 0x00000020000079c8 */ /* 0x000e4000080e0500 */
[----:B-1----:R-:W1:Y:S02]  /*cb00*/  LDC R0, c[0x0][0x900] ;  /* 0x00024000ff007b82 */ /* 0x002e640000000800 */
[----:B-1----:R-:W-:-:S13]  /*cb10*/  ISETP.LE.AND P1, PT, R0, UR36, PT ;  /* 0x0000002400007c0c */ /* 0x002fda000bf23270 */
[----:B------:R-:W-:Y:S05]  /*cb20*/  @P1 EXIT ;  /* 0x000000000000194d */ /* 0x000fea0003800000 */
[----:B------:R-:W-:Y:S01]  /*cb30*/  HFMA2 R4, -RZ, RZ, 0, 5.9604644775390625e-08 ;  /* 0x00000001ff047431 */ /* 0x000fe200000001ff */
[----:B------:R-:W-:Y:S01]  /*cb40*/  PLOP3.LUT P5, PT, P5, P6, PT, 0xf8, 0x8f ;  /* 0x00000000008f781c */ /* 0x000fe20002fadf70 */
[----:B------:R-:W1:Y:S01]  /*cb50*/  LDCU.64 UR4, c[0x0][0x348] ;  /* 0x00006900ff0477ac */ /* 0x000e620008000a00 */
[----:B------:R-:W-:Y:S01]  /*cb60*/  UPLOP3.LUT UP1, UPT, UP2, UP3, UPT, 0xf8, 0x8f ;  /* 0x00000000008f789c */ /* 0x000fe20001727f70 */
[----:B------:R-:W-:Y:S01]  /*cb70*/  UMOV UR15, 0x1 ;  /* 0x00000001000f7882 */ /* 0x000fe20000000000 */
[----:B------:R-:W-:-:S09]  /*cb80*/  UMOV UR22, URZ ;  /* 0x000000ff00167c82 */ /* 0x000fd20008000000 */
.L_x_347:
[----:B--2---:R-:W2:Y:S01]  /*cb90*/  LDCU.64 UR6, c[0x0][0x908] ;  /* 0x00012100ff0677ac */ /* 0x004ea20008000a00 */
[----:B---3--:R-:W3:Y:S01]  /*cba0*/  LDCU UR10, c[0x0][0x904] ;  /* 0x00012080ff0a77ac */ /* 0x008ee20008000800 */
[----:B------:R-:W4:Y:S01]  /*cbb0*/  LDCU.64 UR8, c[0x0][0x920] ;  /* 0x00012400ff0877ac */ /* 0x000f220008000a00 */
[----:B------:R-:W5:Y:S01]  /*cbc0*/  LDCU UR14, c[0x0][0x91c] ;  /* 0x00012380ff0e77ac */ /* 0x000f620008000800 */
[----:B--2---:R-:W-:-:S04]  /*cbd0*/  UIMAD.WIDE.U32 UR12, UR36, UR6, URZ ;  /* 0x00000006240c72a5 */ /* 0x004fc8000f8e00ff */
[----:B------:R-:W-:Y:S02]  /*cbe0*/  USHF.R.U32.HI UR13, URZ, UR7, UR13 ;  /* 0x00000007ff0d7299 */ /* 0x000fe4000801160d */
[----:B---3--:R-:W-:Y:S01]  /*cbf0*/  UISETP.NE.AND UP2, UPT, UR10, 0x1, UPT ;  /* 0x000000010a00788c */ /* 0x008fe2000bf45270 */
[----:B------:R-:W2:Y:S03]  /*cc00*/  LDCU.64 UR6, c[0x0][0x380] ;  /* 0x00007000ff0677ac */ /* 0x000ea60008000a00 */
[----:B------:R-:W-:Y:S02]  /*cc10*/  USEL UR13, UR36, UR13, !UP2 ;  /* 0x0000000d240d7287 */ /* 0x000fe4000d000000 */
[----:B-----5:R-:W-:Y:S02]  /*cc20*/  UISETP.NE.AND UP2, UPT, UR14, 0x1, UPT ;  /* 0x000000010e00788c */ /* 0x020fe4000bf45270 */
[----:B----4-:R-:W-:-:S02]  /*cc30*/  UIMAD.WIDE.U32 UR16, UR13, UR8, URZ ;  /* 0x000000080d1072a5 */ /* 0x010fc4000f8e00ff */
[----:B------:R-:W-:-:S05]  /*cc40*/  UIADD3 UR8, UPT, UPT, -UR13, URZ, URZ ;  /* 0x000000ff0d087290 */ /* 0x000fca000fffe1ff */
[----:B------:R-:W-:Y:S02]  /*cc50*/  UMOV UR11, UR17 ;  /* 0x00000011000b7c82 */ /* 0x000fe40008000000 */
[----:B------:R-:W-:Y:S02]  /*cc60*/  USHF.R.U32.HI UR9, URZ, UR9, UR11 ;  /* 0x00000009ff097299 */ /* 0x000fe4000801160b */
[----:B------:R-:W-:Y:S02]  /*cc70*/  UIMAD UR11, UR10, UR8, UR36 ;  /* 0x000000080a0b72a4 */ /* 0x000fe4000f8e0224 */
[----:B------:R-:W-:Y:S02]  /*cc80*/  USEL UR12, UR13, UR9, !UP2 ;  /* 0x000000090d0c7287 */ /* 0x000fe4000d000000 */
[----:B--2---:R-:W-:Y:S02]  /*cc90*/  UISETP.NE.AND UP2, UPT, UR7, URZ, UPT ;  /* 0x000000ff0700728c */ /* 0x004fe4000bf45270 */
[----:B------:R-:W-:-:S02]  /*cca0*/  USHF.L.U32 UR11, UR11, 0x8, URZ ;  /* 0x000000080b0b7899 */ /* 0x000fc400080006ff */
[----:B------:R-:W-:Y:S02]  /*ccb0*/  UIADD3 UR8, UPT, UPT, -UR12, URZ, URZ ;  /* 0x000000ff0c087290 */ /* 0x000fe4000fffe1ff */
[----:B------:R-:W-:Y:S02]  /*ccc0*/  UISETP.GE.OR UP2, UPT, UR11, UR6, !UP2 ;  /* 0x000000060b00728c */ /* 0x000fe4000d746670 */
[----:B------:R-:W-:-:S07]  /*ccd0*/  UIMAD UR14, UR14, UR8, UR13 ;  /* 0x000000080e0e72a4 */ /* 0x000fce000f8e020d */
[----:B-1----:R-:W-:Y:S05]  /*cce0*/  BRA.U UP2, `(.L_x_250) ;  /* 0x0000002902187547 */ /* 0x002fea000b800000 */
[----:B------:R-:W2:Y:S01]  /*ccf0*/  LDCU UR6, c[0x0][0x38c] ;  /* 0x00007180ff0677ac */ /* 0x000ea20008000800 */
[----:B------:R-:W-:Y:S01]  /*cd00*/  BSSY.RECONVERGENT B0, `(.L_x_251) ;  /* 0x0000028000007945 */ /* 0x000fe20003800200 */
[----:B------:R-:W3:Y:S01]  /*cd10*/  LDCU.64 UR8, c[0x0][0x910] ;  /* 0x00012200ff0877ac */ /* 0x000ee20008000a00 */
[----:B------:R-:W4:Y:S01]  /*cd20*/  LDCU UR10, c[0x0][0x918] ;  /* 0x00012300ff0a77ac */ /* 0x000f220008000800 */
[----:B--2---:R-:W-:Y:S01]  /*cd30*/  IMAD.U32 R3, RZ, RZ, UR6 ;  /* 0x00000006ff037e24 */ /* 0x004fe2000f8e00ff */
[----:B---3--:R-:W-:-:S04]  /*cd40*/  UIMAD.WIDE.U32 UR16, UR12, UR9, URZ ;  /* 0x000000090c1072a5 */ /* 0x008fc8000f8e00ff */
[----:B------:R-:W-:Y:S01]  /*cd50*/  IABS R3, R3 ;  /* 0x0000000300037213 */ /* 0x000fe20000000000 */
[----:B------:R-:W-:-:S03]  /*cd60*/  UISETP.NE.AND UP2, UPT, UR8, 0x1, UPT ;  /* 0x000000010800788c */ /* 0x000fc6000bf45270 */
[----:B------:R-:W2:Y:S01]  /*cd70*/  I2F.RP R0, R3 ;  /* 0x0000000300007306 */ /* 0x000ea20000209400 */
[----:B------:R-:W-:Y:S02]  /*cd80*/  UMOV UR9, UR17 ;  /* 0x0000001100097c82 */ /* 0x000fe40008000000 */
[----:B----4-:R-:W-:-:S04]  /*cd90*/  USHF.R.U32.HI UR9, URZ, UR10, UR9 ;  /* 0x0000000aff097299 */ /* 0x010fc80008011609 */
[----:B------:R-:W-:Y:S02]  /*cda0*/  USEL UR9, UR12, UR9, !UP2 ;  /* 0x000000090c097287 */ /* 0x000fe4000d000000 */
[----:B------:R-:W-:Y:S02]  /*cdb0*/  UISETP.NE.AND UP2, UPT, UR6, URZ, UPT ;  /* 0x000000ff0600728c */ /* 0x000fe4000bf45270 */
[----:B------:R-:W-:Y:S01]  /*cdc0*/  UIADD3 UR9, UPT, UPT, -UR9, URZ, URZ ;  /* 0x000000ff09097290 */ /* 0x000fe2000fffe1ff */
[----:B--2---:R-:W2:Y:S03]  /*cdd0*/  MUFU.RCP R6, R0 ;  /* 0x0000000000067308 */ /* 0x004ea60000001000 */
[----:B------:R-:W-:-:S04]  /*cde0*/  UIMAD UR12, UR8, UR9, UR12 ;  /* 0x00000009080c72a4 */ /* 0x000fc8000f8e020c */
[----:B------:R-:W-:-:S04]  /*cdf0*/  ULOP3.LUT UR8, UR12, UR6, URZ, 0x3c, !UPT ;  /* 0x000000060c087292 */ /* 0x000fc8000f8e3cff */
[----:B------:R-:W-:Y:S01]  /*ce00*/  UISETP.GE.AND UP3, UPT, UR8, URZ, UPT ;  /* 0x000000ff0800728c */ /* 0x000fe2000bf66270 */
[----:B--2---:R-:W-:Y:S02]  /*ce10*/  IADD3 R6, PT, PT, R6, 0xffffffe, RZ ;  /* 0x0ffffffe06067810 */ /* 0x004fe40007ffe0ff */
[----:B------:R-:W-:Y:S02]  /*ce20*/  MOV R0, UR12 ;  /* 0x0000000c00007c02 */ /* 0x000fe40008000f00 */
[----:B------:R-:W2:Y:S02]  /*ce30*/  F2I.FTZ.U32.TRUNC.NTZ R7, R6 ;  /* 0x0000000600077305 */ /* 0x000ea4000021f000 */
[----:B------:R-:W-:Y:S01]  /*ce40*/  IABS R0, R0 ;  /* 0x0000000000007213 */ /* 0x000fe20000000000 */
[----:B--2---:R-:W-:Y:S02]  /*ce50*/  IMAD.MOV R2, RZ, RZ, -R7 ;  /* 0x000000ffff027224 */ /* 0x004fe400078e0a07 */
[----:B------:R-:W-:-:S02]  /*ce60*/  IMAD.MOV.U32 R6, RZ, RZ, RZ ;  /* 0x000000ffff067224 */ /* 0x000fc400078e00ff */
[----:B------:R-:W-:-:S04]  /*ce70*/  IMAD R2, R2, R3, RZ ;  /* 0x0000000302027224 */ /* 0x000fc800078e02ff */
[----:B------:R-:W-:-:S06]  /*ce80*/  IMAD.HI.U32 R2, R7, R2, R6 ;  /* 0x0000000207027227 */ /* 0x000fcc00078e0006 */
[----:B------:R-:W-:-:S05]  /*ce90*/  IMAD.HI.U32 R5, R2, R0, RZ ;  /* 0x0000000002057227 */ /* 0x000fca00078e00ff */
[----:B------:R-:W-:-:S05]  /*cea0*/  IADD3 R2, PT, PT, -R5, RZ, RZ ;  /* 0x000000ff05027210 */ /* 0x000fca0007ffe1ff */
[----:B------:R-:W-:-:S05]  /*ceb0*/  IMAD R0, R3, R2, R0 ;  /* 0x0000000203007224 */ /* 0x000fca00078e0200 */
[----:B------:R-:W-:-:S13]  /*cec0*/  ISETP.GT.U32.AND P1, PT, R3, R0, PT ;  /* 0x000000000300720c */ /* 0x000fda0003f24070 */
[----:B------:R-:W-:Y:S01]  /*ced0*/  @!P1 IMAD.IADD R0, R0, 0x1, -R3 ;  /* 0x0000000100009824 */ /* 0x000fe200078e0a03 */
[----:B------:R-:W-:-:S04]  /*cee0*/  @!P1 IADD3 R5, PT, PT, R5, 0x1, RZ ;  /* 0x0000000105059810 */ /* 0x000fc80007ffe0ff */
[----:B------:R-:W-:-:S13]  /*cef0*/  ISETP.GE.U32.AND P2, PT, R0, R3, PT ;  /* 0x000000030000720c */ /* 0x000fda0003f46070 */
[----:B------:R-:W-:-:S05]  /*cf00*/  @P2 VIADD R5, R5, 0x1 ;  /* 0x0000000105052836 */ /* 0x000fca0000000000 */
[----:B------:R-:W-:-:S13]  /*cf10*/  R2UR UR13, R5 ;  /* 0x00000000050d72ca */ /* 0x000fda00000e0000 */
[----:B------:R-:W-:Y:S02]  /*cf20*/  @!UP3 UIADD3 UR13, UPT, UPT, -UR13, URZ, URZ ;  /* 0x000000ff0d0db290 */ /* 0x000fe4000fffe1ff */
[----:B------:R-:W-:-:S04]  /*cf30*/  @!UP2 ULOP3.LUT UR13, URZ, UR6, URZ, 0x33, !UPT ;  /* 0x00000006ff0da292 */ /* 0x000fc8000f8e33ff */
[----:B------:R-:W-:-:S04]  /*cf40*/  UIADD3 UR8, UPT, UPT, -UR13, URZ, URZ ;  /* 0x000000ff0d087290 */ /* 0x000fc8000fffe1ff */
[----:B------:R-:W-:Y:S01]  /*cf50*/  UIMAD UR12, UR6, UR8, UR12 ;  /* 0x00000008060c72a4 */ /* 0x000fe2000f8e020c */
[----:B------:R-:W-:Y:S11]  /*cf60*/  @!P3 BRA `(.L_x_252) ;  /* 0x000000000004b947 */ /* 0x000ff60003800000 */
[----:B-1----:R-:W-:Y:S05]  /*cf70*/  BPT.TRAP 0x1 ;  /* 0x000000040000795c */ /* 0x002fea0000300000 */
.L_x_252:
[----:B-1----:R-:W-:Y:S05]  /*cf80*/  BSYNC.RECONVERGENT B0 ;  /* 0x0000000000007941 */ /* 0x002fea0003800200 */
.L_x_251:
[----:B------:R-:W1:Y:S01]  /*cf90*/  S2UR UR8, SR_CgaCtaId ;  /* 0x00000000000879c3 */ /* 0x000e620000008800 */
[----:B------:R-:W-:Y:S01]  /*cfa0*/  UMOV UR6, 0x400 ;  /* 0x0000040000067882 */ /* 0x000fe20000000000 */
[----:B------:R-:W-:Y:S02]  /*cfb0*/  SHF.L.U32 R6, R4, 0x1f, RZ ;  /* 0x0000001f04067819 */ /* 0x000fe400000006ff */
[----:B------:R-:W-:Y:S01]  /*cfc0*/  @!P0 MOV R0, 0x2000 ;  /* 0x0000200000008802 */ /* 0x000fe20000000f00 */
[----:B-1----:R-:W-:-:S09]  /*cfd0*/  ULEA UR8, UR8, UR6, 0x18 ;  /* 0x0000000608087291 */ /* 0x002fd2000f8ec0ff */
[----:B------:R-:W1:Y:S02]  /*cfe0*/  SYNCS.PHASECHK.TRANS64.TRYWAIT P1, [UR8+0xb010], R6 ;  /* 0x00b01006ff0075a7 */ /* 0x000e640008021108 */
[----:B-1----:R-:W-:Y:S05]  /*cff0*/  @!P1 BRA `(.L_x_253) ;  /* 0x0000003c000c9947 */ /* 0x002fea0003800000 */
.L_x_412:
[----:B------:R2:W-:Y:S01]  /*d000*/  @!P0 SYNCS.ARRIVE.TRANS64 RZ, [UR8+0xb000], R0 ;  /* 0x00b00000ffff89a7 */ /* 0x0005e20008000008 */
[----:B------:R-:W-:Y:S04]  /*d010*/  BSSY.RECONVERGENT B0, `(.L_x_254) ;  /* 0x0000003000007945 */ /* 0x000fe80003800200 */
[----:B------:R-:W-:Y:S05]  /*d020*/  @!P5 BRA `(.L_x_255) ;  /* 0x000000000004d947 */ /* 0x000fea0003800000 */
[----:B------:R-:W-:Y:S05]  /*d030*/  BPT.TRAP 0x1 ;  /* 0x000000040000795c */ /* 0x000fea0000300000 */
.L_x_255:
[----:B------:R-:W-:Y:S05]  /*d040*/  BSYNC.RECONVERGENT B0 ;  /* 0x0000000000007941 */ /* 0x000fea0003800200 */
.L_x_254:
[----:B-1----:R-:W1:Y:S01]  /*d050*/  S2R R3, SR_TID.X ;  /* 0x0000000000037919 */ /* 0x002e620000002100 */
[----:B------:R-:W-:Y:S01]  /*d060*/  BSSY.RECONVERGENT B0, `(.L_x_256) ;  /* 0x0000005000007945 */ /* 0x000fe20003800200 */
[----:B-1----:R-:W-:-:S04]  /*d070*/  LOP3.LUT P2, RZ, R3, 0x1f, RZ, 0xc0, !PT ;  /* 0x0000001f03ff7812 */ /* 0x002fc8000784c0ff */
[----:B------:R-:W-:-:S13]  /*d080*/  PLOP3.LUT P2, PT, P2, P0, PT, 0x8f, 0xf8 ;  /* 0x0000000000f8781c */ /* 0x000fda0001741177 */
[----:B------:R-:W-:Y:S05]  /*d090*/  @P2 BRA `(.L_x_257) ;  /* 0x0000000000042947 */ /* 0x000fea0003800000 */
[----:B------:R-:W-:Y:S05]  /*d0a0*/  BPT.TRAP 0x1 ;  /* 0x000000040000795c */ /* 0x000fea0000300000 */
.L_x_257:
[----:B------:R-:W-:Y:S05]  /*d0b0*/  BSYNC.RECONVERGENT B0 ;  /* 0x0000000000007941 */ /* 0x000fea0003800200 */
.L_x_256:
[----:B------:R-:W-:Y:S02]  /*d0c0*/  UIADD3 UR18, UP2, UPT, UR4, 0x80, URZ ;  /* 0x0000008004127890 */ /* 0x000fe4000ff5e0ff */
[----:B------:R-:W-:Y:S02]  /*d0d0*/  UIADD3 UR9, UPT, UPT, UR8, 0xb000, URZ ;  /* 0x0000b00008097890 */ /* 0x000fe4000fffe0ff */
[----:B------:R-:W-:Y:S01]  /*d0e0*/  UIADD3.X UR19, UPT, UPT, URZ, UR5, URZ, UP2, !UPT ;  /* 0x00000005ff137290 */ /* 0x000fe200097fe4ff */
[----:B------:R-:W-:Y:S01]  /*d0f0*/  UMOV UR16, 0x0 ;  /* 0x0000000000107882 */ /* 0x000fe20000000000 */
[----:B------:R-:W-:Y:S01]  /*d100*/  UMOV UR17, 0x10000000 ;  /* 0x1000000000117882 */ /* 0x000fe20000000000 */
[----:B------:R-:W-:-:S06]  /*d110*/  UMOV UR10, URZ ;  /* 0x000000ff000a7c82 */ /* 0x000fcc0008000000 */
[----:B------:R1:W-:Y:S02]  /*d120*/  UTMALDG.5D [UR8], [UR18], desc[UR16] ;  /* 0x00001008120075b4 */ /* 0x0003e40008021000 */
[----:B-1----:R-:W-:Y:S05]  /*d130*/  BRA.U !UP0, `(.L_x_258) ;  /* 0x0000000108047547 */ /* 0x002fea000b800000 */
[----:B------:R-:W-:Y:S05]  /*d140*/  BPT.TRAP 0x1 ;  /* 0x000000040000795c */ /* 0x000fea0000300000 */
.L_x_258:
[----:B------:R-:W-:Y:S01]  /*d150*/  ULEA UR17, UR22, UR8, 0x3 ;  /* 0x0000000816117291 */ /* 0x000fe2000f8e18ff */
[----:B------:R-:W-:Y:S01]  /*d160*/  IMAD.U32 R5, RZ, RZ, UR15 ;  /* 0x0000000fff057e24 */ /* 0x000fe2000f8e00ff */
[----:B------:R-:W-:-:S04]  /*d170*/  @!P0 MOV R2, 0x1000 ;  /* 0x0000100000028802 */ /* 0x000fc80000000f00 */
[----:B------:R-:W-:-:S04]  /*d180*/  SHF.L.U32 R5, R5, 0x1f, RZ ;  /* 0x0000001f05057819 */ /* 0x000fc800000006ff */
[----:B------:R-:W1:Y:S02]  /*d190*/  SYNCS.PHASECHK.TRANS64.TRYWAIT P1, [UR17+0xb038], R5 ;  /* 0x00b03805ff0075a7 */ /* 0x000e640008021111 */
[----:B-1----:R-:W-:Y:S05]  /*d1a0*/  @!P1 BRA `(.L_x_259) ;  /* 0x0000003800b89947 */ /* 0x002fea0003800000 */
.L_x_414:
[----:B------:R3:W-:Y:S01]  /*d1b0*/  @!P0 SYNCS.ARRIVE.TRANS64 RZ, [UR17+0xb020], R2 ;  /* 0x00b02002ffff89a7 */ /* 0x0007e20008000011 */
[----:B------:R-:W-:Y:S05]  /*d1c0*/  BRA.U !UP1, `(.L_x_260) ;  /* 0x0000000109047547 */ /* 0x000fea000b800000 */
[----:B------:R-:W-:Y:S05]  /*d1d0*/  BPT.TRAP 0x1 ;  /* 0x000000040000795c */ /* 0x000fea0000300000 */
.L_x_260:
[----:B---3--:R-:W-:Y:S01]  /*d1e0*/  LOP3.LUT P1, R2, R3, 0x1f, RZ, 0xc0, !PT ;  /* 0x0000001f03027812 */ /* 0x008fe2000782c0ff */
[----:B------:R-:W-:Y:S03]  /*d1f0*/  BSSY.RECONVERGENT B0, `(.L_x_261) ;  /* 0x0000004000007945 */ /* 0x000fe60003800200 */
[----:B------:R-:W-:-:S13]  /*d200*/  PLOP3.LUT P1, PT, P1, P0, PT, 0x8f, 0xf8 ;  /* 0x0000000000f8781c */ /* 0x000fda0000f21177 */
[----:B------:R-:W-:Y:S05]  /*d210*/  @P1 BRA `(.L_x_262) ;  /* 0x0000000000041947 */ /* 0x000fea0003800000 */
[----:B------:R-:W-:Y:S05]  /*d220*/  BPT.TRAP 0x1 ;  /* 0x000000040000795c */ /* 0x000fea0000300000 */
.L_x_262:
[----:B------:R-:W-:Y:S05]  /*d230*/  BSYNC.RECONVERGENT B0 ;  /* 0x0000000000007941 */ /* 0x000fea0003800200 */
.L_x_261:
[----:B------:R-:W-:Y:S01]  /*d240*/  ULEA UR16, UR22, UR8, 0xc ;  /* 0x0000000816107291 */ /* 0x000fe2000f8e60ff */
[----:B------:R-:W-:Y:S01]  /*d250*/  BSSY.RECONVERGENT B0, `(.L_x_263) ;  /* 0x0000013000007945 */ /* 0x000fe20003800200 */
[----:B------:R-:W-:Y:S02]  /*d260*/  UIADD3 UR26, UP2, UPT, UR4, 0x180, URZ ;  /* 0x00000180041a7890 */ /* 0x000fe4000ff5e0ff */
[----:B------:R-:W-:Y:S02]  /*d270*/  UIADD3 UR6, UPT, UPT, UR22, 0x1, URZ ;  /* 0x0000000116067890 */ /* 0x000fe4000fffe0ff */
[----:B------:R-:W-:Y:S02]  /*d280*/  UIADD3 UR17, UPT, UPT, UR17, 0xb020, URZ ;  /* 0x0000b02011117890 */ /* 0x000fe4000fffe0ff */
[----:B------:R-:W-:Y:S02]  /*d290*/  UIADD3 UR16, UPT, UPT, UR16, 0x4000, URZ ;  /* 0x0000400010107890 */ /* 0x000fe4000fffe0ff */
[----:B------:R-:W-:-:S02]  /*d2a0*/  UIADD3.X UR27, UPT, UPT, URZ, UR5, URZ, UP2, !UPT ;  /* 0x00000005ff1b7290 */ /* 0x000fc400097fe4ff */
[----:B------:R-:W-:Y:S01]  /*d2b0*/  UISETP.NE.AND UP2, UPT, UR6, 0x3, UPT ;  /* 0x000000030600788c */ /* 0x000fe2000bf45270 */
[----:B------:R-:W-:Y:S01]  /*d2c0*/  UMOV UR24, 0x0 ;  /* 0x0000000000187882 */ /* 0x000fe20000000000 */
[----:B------:R-:W-:Y:S02]  /*d2d0*/  UMOV UR25, 0x10000000 ;  /* 0x1000000000197882 */ /* 0x000fe40000000000 */
[----:B------:R-:W-:Y:S01]  /*d2e0*/  USEL UR9, URZ, 0x1, UP2 ;  /* 0x00000001ff097887 */ /* 0x000fe20009000000 */
[----:B------:R-:W-:Y:S01]  /*d2f0*/  UMOV UR18, URZ ;  /* 0x000000ff00127c82 */ /* 0x000fe20008000000 */
[----:B------:R-:W-:Y:S01]  /*d300*/  UMOV UR19, URZ ;  /* 0x000000ff00137c82 */ /* 0x000fe20008000000 */
[----:B------:R-:W-:Y:S01]  /*d310*/  UMOV UR20, UR13 ;  /* 0x0000000d00147c82 */ /* 0x000fe20008000000 */
[----:B------:R-:W-:Y:S01]  /*d320*/  UMOV UR21, UR14 ;  /* 0x0000000e00157c82 */ /* 0x000fe20008000000 */
[----:B------:R-:W-:Y:S01]  /*d330*/  USEL UR6, UR6, URZ, UP2 ;  /* 0x000000ff06067287 */ /* 0x000fe20009000000 */
[----:B------:R3:W-:Y:S01]  /*d340*/  UTMALDG.4D [UR16], [UR26], desc[UR24] ;  /* 0x000018101a0075b4 */ /* 0x0007e20008019000 */
[----:B------:R-:W-:Y:S01]  /*d350*/  ULOP3.LUT UR15, UR15, UR9, URZ, 0x3c, !UPT ;  /* 0x000000090f0f7292 */ /* 0x000fe2000f8e3cff */
[----:B---3--:R-:W-:Y:S06]  /*d360*/  @!P3 BRA `(.L_x_264) ;  /* 0x000000000004b947 */ /* 0x008fec0003800000 */
[----:B------:R-:W-:Y:S05]  /*d370*/  BPT.TRAP 0x1 ;  /* 0x000000040000795c */ /* 0x000fea0000300000 */
.L_x_264:
[----:B------:R-:W-:Y:S05]  /*d380*/  BSYNC.RECONVERGENT B0 ;  /* 0x0000000000007941 */ /* 0x000fea0003800200 */
.L_x_263:
[----:B------:R-:W3:Y:S01]  /*d390*/  SYNCS.PHASECHK.TRANS64.TRYWAIT P1, [UR8+0xb018], R6 ;  /* 0x00b01806ff0075a7 */ /* 0x000ee20008021108 */
[----:B-12---:R-:W-:Y:S01]  /*d3a0*/  @!P0 MOV R0, 0x2000 ;  /* 0x0000200000008802 */ /* 0x006fe20000000f00 */
[----:B---3--:R-:W-:Y:S06]  /*d3b0*/  @!P1 BRA `(.L_x_265) ;  /* 0x00000038004c9947 */ /* 0x008fec0003800000 */
.L_x_416:
[----:B------:R2:W-:Y:S01]  /*d3c0*/  @!P0 SYNCS.ARRIVE.TRANS64 RZ, [UR8+0xb008], R0 ;  /* 0x00b00800ffff89a7 */ /* 0x0005e20008000008 */
[----:B------:R-:W-:Y:S04]  /*d3d0*/  BSSY.RECONVERGENT B0, `(.L_x_266) ;  /* 0x0000003000007945 */ /* 0x000fe80003800200 */
[----:B------:R-:W-:Y:S05]  /*d3e0*/  @!P5 BRA `(.L_x_267) ;  /* 0x000000000004d947 */ /* 0x000fea0003800000 */
[----:B------:R-:W-:Y:S05]  /*d3f0*/  BPT.TRAP 0x1 ;  /* 0x000000040000795c */ /* 0x000fea0000300000 */
.L_x_267:
[----:B------:R-:W-:Y:S05]  /*d400*/  BSYNC.RECONVERGENT B0 ;  /* 0x0000000000007941 */ /* 0x000fea0003800200 */
.L_x_266:
[----:B------:R-:W-:Y:S01]  /*d410*/  ISETP.EQ.OR P1, PT, R2, RZ, P0 ;  /* 0x000000ff0200720c */ /* 0x000fe20000722670 */
[----:B------:R-:W-:-:S12]  /*d420*/  BSSY.RECONVERGENT B0, `(.L_x_268) ;  /* 0x0000003000007945 */ /* 0x000fd80003800200 */
[----:B------:R-:W-:Y:S05]  /*d430*/  @P1 BRA `(.L_x_269) ;  /* 0x0000000000041947 */ /* 0x000fea0003800000 */
[----:B------:R-:W-:Y:S05]  /*d440*/  BPT.TRAP 0x1 ;  /* 0x000000040000795c */ /* 0x000fea0000300000 */
.L_x_269:
[----:B------:R-:W-:Y:S05]  /*d450*/  BSYNC.RECONVERGENT B0 ;  /* 0x0000000000007941 */ /* 0x000fea0003800200 */
.L_x_268:
[----:B------:R-:W-:Y:S02]  /*d460*/  UIADD3 UR10, UP2, UPT, UR4, 0x80, URZ ;  /* 0x00000080040a7890 */ /* 0x000fe4000ff5e0ff */
[----:B------:R-:W-:Y:S02]  /*d470*/  UIADD3 UR19, UPT, UPT, UR11, 0x80, URZ ;  /* 0x000000800b137890 */ /* 0x000fe4000fffe0ff */
[----:B------:R-:W-:Y:S02]  /*d480*/  UIADD3 UR16, UPT, UPT, UR8, 0x2000, URZ ;  /* 0x0000200008107890 */ /* 0x000fe4000fffe0ff */
[----:B------:R-:W-:Y:S02]  /*d490*/  UIADD3 UR17, UPT, UPT, UR8, 0xb008, URZ ;  /* 0x0000b00808117890 */ /* 0x000fe4000fffe0ff */
[----:B------:R-:W-:Y:S01]  /*d4a0*/  UIADD3.X UR11, UPT, UPT, URZ, UR5, URZ, UP2, !UPT ;  /* 0x00000005ff0b7290 */ /* 0x000fe200097fe4ff */
[----:B------:R-:W-:Y:S01]  /*d4b0*/  UMOV UR24, 0x0 ;  /* 0x0000000000187882 */ /* 0x000fe20000000000 */
[----:B------:R-:W-:Y:S01]  /*d4c0*/  UMOV UR25, 0x10000000 ;  /* 0x1000000000197882 */ /* 0x000fe20000000000 */
[----:B------:R-:W-:Y:S01]  /*d4d0*/  UMOV UR18, URZ ;  /* 0x000000ff00127c82 */ /* 0x000fe20008000000 */
[----:B------:R-:W-:Y:S01]  /*d4e0*/  UMOV UR20, UR12 ;  /* 0x0000000c00147c82 */ /* 0x000fe20008000000 */
[----:B------:R-:W-:Y:S01]  /*d4f0*/  UMOV UR21, UR13 ;  /* 0x0000000d00157c82 */ /* 0x000fe20008000000 */
[----:B------:R-:W-:-:S03]  /*d500*/  UMOV UR22, UR14 ;  /* 0x0000000e00167c82 */ /* 0x000fc60008000000 */
[----:B------:R3:W-:Y:S02]  /*d510*/  UTMALDG.5D [UR16], [UR10], desc[UR24] ;  /* 0x000018100a0075b4 */ /* 0x0007e40008021000 */
[----:B---3--:R-:W-:Y:S05]  /*d520*/  BRA.U !UP0, `(.L_x_270) ;  /* 0x0000000108047547 */ /* 0x008fea000b800000 */
[----:B------:R-:W-:Y:S05]  /*d530*/  BPT.TRAP 0x1 ;  /* 0x000000040000795c */ /* 0x000fea0000300000 */
.L_x_270:
[----:B------:R-:W-:Y:S01]  /*d540*/  ULEA UR17, UR6, UR8, 0x3 ;  /* 0x0000000806117291 */ /* 0x000fe2000f8e18ff */
[----:B-1----:R-:W-:Y:S01]  /*d550*/  IMAD.U32 R3, RZ, RZ, UR15 ;  /* 0x0000000fff037e24 */ /* 0x002fe2000f8e00ff */
[----:B------:R-:W-:-:S04]  /*d560*/  @!P0 MOV R2, 0x1000 ;  /* 0x0000100000028802 */ /* 0x000fc80000000f00 */
[----:B------:R-:W-:-:S04]  /*d570*/  SHF.L.U32 R3, R3, 0x1f, RZ ;  /* 0x0000001f03037819 */ /* 0x000fc800000006ff */
[----:B------:R-:W1:Y:S02]  /*d580*/  SYNCS.PHASECHK.TRANS64.TRYWAIT P1, [UR17+0xb038], R3 ;  /* 0x00b03803ff0075a7 */ /* 0x000e640008021111 */
[----:B-1----:R-:W-:Y:S05]  /*d590*/  @!P1 BRA `(.L_x_271) ;  /* 0x0000003400ec9947 */ /* 0x002fea0003800000 */
.L_x_418:
[----:B------:R3:W-:Y:S01]  /*d5a0*/  @!P0 SYNCS.ARRIVE.TRANS64 RZ, [UR17+0xb020], R2 ;  /* 0x00b02002ffff89a7 */ /* 0x0007e20008000011 */
[----:B------:R-:W-:Y:S05]  /*d5b0*/  BRA.U !UP1, `(.L_x_272) ;  /* 0x0000000109047547 */ /* 0x000fea000b800000 */
[----:B------:R-:W-:Y:S05]  /*d5c0*/  BPT.TRAP 0x1 ;  /* 0x000000040000795c */ /* 0x000fea0000300000 */
.L_x_272:
[----:B------:R-:W-:Y:S04]  /*d5d0*/  BSSY.RECONVERGENT B0, `(.L_x_273) ;  /* 0x0000003000007945 */ /* 0x000fe80003800200 */
[----:B------:R-:W-:Y:S05]  /*d5e0*/  @P2 BRA `(.L_x_274) ;  /* 0x0000000000042947 */ /* 0x000fea0003800000 */
[----:B------:R-:W-:Y:S05]  /*d5f0*/  BPT.TRAP 0x1 ;  /* 0x000000040000795c */ /* 0x000fea0000300000 */
.L_x_274:
[----:B------:R-:W-:Y:S05]  /*d600*/  BSYNC.RECONVERGENT B0 ;  /* 0x0000000000007941 */ /* 0x000fea0003800200 */
.L_x_273:
[----:B------:R-:W-:Y:S01]  /*d610*/  ULEA UR16, UR6, UR8, 0xc ;  /* 0x0000000806107291 */ /* 0x000fe2000f8e60ff */
[----:B------:R-:W-:Y:S01]  /*d620*/  LOP3.LUT R4, R4, 0x1, RZ, 0x3c, !PT ;  /* 0x0000000104047812 */ /* 0x000fe200078e3cff */
[----:B------:R-:W-:Y:S02]  /*d630*/  UIADD3 UR24, UP2, UPT, UR4, 0x280, URZ ;  /* 0x0000028004187890 */ /* 0x000fe4000ff5e0ff */
[----:B------:R-:W-:Y:S02]  /*d640*/  UIADD3 UR17, UPT, UPT, UR17, 0xb020, URZ ;  /* 0x0000b02011117890 */ /* 0x000fe4000fffe0ff */
[----:B------:R-:W-:Y:S02]  /*d650*/  UIADD3 UR16, UPT, UPT, UR16, 0x4000, URZ ;  /* 0x0000400010107890 */ /* 0x000fe4000fffe0ff */
[----:B------:R-:W-:Y:S01]  /*d660*/  UIADD3.X UR25, UPT, UPT, URZ, UR5, URZ, UP2, !UPT ;  /* 0x00000005ff197290 */ /* 0x000fe200097fe4ff */
[----:B------:R-:W-:Y:S01]  /*d670*/  UMOV UR10, 0x0 ;  /* 0x00000000000a7882 */ /* 0x000fe20000000000 */
[----:B------:R-:W-:Y:S01]  /*d680*/  UMOV UR11, 0x10000000 ;  /* 0x10000000000b7882 */ /* 0x000fe20000000000 */
[----:B------:R-:W-:Y:S01]  /*d690*/  UMOV UR18, URZ ;  /* 0x000000ff00127c82 */ /* 0x000fe20008000000 */
[----:B------:R-:W-:Y:S01]  /*d6a0*/  UMOV UR19, URZ ;  /* 0x000000ff00137c82 */ /* 0x000fe20008000000 */
[----:B------:R-:W-:Y:S01]  /*d6b0*/  UMOV UR20, UR13 ;  /* 0x0000000d00147c82 */ /* 0x000fe20008000000 */
[----:B------:R-:W-:Y:S01]  /*d6c0*/  UMOV UR21, UR14 ;  /* 0x0000000e00157c82 */ /* 0x000fe20008000000 */
[----:B------:R-:W-:-:S02]  /*d6d0*/  UIADD3 UR6, UPT, UPT, UR6, 0x1, URZ ;  /* 0x0000000106067890 */ /* 0x000fc4000fffe0ff */
[----:B------:R4:W-:Y:S02]  /*d6e0*/  UTMALDG.4D [UR16], [UR24], desc[UR10] ;  /* 0x00000a10180075b4 */ /* 0x0009e40008019000 */
[----:B------:R-:W-:-:S04]  /*d6f0*/  UISETP.NE.AND UP2, UPT, UR6, 0x3, UPT ;  /* 0x000000030600788c */ /* 0x000fc8000bf45270 */
[----:B------:R-:W-:Y:S02]  /*d700*/  USEL UR9, URZ, 0x1, UP2 ;  /* 0x00000001ff097887 */ /* 0x000fe40009000000 */
[----:B------:R-:W-:Y:S02]  /*d710*/  USEL UR22, UR6, URZ, UP2 ;  /* 0x000000ff06167287 */ /* 0x000fe40009000000 */
[----:B------:R-:W-:Y:S02]  /*d720*/  UISETP.GE.AND UP2, UPT, UR7, 0x41, UPT ;  /* 0x000000410700788c */ /* 0x000fe4000bf46270 */
[----:B------:R-:W-:-:S07]  /*d730*/  ULOP3.LUT UR15, UR15, UR9, URZ, 0x3c, !UPT ;  /* 0x000000090f0f7292 */ /* 0x000fce000f8e3cff */
[----:B----4-:R-:W-:Y:S05]  /*d740*/  BRA.U !UP2, `(.L_x_250) ;  /* 0x0000001d0a807547 */ /* 0x010fea000b800000 */
[----:B------:R-:W-:Y:S01]  /*d750*/  UIADD3 UR7, UPT, UPT, UR7, 0x3f, URZ ;  /* 0x0000003f07077890 */ /* 0x000fe2000fffe0ff */
[----:B------:R-:W-:-:S03]  /*d760*/  UMOV UR10, 0x1 ;  /* 0x00000001000a7882 */ /* 0x000fc60000000000 */
[----:B------:R-:W-:-:S04]  /*d770*/  USHF.R.S32.HI UR6, URZ, 0x1f, UR7 ;  /* 0x0000001fff067899 */ /* 0x000fc80008011407 */
[----:B------:R-:W-:-:S04]  /*d780*/  ULEA.HI UR6, UR6, UR7, URZ, 0x6 ;  /* 0x0000000706067291 */ /* 0x000fc8000f8f30ff */
[----:B------:R-:W-:-:S04]  /*d790*/  USHF.R.S32.HI UR6, URZ, 0x6, UR6 ;  /* 0x00000006ff067899 */ /* 0x000fc80008011406 */
[----:B------:R-:W-:-:S04]  /*d7a0*/  UISETP.LT.AND UP2, UPT, UR6, 0x2, UPT ;  /* 0x000000020600788c */ /* 0x000fc8000bf41270 */
[----:B------:R-:W-:-:S04]  /*d7b0*/  USEL UR7, UR6, 0x2, UP2 ;  /* 0x0000000206077887 */ /* 0x000fc80009000000 */
[----:B------:R-:W-:-:S04]  /*d7c0*/  UIADD3 UR7, UPT, UPT, UR6, -UR7, URZ ;  /* 0x8000000706077290 */ /* 0x000fc8000fffe0ff */
[----:B------:R-:W-:Y:S02]  /*d7d0*/  UISETP.GE.U32.AND UP2, UPT, UR7, 0x3, UPT ;  /* 0x000000030700788c */ /* 0x000fe4000bf46070 */
[----:B------:R-:W-:-:S04]  /*d7e0*/  UIADD3 UR9, UPT, UPT, UR7, 0x1, URZ ;  /* 0x0000000107097890 */ /* 0x000fc8000fffe0ff */
[----:B------:R-:W-:-:S03]  /*d7f0*/  ULOP3.LUT UR6, UR9, 0x3, URZ, 0xc0, !UPT ;  /* 0x0000000309067892 */ /* 0x000fc6000f8ec0ff */
[----:B------:R-:W-:Y:S09]  /*d800*/  BRA.U !UP2, `(.L_x_275) ;  /* 0x000000110a347547 */ /* 0x000ff2000b800000 */
[----:B------:R-:W-:Y:S01]  /*d810*/  ULOP3.LUT UR9, UR9, 0xfffffffc, URZ, 0xc0, !UPT ;  /* 0xfffffffc09097892 */ /* 0x000fe2000f8ec0ff */
[----:B------:R-:W-:-:S11]  /*d820*/  UMOV UR7, 0x1 ;  /* 0x0000000100077882 */ /* 0x000fd60000000000 */
.L_x_316:
[----:B--2---:R-:W-:Y:S05]  /*d830*/  BRA.U !UP0, `(.L_x_276) ;  /* 0x0000000108047547 */ /* 0x004fea000b800000 */
[----:B------:R-:W-:Y:S05]  /*d840*/  BPT.TRAP 0x1 ;  /* 0x000000040000795c */ /* 0x000fea0000300000 */
.L_x_276:
[----:B------:R-:W4:Y:S01]  /*d850*/  S2UR UR8, SR_CgaCtaId ;  /* 0x00000000000879c3 */ /* 0x000f220000008800 */
[----:B------:R-:W-:Y:S01]  /*d860*/  UMOV UR10, 0x400 ;  /* 0x00000400000a7882 */ /* 0x000fe20000000000 */
[----:B-1----:R-:W-:Y:S01]  /*d870*/  IMAD.U32 R3, RZ, RZ, UR15 ;  /* 0x0000000fff037e24 */ /* 0x002fe2000f8e00ff */
[----:B---3--:R-:W-:-:S04]  /*d880*/  @!P0 MOV R2, 0x1000 ;  /* 0x0000100000028802 */ /* 0x008fc80000000f00 */
[----:B------:R-:W-:Y:S01]  /*d890*/  SHF.L.U32 R3, R3, 0x1f, RZ ;  /* 0x0000001f03037819 */ /* 0x000fe200000006ff */
[----:B----4-:R-:W-:-:S04]  /*d8a0*/  ULEA UR8, UR8, UR10, 0x18 ;  /* 0x0000000a08087291 */ /* 0x010fc8000f8ec0ff */
[----:B------:R-:W-:-:S09]  /*d8b0*/  ULEA UR17, UR22, UR8, 0x3 ;  /* 0x0000000816117291 */ /* 0x000fd2000f8e18ff */
[----:B------:R-:W1:Y:S02]  /*d8c0*/  SYNCS.PHASECHK.TRANS64.TRYWAIT P1, [UR17+0xb038], R3 ;  /* 0x00b03803ff0075a7 */ /* 0x000e640008021111 */
[----:B-1----:R-:W-:Y:S05]  /*d8d0*/  @!P1 BRA `(.L_x_277) ;  /* 0x0000003400349947 */ /* 0x002fea0003800000 */
.L_x_420:
[----:B------:R3:W-:Y:S01]  /*d8e0*/  @!P0 SYNCS.ARRIVE.TRANS64 RZ, [UR17+0xb020], R2 ;  /* 0x00b02002ffff89a7 */ /* 0x0007e20008000011 */
[----:B------:R-:W-:Y:S05]  /*d8f0*/  BRA.U !UP1, `(.L_x_278) ;  /* 0x0000000109047547 */ /* 0x000fea000b800000 */
[----:B------:R-:W-:Y:S05]  /*d900*/  BPT.TRAP 0x1 ;  /* 0x000000040000795c */ /* 0x000fea0000300000 */
.L_x_278:
[----:B-12---:R-:W1:Y:S01]  /*d910*/  S2R R0, SR_TID.X ;  /* 0x0000000000007919 */ /* 0x006e620000002100 */
[----:B------:R-:W-:Y:S01]  /*d920*/  BSSY.RECONVERGENT B0, `(.L_x_279) ;  /* 0x0000005000007945 */ /* 0x000fe20003800200 */
[----:B-1----:R-:W-:-:S04]  /*d930*/  LOP3.LUT P2, RZ, R0, 0x1f, RZ, 0xc0, !PT ;  /* 0x0000001f00ff7812 */ /* 0x002fc8000784c0ff */
[----:B------:R-:W-:-:S13]  /*d940*/  PLOP3.LUT P2, PT, P2, P0, PT, 0x8f, 0xf8 ;  /* 0x0000000000f8781c */ /* 0x000fda0001741177 */
[----:B------:R-:W-:Y:S05]  /*d950*/  @P2 BRA `(.L_x_280) ;  /* 0x0000000000042947 */ /* 0x000fea0003800000 */
[----:B------:R-:W-:Y:S05]  /*d960*/  BPT.TRAP 0x1 ;  /* 0x000000040000795c */ /* 0x000fea0000300000 */
.L_x_280:
[----:B------:R-:W-:Y:S05]  /*d970*/  BSYNC.RECONVERGENT B0 ;  /* 0x0000000000007941 */ /* 0x000fea0003800200 */
.L_x_279:
[----:B------:R-:W-:Y:S02]  /*d980*/  ULEA UR16, UR22, UR8, 0xc ;  /* 0x0000000816107291 */ /* 0x000fe4000f8e60ff */
[----:B------:R-:W-:Y:S02]  /*d990*/  UIADD3 UR24, UP2, UPT, UR4, 0x180, URZ ;  /* 0x0000018004187890 */ /* 0x000fe4000ff5e0ff */
[----:B------:R-:W-:Y:S02]  /*d9a0*/  USHF.L.U32 UR19, UR7, 0x6, URZ ;  /* 0x0000000607137899 */ /* 0x000fe400080006ff */
        /* <DEDUP_REMOVED lines=8> */
[----:B------:R-:W-:-:S03]  /*da30*/  UIADD3 UR22, UPT, UPT, UR22, 0x1, URZ ;  /* 0x0000000116167890 */ /* 0x000fc6000fffe0ff */
[----:B------:R1:W-:Y:S01]  /*da40*/  UTMALDG.4D [UR16], [UR24], desc[UR10] ;  /* 0x00000a10180075b4 */ /* 0x0003e20008019000 */
[----:B------:R-:W-:-:S04]  /*da50*/  UISETP.NE.AND UP2, UPT, UR22, 0x3, UPT ;  /* 0x000000031600788c */ /* 0x000fc8000bf45270 */
[----:B------:R-:W-:Y:S02]  /*da60*/  USEL UR12, URZ, 0x1, UP2 ;  /* 0x00000001ff0c7887 */ /* 0x000fe40009000000 */
[----:B------:R-:W-:Y:S02]  /*da70*/  USEL UR22, UR22, URZ, UP2 ;  /* 0x000000ff16167287 */ /* 0x000fe40009000000 */
[----:B------:R-:W-:Y:S01]  /*da80*/  ULOP3.LUT UR15, UR15, UR12, URZ, 0x3c, !UPT ;  /* 0x0000000c0f0f7292 */ /* 0x000fe2000f8e3cff */
[----:B-1----:R-:W-:Y:S11]  /*da90*/  BRA.U !UP0, `(.L_x_281) ;  /* 0x0000000108047547 */ /* 0x002ff6000b800000 */
[----:B------:R-:W-:Y:S05]  /*daa0*/  BPT.TRAP 0x1 ;  /* 0x000000040000795c */ /* 0x000fea0000300000 */
.L_x_281:
[----:B------:R-:W-:Y:S01]  /*dab0*/  ULEA UR17, UR22, UR8, 0x3 ;  /* 0x0000000816117291 */ /* 0x000fe2000f8e18ff */
[----:B------:R-:W-:Y:S01]  /*dac0*/  IMAD.U32 R3, RZ, RZ, UR15 ;  /* 0x0000000fff037e24 */ /* 0x000fe2000f8e00ff */
[----:B---3--:R-:W-:-:S04]  /*dad0*/  @!P0 MOV R2, 0x1000 ;  /* 0x0000100000028802 */ /* 0x008fc80000000f00 */
[----:B------:R-:W-:-:S04]  /*dae0*/  SHF.L.U32 R3, R3, 0x1f, RZ ;  /* 0x0000001f03037819 */ /* 0x000fc800000006ff */
[----:B------:R-:W1:Y:S02]  /*daf0*/  SYNCS.PHASECHK.TRANS64.TRYWAIT P1, [UR17+0xb038], R3 ;  /* 0x00b03803ff0075a7 */ /* 0x000e640008021111 */
[----:B-1----:R-:W-:Y:S05]  /*db00*/  @!P1 BRA `(.L_x_282) ;  /* 0x0000003000c09947 */ /* 0x002fea0003800000 */
.L_x_422:
[----:B------:R2:W-:Y:S01]  /*db10*/  @!P0 SYNCS.ARRIVE.TRANS64 RZ, [UR17+0xb020], R2 ;  /* 0x00b02002ffff89a7 */ /* 0x0005e20008000011 */
[----:B------:R-:W-:Y:S05]  /*db20*/  BRA.U !UP1, `(.L_x_283) ;  /* 0x0000000109047547 */ /* 0x000fea000b800000 */
[----:B------:R-:W-:Y:S05]  /*db30*/  BPT.TRAP 0x1 ;  /* 0x000000040000795c */ /* 0x000fea0000300000 */
.L_x_283:
[----:B------:R-:W-:Y:S04]  /*db40*/  BSSY.RECONVERGENT B0, `(.L_x_284) ;  /* 0x0000003000007945 */ /* 0x000fe80003800200 */
[----:B------:R-:W-:Y:S05]  /*db50*/  @P2 BRA `(.L_x_285) ;  /* 0x0000000000042947 */ /* 0x000fea0003800000 */
[----:B------:R-:W-:Y:S05]  /*db60*/  BPT.TRAP 0x1 ;  /* 0x000000040000795c */ /* 0x000fea0000300000 */
.L_x_285:
[----:B------:R-:W-:Y:S05]  /*db70*/  BSYNC.RECONVERGENT B0 ;  /* 0x0000000000007941 */ /* 0x000fea0003800200 */
.L_x_284:
        /* <DEDUP_REMOVED lines=17> */
[----:B---3--:R-:W-:Y:S11]  /*dc90*/  BRA.U !UP0, `(.L_x_286) ;  /* 0x0000000108047547 */ /* 0x008ff6000b800000 */
[----:B------:R-:W-:Y:S05]  /*dca0*/  BPT.TRAP 0x1 ;  /* 0x000000040000795c */ /* 0x000fea0000300000 */
.L_x_286:
[----:B------:R-:W-:Y:S01]  /*dcb0*/  ULEA UR17, UR22, UR8, 0x3 ;  /* 0x0000000816117291 */ /* 0x000fe2000f8e18ff */
[----:B-1----:R-:W-:Y:S01]  /*dcc0*/  IMAD.U32 R3, RZ, RZ, UR15 ;  /* 0x0000000fff037e24 */ /* 0x002fe2000f8e00ff */
[----:B--2---:R-:W-:-:S04]  /*dcd0*/  @!P0 MOV R2, 0x1000 ;  /* 0x0000100000028802 */ /* 0x004fc80000000f00 */
[----:B------:R-:W-:-:S04]  /*dce0*/  SHF.L.U32 R3, R3, 0x1f, RZ ;  /* 0x0000001f03037819 */ /* 0x000fc800000006ff */
[----:B------:R-:W1:Y:S02]  /*dcf0*/  SYNCS.PHASECHK.TRANS64.TRYWAIT P1, [UR17+0xb038], R3 ;  /* 0x00b03803ff0075a7 */ /* 0x000e640008021111 */
[----:B-1----:R-:W-:Y:S05]  /*dd00*/  @!P1 BRA `(.L_x_287) ;  /* 0x0000003000589947 */ /* 0x002fea0003800000 */
.L_x_424:
[----:B------:R2:W-:Y:S01]  /*dd10*/  @!P0 SYNCS.ARRIVE.TRANS64 RZ, [UR17+0xb020], R2 ;  /* 0x00b02002ffff89a7 */ /* 0x0005e20008000011 */
[----:B------:R-:W-:Y:S05]  /*dd20*/  BRA.U !UP1, `(.L_x_288) ;  /* 0x0000000109047547 */ /* 0x000fea000b800000 */
[----:B------:R-:W-:Y:S05]  /*dd30*/  BPT.TRAP 0x1 ;  /* 0x000000040000795c */ /* 0x000fea0000300000 */
.L_x_288:
[----:B------:R-:W-:Y:S04]  /*dd40*/  BSSY.RECONVERGENT B0, `(.L_x_289) ;  /* 0x0000003000007945 */ /* 0x000fe80003800200 */
[----:B------:R-:W-:Y:S05]  /*dd50*/  @P2 BRA `(.L_x_290) ;  /* 0x0000000000042947 */ /* 0x000fea0003800000 */
[----:B------:R-:W-:Y:S05]  /*dd60*/  BPT.TRAP 0x1 ;  /* 0x000000040000795c */ /* 0x000fea0000300000 */
.L_x_290:
[----:B------:R-:W-:Y:S05]  /*dd70*/  BSYNC.RECONVERGENT B0 ;  /* 0x0000000000007941 */ /* 0x000fea0003800200 */
.L_x_289:
[----:B------:R-:W-:Y:S02]  /*dd80*/  ULEA UR16, UR22, UR8, 0xc ;  /* 0x0000000816107291 */ /* 0x000fe4000f8e60ff */
[----:B------:R-:W-:Y:S02]  /*dd90*/  UIADD3 UR24, UP2, UPT, UR4, 0x180, URZ ;  /* 0x0000018004187890 */ /* 0x000fe4000ff5e0ff */
[----:B------:R-:W-:Y:S02]  /*dda0*/  ULEA UR19, UR7, 0x40, 0x6 ;  /* 0x0000004007137891 */ /* 0x000fe4000f8e30ff */
        /* <DEDUP_REMOVED lines=16> */
.L_x_291:
[----:B------:R-:W-:Y:S01]  /*deb0*/  ULEA UR17, UR22, UR8, 0x3 ;  /* 0x0000000816117291 */ /* 0x000fe2000f8e18ff */
[----:B-1----:R-:W-:Y:S01]  /*dec0*/  IMAD.U32 R3, RZ, RZ, UR15 ;  /* 0x0000000fff037e24 */ /* 0x002fe2000f8e00ff */
[----:B--2---:R-:W-:-:S04]  /*ded0*/  @!P0 MOV R2, 0x1000 ;  /* 0x0000100000028802 */ /* 0x004fc80000000f00 */
[----:B------:R-:W-:-:S04]  /*dee0*/  SHF.L.U32 R3, R3, 0x1f, RZ ;  /* 0x0000001f03037819 */ /* 0x000fc800000006ff */
[----:B------:R-:W1:Y:S02]  /*def0*/  SYNCS.PHASECHK.TRANS64.TRYWAIT P1, [UR17+0xb038], R3 ;  /* 0x00b03803ff0075a7 */ /* 0x000e640008021111 */
[----:B-1----:R-:W-:Y:S05]  /*df00*/  @!P1 BRA `(.L_x_292) ;  /* 0x0000002c00f09947 */ /* 0x002fea0003800000 */
.L_x_426:
[----:B------:R2:W-:Y:S01]  /*df10*/  @!P0 SYNCS.ARRIVE.TRANS64 RZ, [UR17+0xb020], R2 ;  /* 0x00b02002ffff89a7 */ /* 0x0005e20008000011 */
[----:B------:R-:W-:Y:S05]  /*df20*/  BRA.U !UP1, `(.L_x_293) ;  /* 0x0000000109047547 */ /* 0x000fea000b800000 */
[----:B------:R-:W-:Y:S05]  /*df30*/  BPT.TRAP 0x1 ;  /* 0x000000040000795c */ /* 0x000fea0000300000 */
.L_x_293:
[----:B------:R-:W-:Y:S04]  /*df40*/  BSSY.RECONVERGENT B0, `(.L_x_294) ;  /* 0x0000003000007945 */ /* 0x000fe80003800200 */
[----:B------:R-:W-:Y:S05]  /*df50*/  @P2 BRA `(.L_x_295) ;  /* 0x0000000000042947 */ /* 0x000fea0003800000 */
[----:B------:R-:W-:Y:S05]  /*df60*/  BPT.TRAP 0x1 ;  /* 0x000000040000795c */ /* 0x000fea0000300000 */
.L_x_295:
[----:B------:R-:W-:Y:S05]  /*df70*/  BSYNC.RECONVERGENT B0 ;  /* 0x0000000000007941 */ /* 0x000fea0003800200 */
.L_x_294:
        /* <DEDUP_REMOVED lines=19> */
.L_x_296:
[----:B------:R-:W-:Y:S01]  /*e0b0*/  ULEA UR17, UR22, UR8, 0x3 ;  /* 0x0000000816117291 */ /* 0x000fe2000f8e18ff */
[----:B-1----:R-:W-:Y:S01]  /*e0c0*/  IMAD.U32 R3, RZ, RZ, UR15 ;  /* 0x0000000fff037e24 */ /* 0x002fe2000f8e00ff */
[----:B--2---:R-:W-:-:S04]  /*e0d0*/  @!P0 MOV R2, 0x1000 ;  /* 0x0000100000028802 */ /* 0x004fc80000000f00 */
[----:B------:R-:W-:-:S04]  /*e0e0*/  SHF.L.U32 R3, R3, 0x1f, RZ ;  /* 0x0000001f03037819 */ /* 0x000fc800000006ff */
[----:B------:R-:W1:Y:S02]  /*e0f0*/  SYNCS.PHASECHK.TRANS64.TRYWAIT P1, [UR17+0xb038], R3 ;  /* 0x00b03803ff0075a7 */ /* 0x000e640008021111 */
[----:B-1----:R-:W-:Y:S05]  /*e100*/  @!P1 BRA `(.L_x_297) ;  /* 0x0000002c00889947 */ /* 0x002fea0003800000 */
.L_x_428:
[----:B------:R2:W-:Y:S01]  /*e110*/  @!P0 SYNCS.ARRIVE.TRANS64 RZ, [UR17+0xb020], R2 ;  /* 0x00b02002ffff89a7 */ /* 0x0005e20008000011 */
[----:B------:R-:W-:Y:S05]  /*e120*/  BRA.U !UP1, `(.L_x_298) ;  /* 0x0000000109047547 */ /* 0x000fea000b800000 */
[----:B------:R-:W-:Y:S05]  /*e130*/  BPT.TRAP 0x1 ;  /* 0x000000040000795c */ /* 0x000fea0000300000 */
.L_x_298:
[----:B------:R-:W-:Y:S04]  /*e140*/  BSSY.RECONVERGENT B0, `(.L_x_299) ;  /* 0x0000003000007945 */ /* 0x000fe80003800200 */
[----:B------:R-:W-:Y:S05]  /*e150*/  @P2 BRA `(.L_x_300) ;  /* 0x0000000000042947 */ /* 0x000fea0003800000 */
[----:B------:R-:W-:Y:S05]  /*e160*/  BPT.TRAP 0x1 ;  /* 0x000000040000795c */ /* 0x000fea0000300000 */
.L_x_300:
[----:B------:R-:W-:Y:S05]  /*e170*/  BSYNC.RECONVERGENT B0 ;  /* 0x0000000000007941 */ /* 0x000fea0003800200 */
.L_x_299:
        /* <DEDUP_REMOVED lines=19> */
.L_x_301:
[----:B------:R-:W-:Y:S01]  /*e2b0*/  ULEA UR17, UR22, UR8, 0x3 ;  /* 0x0000000816117291 */ /* 0x000fe2000f8e18ff */
[----:B-1----:R-:W-:Y:S01]  /*e2c0*/  IMAD.U32 R3, RZ, RZ, UR15 ;  /* 0x0000000fff037e24 */ /* 0x002fe2000f8e00ff */
[----:B--2---:R-:W-:-:S04]  /*e2d0*/  @!P0 MOV R2, 0x1000 ;  /* 0x0000100000028802 */ /* 0x004fc80000000f00 */
[----:B------:R-:W-:-:S04]  /*e2e0*/  SHF.L.U32 R3, R3, 0x1f, RZ ;  /* 0x0000001f03037819 */ /* 0x000fc800000006ff */
[----:B------:R-:W1:Y:S02]  /*e2f0*/  SYNCS.PHASECHK.TRANS64.TRYWAIT P1, [UR17+0xb038], R3 ;  /* 0x00b03803ff0075a7 */ /* 0x000e640008021111 */
[----:B-1----:R-:W-:Y:S05]  /*e300*/  @!P1 BRA `(.L_x_302) ;  /* 0x0000002c00209947 */ /* 0x002fea0003800000 */
.L_x_430:
[----:B------:R2:W-:Y:S01]  /*e310*/  @!P0 SYNCS.ARRIVE.TRANS64 RZ, [UR17+0xb020], R2 ;  /* 0x00b02002ffff89a7 */ /* 0x0005e20008000011 */
[----:B------:R-:W-:Y:S05]  /*e320*/  BRA.U !UP1, `(.L_x_303) ;  /* 0x0000000109047547 */ /* 0x000fea000b800000 */
[----:B------:R-:W-:Y:S05]  /*e330*/  BPT.TRAP 0x1 ;  /* 0x000000040000795c */ /* 0x000fea0000300000 */
.L_x_303:
[----:B------:R-:W-:Y:S04]  /*e340*/  BSSY.RECONVERGENT B0, `(.L_x_304) ;  /* 0x0000003000007945 */ /* 0x000fe80003800200 */
[----:B------:R-:W-:Y:S05]  /*e350*/  @P2 BRA `(.L_x_305) ;  /* 0x0000000000042947 */ /* 0x000fea0003800000 */
[----:B------:R-:W-:Y:S05]  /*e360*/  BPT.TRAP 0x1 ;  /* 0x000000040000795c */ /* 0x000fea0000300000 */
.L_x_305:
[----:B------:R-:W-:Y:S05]  /*e370*/  BSYNC.RECONVERGENT B0 ;  /* 0x0000000000007941 */ /* 0x000fea0003800200 */
.L_x_304:
        /* <DEDUP_REMOVED lines=19> */
.L_x_306:
[----:B------:R-:W-:Y:S01]  /*e4b0*/  ULEA UR17, UR22, UR8, 0x3 ;  /* 0x0000000816117291 */ /* 0x000fe2000f8e18ff */
[----:B-1----:R-:W-:Y:S01]  /*e4c0*/  IMAD.U32 R3, RZ, RZ, UR15 ;  /* 0x0000000fff037e24 */ /* 0x002fe2000f8e00ff */
[----:B--2---:R-:W-:-:S04]  /*e4d0*/  @!P0 MOV R2, 0x1000 ;  /* 0x0000100000028802 */ /* 0x004fc80000000f00 */
[----:B------:R-:W-:-:S04]  /*e4e0*/  SHF.L.U32 R3, R3, 0x1f, RZ ;  /* 0x0000001f03037819 */ /* 0x000fc800000006ff */
[----:B------:R-:W1:Y:S02]  /*e4f0*/  SYNCS.PHASECHK.TRANS64.TRYWAIT P1, [UR17+0xb038], R3 ;  /* 0x00b03803ff0075a7 */ /* 0x000e640008021111 */
[----:B-1----:R-:W-:Y:S05]  /*e500*/  @!P1 BRA `(.L_x_307) ;  /* 0x0000002800b89947 */ /* 0x002fea0003800000 */
.L_x_432:
[----:B------:R2:W-:Y:S01]  /*e510*/  @!P0 SYNCS.ARRIVE.TRANS64 RZ, [UR17+0xb020], R2 ;  /* 0x00b02002ffff89a7 */ /* 0x0005e20008000011 */
[----:B------:R-:W-:Y:S05]  /*e520*/  BRA.U !UP1, `(.L_x_308) ;  /* 0x0000000109047547 */ /* 0x000fea000b800000 */
[----:B------:R-:W-:Y:S05]  /*e530*/  BPT.TRAP 0x1 ;  /* 0x000000040000795c */ /* 0x000fea0000300000 */
.L_x_308:
[----:B------:R-:W-:Y:S04]  /*e540*/  BSSY.RECONVERGENT B0, `(.L_x_309) ;  /* 0x0000003000007945 */ /* 0x000fe80003800200 */
[----:B------:R-:W-:Y:S05]  /*e550*/  @P2 BRA `(.L_x_310) ;  /* 0x0000000000042947 */ /* 0x000fea0003800000 */
[----:B------:R-:W-:Y:S05]  /*e560*/  BPT.TRAP 0x1 ;  /* 0x000000040000795c */ /* 0x000fea0000300000 */
.L_x_310:
[----:B------:R-:W-:Y:S05]  /*e570*/  BSYNC.RECONVERGENT B0 ;  /* 0x0000000000007941 */ /* 0x000fea0003800200 */
.L_x_309:
        /* <DEDUP_REMOVED lines=19> */
.L_x_311:
[----:B------:R-:W-:Y:S01]  /*e6b0*/  ULEA UR17, UR22, UR8, 0x3 ;  /* 0x0000000816117291 */ /* 0x000fe2000f8e18ff */
[----:B-1----:R-:W-:Y:S01]  /*e6c0*/  IMAD.U32 R3, RZ, RZ, UR15 ;  /* 0x0000000fff037e24 */ /* 0x002fe2000f8e00ff */
[----:B--2---:R-:W-:-:S04]  /*e6d0*/  @!P0 MOV R2, 0x1000 ;  /* 0x0000100000028802 */ /* 0x004fc80000000f00 */
[----:B------:R-:W-:-:S04]  /*e6e0*/  SHF.L.U32 R3, R3, 0x1f, RZ ;  /* 0x0000001f03037819 */ /* 0x000fc800000006ff */
[----:B------:R-:W1:Y:S02]  /*e6f0*/  SYNCS.PHASECHK.TRANS64.TRYWAIT P1, [UR17+0xb038], R3 ;  /* 0x00b03803ff0075a7 */ /* 0x000e640008021111 */
[----:B-1----:R-:W-:Y:S05]  /*e700*/  @!P1 BRA `(.L_x_312) ;  /* 0x0000002800509947 */ /* 0x002fea0003800000 */
.L_x_434:
[----:B------:R2:W-:Y:S01]  /*e710*/  @!P0 SYNCS.ARRIVE.TRANS64 RZ, [UR17+0xb020], R2 ;  /* 0x00b02002ffff89a7 */ /* 0x0005e20008000011 */
[----:B------:R-:W-:Y:S05]  /*e720*/  BRA.U !UP1, `(.L_x_313) ;  /* 0x0000000109047547 */ /* 0x000fea000b800000 */
[----:B------:R-:W-:Y:S05]  /*e730*/  BPT.TRAP 0x1 ;  /* 0x000000040000795c */ /* 0x000fea0000300000 */
.L_x_313:
[----:B------:R-:W-:Y:S04]  /*e740*/  BSSY.RECONVERGENT B0, `(.L_x_314) ;  /* 0x0000003000007945 */ /* 0x000fe80003800200 */
[----:B------:R-:W-:Y:S05]  /*e750*/  @P2 BRA `(.L_x_315) ;  /* 0x0000000000042947 */ /* 0x000fea0003800000 */
[----:B------:R-:W-:Y:S05]  /*e760*/  BPT.TRAP 0x1 ;  /* 0x000000040000795c */ /* 0x000fea0000300000 */
.L_x_315:
[----:B------:R-:W-:Y:S05]  /*e770*/  BSYNC.RECONVERGENT B0 ;  /* 0x0000000000007941 */ /* 0x000fea0003800200 */
.L_x_314:
        /* <DEDUP_REMOVED lines=13> */
[----:B------:R-:W-:Y:S02]  /*e850*/  UIADD3 UR10, UPT, UPT, UR7, 0x4, URZ ;  /* 0x00000004070a7890 */ /* 0x000fe4000fffe0ff */
[----:B------:R-:W-:Y:S02]  /*e860*/  UISETP.NE.AND UP2, UPT, UR22, 0x3, UPT ;  /* 0x000000031600788c */ /* 0x000fe4000bf45270 */
[----:B------:R-:W-:Y:S02]  /*e870*/  UIADD3 UR7, UPT, UPT, UR7, 0x3, URZ ;  /* 0x0000000307077890 */ /* 0x000fe4000fffe0ff */
[----:B------:R-:W-:Y:S02]  /*e880*/  USEL UR11, URZ, 0x1, UP2 ;  /* 0x00000001ff0b7887 */ /* 0x000fe40009000000 */
[----:B------:R-:W-:Y:S02]  /*e890*/  USEL UR22, UR22, URZ, UP2 ;  /* 0x000000ff16167287 */ /* 0x000fe40009000000 */
[----:B------:R-:W-:-:S02]  /*e8a0*/  UISETP.NE.AND UP2, UPT, UR7, UR9, UPT ;  /* 0x000000090700728c */ /* 0x000fc4000bf45270 */
[----:B------:R-:W-:Y:S01]  /*e8b0*/  ULOP3.LUT UR15, UR15, UR11, URZ, 0x3c, !UPT ;  /* 0x0000000b0f0f7292 */ /* 0x000fe2000f8e3cff */
[----:B------:R-:W-:-:S06]  /*e8c0*/  UMOV UR7, UR10 ;  /* 0x0000000a00077c82 */ /* 0x000fcc0008000000 */
[----:B----4-:R-:W-:Y:S05]  /*e8d0*/  BRA.U UP2, `(.L_x_316) ;  /* 0xffffffed02d47547 */ /* 0x010fea000b83ffff */
.L_x_275:
[----:B------:R-:W-:-:S09]  /*e8e0*/  UISETP.NE.AND UP2, UPT, UR6, URZ, UPT ;  /* 0x000000ff0600728c */ /* 0x000fd2000bf45270 */
[----:B------:R-:W-:Y:S05]  /*e8f0*/  BRA.U !UP2, `(.L_x_250) ;  /* 0x0000000d0a147547 */ /* 0x000fea000b800000 */
[----:B------:R-:W-:Y:S05]  /*e900*/  BRA.U !UP0, `(.L_x_317) ;  /* 0x0000000108047547 */ /* 0x000fea000b800000 */
[----:B------:R-:W-:Y:S05]  /*e910*/  BPT.TRAP 0x1 ;  /* 0x000000040000795c */ /* 0x000fea0000300000 */
.L_x_317:
[----:B------:R-:W-:Y:S01]  /*e920*/  ULEA UR17, UR22, UR8, 0x3 ;  /* 0x0000000816117291 */ /* 0x000fe2000f8e18ff */
[----:B-1----:R-:W-:Y:S01]  /*e930*/  IMAD.U32 R3, RZ, RZ, UR15 ;  /* 0x0000000fff037e24 */ /* 0x002fe2000f8e00ff */
[----:B--23--:R-:W-:-:S04]  /*e940*/  @!P0 MOV R2, 0x1000 ;  /* 0x0000100000028802 */ /* 0x00cfc80000000f00 */
[----:B------:R-:W-:-:S04]  /*e950*/  SHF.L.U32 R3, R3, 0x1f, RZ ;  /* 0x0000001f03037819 */ /* 0x000fc800000006ff */
[----:B------:R-:W1:Y:S02]  /*e960*/  SYNCS.PHASECHK.TRANS64.TRYWAIT P1, [UR17+0xb038], R3 ;  /* 0x00b03803ff0075a7 */ /* 0x000e640008021111 */
[----:B-1----:R-:W-:Y:S05]  /*e970*/  @!P1 BRA `(.L_x_318) ;  /* 0x0000002400cc9947 */ /* 0x002fea0003800000 */
.L_x_436:
[----:B------:R2:W-:Y:S01]  /*e980*/  @!P0 SYNCS.ARRIVE.TRANS64 RZ, [UR17+0xb020], R2 ;  /* 0x00b02002ffff89a7 */ /* 0x0005e20008000011 */
[----:B------:R-:W-:Y:S05]  /*e990*/  BRA.U !UP1, `(.L_x_319) ;  /* 0x0000000109047547 */ /* 0x000fea000b800000 */
[----:B------:R-:W-:Y:S05]  /*e9a0*/  BPT.TRAP 0x1 ;  /* 0x000000040000795c */ /* 0x000fea0000300000 */
.L_x_319:
[----:B------:R-:W-:Y:S04]  /*e9b0*/  BSSY.RECONVERGENT B0, `(.L_x_320) ;  /* 0x0000003000007945 */ /* 0x000fe80003800200 */
[----:B------:R-:W-:Y:S05]  /*e9c0*/  @P2 BRA `(.L_x_321) ;  /* 0x0000000000042947 */ /* 0x000fea0003800000 */
[----:B------:R-:W-:Y:S05]  /*e9d0*/  BPT.TRAP 0x1 ;  /* 0x000000040000795c */ /* 0x000fea0000300000 */
.L_x_321:
[----:B------:R-:W-:Y:S05]  /*e9e0*/  BSYNC.RECONVERGENT B0 ;  /* 0x0000000000007941 */ /* 0x000fea0003800200 */
.L_x_320:
        /* <DEDUP_REMOVED lines=19> */
.L_x_322:
[----:B------:R-:W-:Y:S01]  /*eb20*/  ULEA UR17, UR22, UR8, 0x3 ;  /* 0x0000000816117291 */ /* 0x000fe2000f8e18ff */
[----:B-1----:R-:W-:Y:S01]  /*eb30*/  IMAD.U32 R3, RZ, RZ, UR15 ;  /* 0x0000000fff037e24 */ /* 0x002fe2000f8e00ff */
[----:B--2---:R-:W-:-:S04]  /*eb40*/  @!P0 MOV R2, 0x1000 ;  /* 0x0000100000028802 */ /* 0x004fc80000000f00 */
[----:B------:R-:W-:-:S04]  /*eb50*/  SHF.L.U32 R3, R3, 0x1f, RZ ;  /* 0x0000001f03037819 */ /* 0x000fc800000006ff */
[----:B------:R-:W1:Y:S02]  /*eb60*/  SYNCS.PHASECHK.TRANS64.TRYWAIT P1, [UR17+0xb038], R3 ;  /* 0x00b03803ff0075a7 */ /* 0x000e640008021111 */
[----:B-1----:R-:W-:Y:S05]  /*eb70*/  @!P1 BRA `(.L_x_323) ;  /* 0x0000002400649947 */ /* 0x002fea0003800000 */
.L_x_438:
[----:B------:R2:W-:Y:S01]  /*eb80*/  @!P0 SYNCS.ARRIVE.TRANS64 RZ, [UR17+0xb020], R2 ;  /* 0x00b02002ffff89a7 */ /* 0x0005e20008000011 */
[----:B------:R-:W-:Y:S05]  /*eb90*/  BRA.U !UP1, `(.L_x_324) ;  /* 0x0000000109047547 */ /* 0x000fea000b800000 */
[----:B------:R-:W-:Y:S05]  /*eba0*/  BPT.TRAP 0x1 ;  /* 0x000000040000795c */ /* 0x000fea0000300000 */
.L_x_324:
[----:B------:R-:W-:Y:S04]  /*ebb0*/  BSSY.RECONVERGENT B0, `(.L_x_325) ;  /* 0x0000003000007945 */ /* 0x000fe80003800200 */
[----:B------:R-:W-:Y:S05]  /*ebc0*/  @P2 BRA `(.L_x_326) ;  /* 0x0000000000042947 */ /* 0x000fea0003800000 */
[----:B------:R-:W-:Y:S05]  /*ebd0*/  BPT.TRAP 0x1 ;  /* 0x000000040000795c */ /* 0x000fea0000300000 */
.L_x_326:
[----:B------:R-:W-:Y:S05]  /*ebe0*/  BSYNC.RECONVERGENT B0 ;  /* 0x0000000000007941 */ /* 0x000fea0003800200 */
.L_x_325:
        /* <DEDUP_REMOVED lines=16> */
[----:B------:R-:W-:Y:S02]  /*ecf0*/  UISETP.NE.AND UP2, UPT, UR6, 0x1, UPT ;  /* 0x000000010600788c */ /* 0x000fe4000bf45270 */
[----:B------:R-:W-:-:S07]  /*ed00*/  ULOP3.LUT UR15, UR15, UR7, URZ, 0x3c, !UPT ;  /* 0x000000070f0f7292 */ /* 0x000fce000f8e3cff */
[----:B----4-:R-:W-:Y:S05]  /*ed10*/  BRA.U !UP2, `(.L_x_250) ;  /* 0x000000090a0c7547 */ /* 0x010fea000b800000 */
[----:B------:R-:W-:Y:S05]  /*ed20*/  BRA.U !UP0, `(.L_x_327) ;  /* 0x0000000108047547 */ /* 0x000fea000b800000 */
[----:B------:R-:W-:Y:S05]  /*ed30*/  BPT.TRAP 0x1 ;  /* 0x000000040000795c */ /* 0x000fea0000300000 */
.L_x_327:
[----:B------:R-:W-:Y:S01]  /*ed40*/  ULEA UR17, UR22, UR8, 0x3 ;  /* 0x0000000816117291 */ /* 0x000fe2000f8e18ff */
[----:B-1----:R-:W-:Y:S01]  /*ed50*/  IMAD.U32 R3, RZ, RZ, UR15 ;  /* 0x0000000fff037e24 */ /* 0x002fe2000f8e00ff */
[----:B--2---:R-:W-:-:S04]  /*ed60*/  @!P0 MOV R2, 0x1000 ;  /* 0x0000100000028802 */ /* 0x004fc80000000f00 */
[----:B------:R-:W-:-:S04]  /*ed70*/  SHF.L.U32 R3, R3, 0x1f, RZ ;  /* 0x0000001f03037819 */ /* 0x000fc800000006ff */
[----:B------:R-:W1:Y:S02]  /*ed80*/  SYNCS.PHASECHK.TRANS64.TRYWAIT P1, [UR17+0xb038], R3 ;  /* 0x00b03803ff0075a7 */ /* 0x000e640008021111 */
[----:B-1----:R-:W-:Y:S05]  /*ed90*/  @!P1 BRA `(.L_x_328) ;  /* 0x0000002000f49947 */ /* 0x002fea0003800000 */
.L_x_440:
[----:B------:R2:W-:Y:S01]  /*eda0*/  @!P0 SYNCS.ARRIVE.TRANS64 RZ, [UR17+0xb020], R2 ;  /* 0x00b02002ffff89a7 */ /* 0x0005e20008000011 */
[----:B------:R-:W-:Y:S05]  /*edb0*/  BRA.U !UP1, `(.L_x_329) ;  /* 0x0000000109047547 */ /* 0x000fea000b800000 */
[----:B------:R-:W-:Y:S05]  /*edc0*/  BPT.TRAP 0x1 ;  /* 0x000000040000795c */ /* 0x000fea0000300000 */
.L_x_329:
[----:B------:R-:W-:Y:S04]  /*edd0*/  BSSY.RECONVERGENT B0, `(.L_x_330) ;  /* 0x0000003000007945 */ /* 0x000fe80003800200 */
[----:B------:R-:W-:Y:S05]  /*ede0*/  @P2 BRA `(.L_x_331) ;  /* 0x0000000000042947 */ /* 0x000fea0003800000 */
[----:B------:R-:W-:Y:S05]  /*edf0*/  BPT.TRAP 0x1 ;  /* 0x000000040000795c */ /* 0x000fea0000300000 */
.L_x_331:
[----:B------:R-:W-:Y:S05]  /*ee00*/  BSYNC.RECONVERGENT B0 ;  /* 0x0000000000007941 */ /* 0x000fea0003800200 */
.L_x_330:
        /* <DEDUP_REMOVED lines=19> */
.L_x_332:
[----:B------:R-:W-:Y:S01]  /*ef40*/  ULEA UR17, UR22, UR8, 0x3 ;  /* 0x0000000816117291 */ /* 0x000fe2000f8e18ff */
[----:B-1----:R-:W-:Y:S01]  /*ef50*/  IMAD.U32 R3, RZ, RZ, UR15 ;  /* 0x0000000fff037e24 */ /* 0x002fe2000f8e00ff */
[----:B--2---:R-:W-:-:S04]  /*ef60*/  @!P0 MOV R2, 0x1000 ;  /* 0x0000100000028802 */ /* 0x004fc80000000f00 */
[----:B------:R-:W-:-:S04]  /*ef70*/  SHF.L.U32 R3, R3, 0x1f, RZ ;  /* 0x0000001f03037819 */ /* 0x000fc800000006ff */
[----:B------:R-:W1:Y:S02]  /*ef80*/  SYNCS.PHASECHK.TRANS64.TRYWAIT P1, [UR17+0xb038], R3 ;  /* 0x00b03803ff0075a7 */ /* 0x000e640008021111 */
[----:B-1----:R-:W-:Y:S05]  /*ef90*/  @!P1 BRA `(.L_x_333) ;  /* 0x00000020008c9947 */ /* 0x002fea0003800000 */
.L_x_442:
[----:B------:R2:W-:Y:S01]  /*efa0*/  @!P0 SYNCS.ARRIVE.TRANS64 RZ, [UR17+0xb020], R2 ;  /* 0x00b02002ffff89a7 */ /* 0x0005e20008000011 */
[----:B------:R-:W-:Y:S05]  /*efb0*/  BRA.U !UP1, `(.L_x_334) ;  /* 0x0000000109047547 */ /* 0x000fea000b800000 */
[----:B------:R-:W-:Y:S05]  /*efc0*/  BPT.TRAP 0x1 ;  /* 0x000000040000795c */ /* 0x000fea0000300000 */
.L_x_334:
[----:B------:R-:W-:Y:S04]  /*efd0*/  BSSY.RECONVERGENT B0, `(.L_x_335) ;  /* 0x0000003000007945 */ /* 0x000fe80003800200 */
[----:B------:R-:W-:Y:S05]  /*efe0*/  @P2 BRA `(.L_x_336) ;  /* 0x0000000000042947 */ /* 0x000fea0003800000 */
[----:B------:R-:W-:Y:S05]  /*eff0*/  BPT.TRAP 0x1 ;  /* 0x000000040000795c */ /* 0x000fea0000300000 */
.L_x_336:
[----:B------:R-:W-:Y:S05]  /*f000*/  BSYNC.RECONVERGENT B0 ;  /* 0x0000000000007941 */ /* 0x000fea0003800200 */
.L_x_335:
        /* <DEDUP_REMOVED lines=19> */
[----:B------:R-:W-:Y:S01]  /*f140*/  UIADD3 UR10, UPT, UPT, UR10, 0x2, URZ ;  /* 0x000000020a0a7890 */ /* 0x000fe2000fffe0ff */
[----:B------:R-:W-:Y:S11]  /*f150*/  BRA.U !UP0, `(.L_x_337) ;  /* 0x0000000108047547 */ /* 0x000ff6000b800000 */
[----:B------:R-:W-:Y:S05]  /*f160*/  BPT.TRAP 0x1 ;  /* 0x000000040000795c */ /* 0x000fea0000300000 */
.L_x_337:
[----:B------:R-:W-:Y:S01]  /*f170*/  ULEA UR17, UR22, UR8, 0x3 ;  /* 0x0000000816117291 */ /* 0x000fe2000f8e18ff */
[----:B-1----:R-:W-:Y:S01]  /*f180*/  IMAD.U32 R3, RZ, RZ, UR15 ;  /* 0x0000000fff037e24 */ /* 0x002fe2000f8e00ff */
[----:B--2---:R-:W-:-:S04]  /*f190*/  @!P0 MOV R2, 0x1000 ;  /* 0x0000100000028802 */ /* 0x004fc80000000f00 */
[----:B------:R-:W-:-:S04]  /*f1a0*/  SHF.L.U32 R3, R3, 0x1f, RZ ;  /* 0x0000001f03037819 */ /* 0x000fc800000006ff */
[----:B------:R-:W1:Y:S02]  /*f1b0*/  SYNCS.PHASECHK.TRANS64.TRYWAIT P1, [UR17+0xb038], R3 ;  /* 0x00b03803ff0075a7 */ /* 0x000e640008021111 */
[----:B-1----:R-:W-:Y:S05]  /*f1c0*/  @!P1 BRA `(.L_x_338) ;  /* 0x0000002000189947 */ /* 0x002fea0003800000 */
.L_x_444:
[----:B------:R2:W-:Y:S01]  /*f1d0*/  @!P0 SYNCS.ARRIVE.TRANS64 RZ, [UR17+0xb020], R2 ;  /* 0x00b02002ffff89a7 */ /* 0x0005e20008000011 */
[----:B------:R-:W-:Y:S05]  /*f1e0*/  BRA.U !UP1, `(.L_x_339) ;  /* 0x0000000109047547 */ /* 0x000fea000b800000 */
[----:B------:R-:W-:Y:S05]  /*f1f0*/  BPT.TRAP 0x1 ;  /* 0x000000040000795c */ /* 0x000fea0000300000 */
.L_x_339:
[----:B------:R-:W-:Y:S04]  /*f200*/  BSSY.RECONVERGENT B0, `(.L_x_340) ;  /* 0x0000003000007945 */ /* 0x000fe80003800200 */
[----:B------:R-:W-:Y:S05]  /*f210*/  @P2 BRA `(.L_x_341) ;  /* 0x0000000000042947 */ /* 0x000fea0003800000 */
[----:B------:R-:W-:Y:S05]  /*f220*/  BPT.TRAP 0x1 ;  /* 0x000000040000795c */ /* 0x000fea0000300000 */
.L_x_341:
[----:B------:R-:W-:Y:S05]  /*f230*/  BSYNC.RECONVERGENT B0 ;  /* 0x0000000000007941 */ /* 0x000fea0003800200 */
.L_x_340:
        /* <DEDUP_REMOVED lines=19> */
.L_x_342:
[----:B------:R-:W-:Y:S01]  /*f370*/  ULEA UR9, UR22, UR8, 0x3 ;  /* 0x0000000816097291 */ /* 0x000fe2000f8e18ff */
[----:B-1----:R-:W-:Y:S01]  /*f380*/  IMAD.U32 R3, RZ, RZ, UR15 ;  /* 0x0000000fff037e24 */ /* 0x002fe2000f8e00ff */
[----:B--2---:R-:W-:-:S04]  /*f390*/  @!P0 MOV R2, 0x1000 ;  /* 0x0000100000028802 */ /* 0x004fc80000000f00 */
[----:B------:R-:W-:-:S04]  /*f3a0*/  SHF.L.U32 R3, R3, 0x1f, RZ ;  /* 0x0000001f03037819 */ /* 0x000fc800000006ff */
[----:B------:R-:W1:Y:S02]  /*f3b0*/  SYNCS.PHASECHK.TRANS64.TRYWAIT P1, [UR9+0xb038], R3 ;  /* 0x00b03803ff0075a7 */ /* 0x000e640008021109 */
[----:B-1----:R-:W-:Y:S05]  /*f3c0*/  @!P1 BRA `(.L_x_343) ;  /* 0x0000001c00b09947 */ /* 0x002fea0003800000 */
.L_x_446:
[----:B------:R2:W-:Y:S01]  /*f3d0*/  @!P0 SYNCS.ARRIVE.TRANS64 RZ, [UR9+0xb020], R2 ;  /* 0x00b02002ffff89a7 */ /* 0x0005e20008000009 */
[----:B------:R-:W-:Y:S05]  /*f3e0*/  BRA.U !UP1, `(.L_x_344) ;  /* 0x0000000109047547 */ /* 0x000fea000b800000 */
[----:B------:R-:W-:Y:S05]  /*f3f0*/  BPT.TRAP 0x1 ;  /* 0x000000040000795c */ /* 0x000fea0000300000 */
.L_x_344:
[----:B------:R-:W-:Y:S04]  /*f400*/  BSSY.RECONVERGENT B0, `(.L_x_345) ;  /* 0x0000003000007945 */ /* 0x000fe80003800200 */
[----:B------:R-:W-:Y:S05]  /*f410*/  @P2 BRA `(.L_x_346) ;  /* 0x0000000000042947 */ /* 0x000fea0003800000 */
[----:B------:R-:W-:Y:S05]  /*f420*/  BPT.TRAP 0x1 ;  /* 0x000000040000795c */ /* 0x000fea0000300000 */
.L_x_346:
[----:B------:R-:W-:Y:S05]  /*f430*/  BSYNC.RECONVERGENT B0 ;  /* 0x0000000000007941 */ /* 0x000fea0003800200 */
.L_x_345:
[----:B------:R-:W-:Y:S02]  /*f440*/  ULEA UR8, UR22, UR8, 0xc ;  /* 0x0000000816087291 */ /* 0x000fe4000f8e60ff */
[----:B------:R-:W-:Y:S02]  /*f450*/  UIADD3 UR6, UP2, UPT, UR4, 0x280, URZ ;  /* 0x0000028004067890 */ /* 0x000fe4000ff5e0ff */
[----:B------:R-:W-:Y:S02]  /*f460*/  USHF.L.U32 UR11, UR10, 0x6, URZ ;  /* 0x000000060a0b7899 */ /* 0x000fe400080006ff */
[----:B------:R-:W-:Y:S02]  /*f470*/  UIADD3 UR9, UPT, UPT, UR9, 0xb020, URZ ;  /* 0x0000b02009097890 */ /* 0x000fe4000fffe0ff */
[----:B------:R-:W-:Y:S02]  /*f480*/  UIADD3 UR8, UPT, UPT, UR8, 0x4000, URZ ;  /* 0x0000400008087890 */ /* 0x000fe4000fffe0ff */
[----:B------:R-:W-:Y:S01]  /*f490*/  UIADD3.X UR7, UPT, UPT, URZ, UR5, URZ, UP2, !UPT ;  /* 0x00000005ff077290 */ /* 0x000fe200097fe4ff */
[----:B------:R-:W-:Y:S01]  /*f4a0*/  UMOV UR12, UR13 ;  /* 0x0000000d000c7c82 */ /* 0x000fe20008000000 */
[----:B------:R-:W-:Y:S01]  /*f4b0*/  UMOV UR16, 0x0 ;  /* 0x0000000000107882 */ /* 0x000fe20000000000 */
[----:B------:R-:W-:Y:S01]  /*f4c0*/  UMOV UR17, 0x10000000 ;  /* 0x1000000000117882 */ /* 0x000fe20000000000 */
[----:B------:R-:W-:Y:S01]  /*f4d0*/  UMOV UR13, UR14 ;  /* 0x0000000e000d7c82 */ /* 0x000fe20008000000 */
[----:B------:R-:W-:Y:S01]  /*f4e0*/  UMOV UR10, URZ ;  /* 0x000000ff000a7c82 */ /* 0x000fe20008000000 */
[----:B------:R-:W-:-:S03]  /*f4f0*/  UIADD3 UR22, UPT, UPT, UR22, 0x1, URZ ;  /* 0x0000000116167890 */ /* 0x000fc6000fffe0ff */
[----:B------:R4:W-:Y:S01]  /*f500*/  UTMALDG.4D [UR8], [UR6], desc[UR16] ;  /* 0x00001008060075b4 */ /* 0x0009e20008019000 */
[----:B------:R-:W-:-:S04]  /*f510*/  UISETP.NE.AND UP2, UPT, UR22, 0x3, UPT ;  /* 0x000000031600788c */ /* 0x000fc8000bf45270 */
[----:B------:R-:W-:Y:S02]  /*f520*/  USEL UR14, URZ, 0x1, UP2 ;  /* 0x00000001ff0e7887 */ /* 0x000fe40009000000 */
[----:B------:R-:W-:Y:S02]  /*f530*/  USEL UR22, UR22, URZ, UP2 ;  /* 0x000000ff16167287 */ /* 0x000fe40009000000 */
[----:B----4-:R-:W-:-:S12]  /*f540*/  ULOP3.LUT UR15, UR15, UR14, URZ, 0x3c, !UPT ;  /* 0x0000000e0f0f7292 */ /* 0x010fd8000f8e3cff */
.L_x_250:
[----:B------:R-:W4:Y:S01]  /*f550*/  LDCU UR7, c[0x0][0x370] ;  /* 0x00006e00ff0777ac */ /* 0x000f220008000800 */
[----:B------:R-:W5:Y:S01]  /*f560*/  LDCU UR6, c[0x0][0x900] ;  /* 0x00012000ff0677ac */ /* 0x000f620008000800 */
[----:B----4-:R-:W-:-:S04]  /*f570*/  UIADD3 UR36, UPT, UPT, UR7, UR36, URZ ;  /* 0x0000002407247290 */ /* 0x010fc8000fffe0ff */
[----:B-----5:R-:W-:-:S09]  /*f580*/  UISETP.GE.AND UP2, UPT, UR36, UR6, UPT ;  /* 0x000000062400728c */ /* 0x020fd2000bf46270 */
[----:B------:R-:W-:Y:S05]  /*f590*/  BRA.U !UP2, `(.L_x_347) ;  /* 0xffffffd50a7c7547 */ /* 0x000fea000b83ffff */
[----:B-1----:R-:W-:Y:S05]  /*f5a0*/  EXIT ;  /* 0x000000000000794d */ /* 0x002fea0003800000 */
.L_x_465:
[----:B------:R-:W-:-:S08]  /*f5b0*/  NOP ;  /* 0x0000000000007918 */ /* 0x000fd00000000000 */
[----:B------:R-:W1:-:S00]  /*f5c0*/  USETMAXREG.DEALLOC.CTAPOOL 0x20 ;  /* 0x00000020000079c8 */ /* 0x000e4000080e0500 */
[----:B-1----:R-:W1:Y:S02]  /*f5d0*/  LDC R0, c[0x0][0x900] ;  /* 0x00024000ff007b82 */ /* 0x002e640000000800 */
[----:B-1----:R-:W-:-:S13]  /*f5e0*/  ISETP.LE.AND P0, PT, R0, UR36, PT ;  /* 0x0000002400007c0c */ /* 0x002fda000bf03270 */
[----:B------:R-:W-:Y:S05]  /*f5f0*/  @P0 EXIT ;  /* 0x000000000000094d */ /* 0x000fea0003800000 */
[----:B------:R-:W-:Y:S01]  /*f600*/  HFMA2 R4, -RZ, RZ, 0, 0 ;  /* 0x00000000ff047431 */ /* 0x000fe200000001ff */
[----:B------:R-:W-:Y:S01]  /*f610*/  PRMT R0, RZ, 0x7610, R0 ;  /* 0x00007610ff007816 */ /* 0x000fe20000000000 */
[----:B------:R-:W1:Y:S01]  /*f620*/  LDCU.64 UR26, c[0x0][0x348] ;  /* 0x00006900ff1a77ac */ /* 0x000e620008000a00 */
[----:B------:R-:W2:Y:S01]  /*f630*/  LDCU UR24, c[0x0][0x370] ;  /* 0x00006e00ff1877ac */ /* 0x000ea20008000800 */
[----:B------:R-:W3:Y:S01]  /*f640*/  LDCU UR16, c[0x0][0x900] ;  /* 0x00012000ff1077ac */ /* 0x000ee20008000800 */
[----:B------:R-:W4:Y:S01]  /*f650*/  LDCU UR22, c[0x0][0x904] ;  /* 0x00012080ff1677ac */ /* 0x000f220008000800 */
[----:B------:R-:W5:Y:S01]  /*f660*/  LDCU UR21, c[0x0][0x380] ;  /* 0x00007000ff1577ac */ /* 0x000f620008000800 */
[----:B------:R-:W1:Y:S01]  /*f670*/  LDCU UR19, c[0x0][0x38c] ;  /* 0x00007180ff1377ac */ /* 0x000e620008000800 */
[----:B------:R-:W1:Y:S01]  /*f680*/  LDCU UR23, c[0x0][0x91c] ;  /* 0x00012380ff1777ac */ /* 0x000e620008000800 */
[----:B------:R-:W1:Y:S01]  /*f690*/  LDCU UR20, c[0x0][0x918] ;  /* 0x00012300ff1477ac */ /* 0x000e620008000800 */
[----:B------:R-:W1:Y:S01]  /*f6a0*/  LDCU.64 UR14, c[0x0][0x908] ;  /* 0x00012100ff0e77ac */ /* 0x000e620008000a00 */
[----:B------:R-:W1:Y:S01]  /*f6b0*/  LDCU.64 UR6, c[0x0][0x920] ;  /* 0x00012400ff0677ac */ /* 0x000e620008000a00 */
[----:B------:R-:W1:Y:S02]  /*f6c0*/  LDCU.64 UR4, c[0x0][0x910] ;  /* 0x00012200ff0477ac */ /* 0x000e640008000a00 */
.L_x_355:
[----:B-1----:R-:W-:Y:S02]  /*f6d0*/  UIMAD.WIDE.U32 UR8, UR36, UR14, URZ ;  /* 0x0000000e240872a5 */ /* 0x002fe4000f8e00ff */
[----:B----4-:R-:W-:Y:S02]  /*f6e0*/  UISETP.NE.AND UP0, UPT, UR22, 0x1, UPT ;  /* 0x000000011600788c */ /* 0x010fe4000bf05270 */
[----:B------:R-:W-:-:S04]  /*f6f0*/  USHF.R.U32.HI UR8, URZ, UR15, UR9 ;  /* 0x0000000fff087299 */ /* 0x000fc80008011609 */
[----:B------:R-:W-:Y:S02]  /*f700*/  USEL UR8, UR36, UR8, !UP0 ;  /* 0x0000000824087287 */ /* 0x000fe4000c000000 */
[----:B------:R-:W-:Y:S02]  /*f710*/  UISETP.NE.AND UP0, UPT, UR23, 0x1, UPT ;  /* 0x000000011700788c */ /* 0x000fe4000bf05270 */
[----:B------:R-:W-:Y:S02]  /*f720*/  UIMAD.WIDE.U32 UR10, UR8, UR6, URZ ;  /* 0x00000006080a72a5 */ /* 0x000fe4000f8e00ff */
[----:B------:R-:W-:Y:S02]  /*f730*/  UIADD3 UR10, UPT, UPT, -UR8, URZ, URZ ;  /* 0x000000ff080a7290 */ /* 0x000fe4000fffe1ff */
[----:B------:R-:W-:Y:S02]  /*f740*/  USHF.R.U32.HI UR11, URZ, UR7, UR11 ;  /* 0x00000007ff0b7299 */ /* 0x000fe4000801160b */
[----:B------:R-:W-:-:S02]  /*f750*/  UIMAD UR10, UR22, UR10, UR36 ;  /* 0x0000000a160a72a4 */ /* 0x000fc4000f8e0224 */
[----:B------:R-:W-:Y:S02]  /*f760*/  USEL UR11, UR8, UR11, !UP0 ;  /* 0x0000000b080b7287 */ /* 0x000fe4000c000000 */
[----:B------:R-:W-:Y:S02]  /*f770*/  USHF.L.U32 UR10, UR10, 0x8, URZ ;  /* 0x000000080a0a7899 */ /* 0x000fe400080006ff */
[----:B------:R-:W-:Y:S02]  /*f780*/  UIADD3 UR13, UPT, UPT, -UR11, URZ, URZ ;  /* 0x000000ff0b0d7290 */ /* 0x000fe4000fffe1ff */
[----:B-----5:R-:W-:Y:S02]  /*f790*/  UISETP.GE.AND UP0, UPT, UR10, UR21, UPT ;  /* 0x000000150a00728c */ /* 0x020fe4000bf06270 */
[----:B------:R-:W-:-:S07]  /*f7a0*/  UIMAD UR13, UR23, UR13, UR8 ;  /* 0x0000000d170d72a4 */ /* 0x000fce000f8e0208 */
[----:B------:R-:W-:Y:S05]  /*f7b0*/  BRA.U UP0, `(.L_x_348) ;  /* 0x0000000500287547 */ /* 0x000fea000b800000 */
[----:B------:R-:W-:Y:S01]  /*f7c0*/  IMAD.U32 R3, RZ, RZ, UR19 ;  /* 0x00000013ff037e24 */ /* 0x000fe2000f8e00ff */
[----:B------:R-:W-:Y:S02]  /*f7d0*/  UIMAD.WIDE.U32 UR8, UR11, UR5, URZ ;  /* 0x000000050b0872a5 */ /* 0x000fe4000f8e00ff */
[----:B------:R-:W-:Y:S02]  /*f7e0*/  UISETP.NE.AND UP0, UPT, UR4, 0x1, UPT ;  /* 0x000000010400788c */ /* 0x000fe4000bf05270 */
[----:B------:R-:W-:Y:S01]  /*f7f0*/  IABS R3, R3 ;  /* 0x0000000300037213 */ /* 0x000fe20000000000 */
[----:B------:R-:W-:-:S03]  /*f800*/  USHF.R.U32.HI UR8, URZ, UR20, UR9 ;  /* 0x00000014ff087299 */ /* 0x000fc60008011609 */
[----:B------:R-:W1:Y:S01]  /*f810*/  I2F.RP R0, R3 ;  /* 0x0000000300007306 */ /* 0x000e620000209400 */
[----:B------:R-:W-:Y:S02]  /*f820*/  USEL UR8, UR11, UR8, !UP0 ;  /* 0x000000080b087287 */ /* 0x000fe4000c000000 */
[----:B------:R-:W-:Y:S02]  /*f830*/  UISETP.NE.AND UP0, UPT, UR19, URZ, UPT ;  /* 0x000000ff1300728c */ /* 0x000fe4000bf05270 */
[----:B------:R-:W-:-:S04]  /*f840*/  UIADD3 UR8, UPT, UPT, -UR8, URZ, URZ ;  /* 0x000000ff08087290 */ /* 0x000fc8000fffe1ff */
[----:B------:R-:W-:-:S04]  /*f850*/  UIMAD UR11, UR4, UR8, UR11 ;  /* 0x00000008040b72a4 */ /* 0x000fc8000f8e020b */
[----:B------:R-:W-:Y:S01]  /*f860*/  ULOP3.LUT UR8, UR11, UR19, URZ, 0x3c, !UPT ;  /* 0x000000130b087292 */ /* 0x000fe2000f8e3cff */
[----:B-1----:R-:W1:Y:S03]  /*f870*/  MUFU.RCP R6, R0 ;  /* 0x0000000000067308 */ /* 0x002e660000001000 */
[----:B------:R-:W-:Y:S01]  /*f880*/  UISETP.GE.AND UP1, UPT, UR8, URZ, UPT ;  /* 0x000000ff0800728c */ /* 0x000fe2000bf26270 */
[----:B-1----:R-:W-:Y:S02]  /*f890*/  IADD3 R6, PT, PT, R6, 0xffffffe, RZ ;  /* 0x0ffffffe06067810 */ /* 0x002fe40007ffe0ff */
[----:B------:R-:W-:Y:S02]  /*f8a0*/  MOV R0, UR11 ;  /* 0x0000000b00007c02 */ /* 0x000fe40008000f00 */
[----:B------:R-:W1:Y:S02]  /*f8b0*/  F2I.FTZ.U32.TRUNC.NTZ R7, R6 ;  /* 0x0000000600077305 */ /* 0x000e64000021f000 */
[----:B------:R-:W-:Y:S01]  /*f8c0*/  IABS R0, R0 ;  /* 0x0000000000007213 */ /* 0x000fe20000000000 */
[----:B-1----:R-:W-:-:S02]  /*f8d0*/  IMAD.MOV R2, RZ, RZ, -R7 ;  /* 0x000000ffff027224 */ /* 0x002fc400078e0a07 */
[----:B------:R-:W-:Y:S02]  /*f8e0*/  IMAD.MOV.U32 R6, RZ, RZ, RZ ;  /* 0x000000ffff067224 */ /* 0x000fe400078e00ff */
[----:B------:R-:W-:-:S04]  /*f8f0*/  IMAD R2, R2, R3, RZ ;  /* 0x0000000302027224 */ /* 0x000fc800078e02ff */
[----:B------:R-:W-:-:S06]  /*f900*/  IMAD.HI.U32 R2, R7, R2, R6 ;  /* 0x0000000207027227 */ /* 0x000fcc00078e0006 */
[----:B------:R-:W-:-:S05]  /*f910*/  IMAD.HI.U32 R5, R2, R0, RZ ;  /* 0x0000000002057227 */ /* 0x000fca00078e00ff */
[----:B------:R-:W-:-:S05]  /*f920*/  IADD3 R2, PT, PT, -R5, RZ, RZ ;  /* 0x000000ff05027210 */ /* 0x000fca0007ffe1ff */
[----:B------:R-:W-:-:S05]  /*f930*/  IMAD R0, R3, R2, R0 ;  /* 0x0000000203007224 */ /* 0x000fca00078e0200 */
[----:B------:R-:W-:-:S13]  /*f940*/  ISETP.GT.U32.AND P0, PT, R3, R0, PT ;  /* 0x000000000300720c */ /* 0x000fda0003f04070 */
[----:B------:R-:W-:Y:S01]  /*f950*/  @!P0 IMAD.IADD R0, R0, 0x1, -R3 ;  /* 0x0000000100008824 */ /* 0x000fe200078e0a03 */
[----:B------:R-:W-:Y:S02]  /*f960*/  @!P0 IADD3 R5, PT, PT, R5, 0x1, RZ ;  /* 0x0000000105058810 */ /* 0x000fe40007ffe0ff */
[----:B------:R-:W-:Y:S02]  /*f970*/  ELECT P0, URZ, PT ;  /* 0x0000000000ff782f */ /* 0x000fe40003800000 */
[----:B------:R-:W-:-:S13]  /*f980*/  ISETP.GE.U32.AND P1, PT, R0, R3, PT ;  /* 0x000000030000720c */ /* 0x000fda0003f26070 */
[----:B------:R-:W-:-:S05]  /*f990*/  @P1 VIADD R5, R5, 0x1 ;  /* 0x0000000105051836 */ /* 0x000fca0000000000 */
[----:B------:R-:W-:-:S13]  /*f9a0*/  R2UR UR12, R5 ;  /* 0x00000000050c72ca */ /* 0x000fda00000e0000 */
[----:B------:R-:W-:Y:S02]  /*f9b0*/  @!UP1 UIADD3 UR12, UPT, UPT, -UR12, URZ, URZ ;  /* 0x000000ff0c0c9290 */ /* 0x000fe4000fffe1ff */
[----:B------:R-:W-:-:S04]  /*f9c0*/  @!UP0 ULOP3.LUT UR12, URZ, UR19, URZ, 0x33, !UPT ;  /* 0x00000013ff0c8292 */ /* 0x000fc8000f8e33ff */
[----:B------:R-:W-:-:S04]  /*f9d0*/  UIADD3 UR8, UPT, UPT, -UR12, URZ, URZ ;  /* 0x000000ff0c087290 */ /* 0x000fc8000fffe1ff */
[----:B------:R-:W-:Y:S01]  /*f9e0*/  UIMAD UR11, UR19, UR8, UR11 ;  /* 0x00000008130b72a4 */ /* 0x000fe2000f8e020b */
[----:B------:R-:W-:Y:S11]  /*f9f0*/  BRA.U UP6, `(.L_x_349) ;  /* 0x0000000106047547 */ /* 0x000ff6000b800000 */
[----:B--23--:R-:W-:Y:S05]  /*fa00*/  BPT.TRAP 0x1 ;  /* 0x000000040000795c */ /* 0x00cfea0000300000 */
.L_x_349:
[----:B------:R-:W1:Y:S01]  /*fa10*/  S2UR UR18, SR_CgaCtaId ;  /* 0x00000000001279c3 */ /* 0x000e620000008800 */
[----:B------:R-:W-:Y:S01]  /*fa20*/  UMOV UR17, 0x400 ;  /* 0x0000040000117882 */ /* 0x000fe20000000000 */
[----:B------:R-:W-:Y:S01]  /*fa30*/  SHF.L.U32 R3, R4, 0x1f, RZ ;  /* 0x0000001f04037819 */ /* 0x000fe200000006ff */
[----:B-1----:R-:W-:-:S09]  /*fa40*/  ULEA UR17, UR18, UR17, 0x18 ;  /* 0x0000001112117291 */ /* 0x002fd2000f8ec0ff */
[----:B------:R-:W1:Y:S02]  /*fa50*/  SYNCS.PHASECHK.TRANS64.TRYWAIT P0, [UR17+0xb0b0], R3 ;  /* 0x00b0b003ff0075a7 */ /* 0x000e640008001111 */
[----:B-1----:R-:W-:Y:S05]  /*fa60*/  @!P0 BRA `(.L_x_350) ;  /* 0x0000001800208947 */ /* 0x002fea0003800000 */
.L_x_448:
[----:B------:R-:W-:Y:S02]  /*fa70*/  UIADD3 UR28, UP0, UPT, UR26, 0x400, URZ ;  /* 0x000004001a1c7890 */ /* 0x000fe4000ff1e0ff */
[----:B------:R-:W-:Y:S02]  /*fa80*/  UIADD3 UR8, UPT, UPT, UR17, 0x7000, URZ ;  /* 0x0000700011087890 */ /* 0x000fe4000fffe0ff */
[----:B------:R-:W-:Y:S01]  /*fa90*/  UIADD3.X UR29, UPT, UPT, URZ, UR27, URZ, UP0, !UPT ;  /* 0x0000001bff1d7290 */ /* 0x000fe200087fe4ff */
[----:B------:R-:W-:-:S08]  /*faa0*/  UMOV UR9, URZ ;  /* 0x000000ff00097c82 */ /* 0x000fd00008000000 */
[----:B------:R4:W-:Y:S01]  /*fab0*/  UTMASTG.5D [UR8], [UR28] ;  /* 0x000000081c0073b5 */ /* 0x0009e20008020000 */
[----:B------:R0:W-:Y:S01]  /*fac0*/  UTMACMDFLUSH ;  /* 0x00000000000079b7 */ /* 0x0001e20000000000 */
[----:B----4-:R-:W-:Y:S05]  /*fad0*/  BRA.U UP6, `(.L_x_351) ;  /* 0x0000000106047547 */ /* 0x010fea000b800000 */
[----:B--23--:R-:W-:Y:S05]  /*fae0*/  BPT.TRAP 0x1 ;  /* 0x000000040000795c */ /* 0x00cfea0000300000 */
.L_x_351:
[----:B------:R-:W4:Y:S02]  /*faf0*/  SYNCS.PHASECHK.TRANS64.TRYWAIT P0, [UR17+0xb0b8], R3 ;  /* 0x00b0b803ff0075a7 */ /* 0x000f240008001111 */
[----:B----4-:R-:W-:Y:S05]  /*fb00*/  @!P0 BRA `(.L_x_352) ;  /* 0x0000001800108947 */ /* 0x010fea0003800000 */
.L_x_450:
[----:B------:R-:W-:Y:S02]  /*fb10*/  UIADD3 UR28, UP0, UPT, UR26, 0x400, URZ ;  /* 0x000004001a1c7890 */ /* 0x000fe4000ff1e0ff */
[----:B------:R-:W-:Y:S02]  /*fb20*/  UIADD3 UR10, UPT, UPT, UR10, 0x80, URZ ;  /* 0x000000800a0a7890 */ /* 0x000fe4000fffe0ff */
[----:B------:R-:W-:Y:S02]  /*fb30*/  UIADD3 UR8, UPT, UPT, UR17, 0x9000, URZ ;  /* 0x0000900011087890 */ /* 0x000fe4000fffe0ff */
[----:B------:R-:W-:Y:S01]  /*fb40*/  UIADD3.X UR29, UPT, UPT, URZ, UR27, URZ, UP0, !UPT ;  /* 0x0000001bff1d7290 */ /* 0x000fe200087fe4ff */
[----:B------:R-:W-:-:S08]  /*fb50*/  UMOV UR9, URZ ;  /* 0x000000ff00097c82 */ /* 0x000fd00008000000 */
[----:B------:R4:W-:Y:S01]  /*fb60*/  UTMASTG.5D [UR8], [UR28] ;  /* 0x000000081c0073b5 */ /* 0x0009e20008020000 */
[----:B------:R0:W-:Y:S01]  /*fb70*/  UTMACMDFLUSH ;  /* 0x00000000000079b7 */ /* 0x0001e20000000000 */
[----:B------:R-:W-:-:S04]  /*fb80*/  DEPBAR.LE SB0, 0x1 ;  /* 0x000080400000791a */ /* 0x000fc80000000000 */
[----:B----4-:R-:W-:Y:S05]  /*fb90*/  BRA.U UP6, `(.L_x_353) ;  /* 0x0000000106047547 */ /* 0x010fea000b800000 */
[----:B--23--:R-:W-:Y:S05]  /*fba0*/  BPT.TRAP 0x1 ;  /* 0x000000040000795c */ /* 0x00cfea0000300000 */
.L_x_353:
[----:B------:R-:W-:-:S04]  /*fbb0*/  UIADD3 UR8, UPT, UPT, UR17, 0xb0c0, URZ ;  /* 0x0000b0c011087890 */ /* 0x000fc8000fffe0ff */
[----:B------:R-:W-:-:S09]  /*fbc0*/  UPRMT UR8, UR18, 0x654, UR8 ;  /* 0x0000065412087896 */ /* 0x000fd20008000008 */
[----:B------:R-:W-:Y:S01]  /*fbd0*/  SYNCS.ARRIVE.TRANS64.RED.A1T0 RZ, [UR8], RZ ;  /* 0x000000ffffff79a7 */ /* 0x000fe20008100408 */
[----:B------:R-:W-:-:S04]  /*fbe0*/  DEPBAR.LE SB0, 0x0 ;  /* 0x000080000000791a */ /* 0x000fc80000000000 */
[----:B------:R-:W-:Y:S05]  /*fbf0*/  BRA.U UP6, `(.L_x_354) ;  /* 0x0000000106047547 */ /* 0x000fea000b800000 */
[----:B--23--:R-:W-:Y:S05]  /*fc00*/  BPT.TRAP 0x1 ;  /* 0x000000040000795c */ /* 0x00cfea0000300000 */
.L_x_354:
[----:B------:R-:W-:Y:S01]  /*fc10*/  UIADD3 UR17, UPT, UPT, UR17, 0xb0c8, URZ ;  /* 0x0000b0c811117890 */ /* 0x000fe2000fffe0ff */
[----:B-1----:R-:W-:Y:S01]  /*fc20*/  HFMA2 R0, -RZ, RZ, 0, 5.9604644775390625e-08 ;  /* 0x00000001ff007431 */ /* 0x002fe200000001ff */
[----:B------:R-:W-:Y:S02]  /*fc30*/  LOP3.LUT R4, R4, 0x1, RZ, 0x3c, !PT ;  /* 0x0000000104047812 */ /* 0x000fe400078e3cff */
[----:B------:R-:W-:-:S09]  /*fc40*/  UPRMT UR17, UR18, 0x654, UR17 ;  /* 0x0000065412117896 */ /* 0x000fd20008000011 */
[----:B------:R-:W-:Y:S03]  /*fc50*/  SYNCS.ARRIVE.TRANS64.RED.A1T0 RZ, [UR17], RZ ;  /* 0x000000ffffff79a7 */ /* 0x000fe60008100411 */
.L_x_348:
[----:B--2---:R-:W-:-:S04]  /*fc60*/  UIADD3 UR36, UPT, UPT, UR24, UR36, URZ ;  /* 0x0000002418247290 */ /* 0x004fc8000fffe0ff */
[----:B---3--:R-:W-:-:S09]  /*fc70*/  UISETP.GE.AND UP0, UPT, UR36, UR16, UPT ;  /* 0x000000102400728c */ /* 0x008fd2000bf06270 */
[----:B------:R-:W-:Y:S05]  /*fc80*/  BRA.U !UP0, `(.L_x_355) ;  /* 0xfffffff908907547 */ /* 0x000fea000b83ffff */
[----:B------:R-:W-:-:S13]  /*fc90*/  LOP3.LUT P0, RZ, R0, 0xff, RZ, 0xc0, !PT ;  /* 0x000000ff00ff7812 */ /* 0x000fda000780c0ff */
[----:B------:R-:W-:Y:S05]  /*fca0*/  @!P0 EXIT ;  /* 0x000000000000894d */ /* 0x000fea0003800000 */
[----:B------:R-:W1:Y:S01]  /*fcb0*/  S2UR UR4, SR_CgaCtaId ;  /* 0x00000000000479c3 */ /* 0x000e620000008800 */
[----:B------:R-:W-:Y:S01]  /*fcc0*/  UMOV UR5, 0x400 ;  /* 0x0000040000057882 */ /* 0x000fe20000000000 */
[----:B------:R-:W-:Y:S01]  /*fcd0*/  UMOV UR6, 0x40 ;  /* 0x0000004000067882 */ /* 0x000fe20000000000 */
[----:B------:R-:W-:Y:S02]  /*fce0*/  IMAD.MOV.U32 R2, RZ, RZ, 0xffff ;  /* 0x0000ffffff027424 */ /* 0x000fe400078e00ff */
[----:B------:R-:W-:Y:S01]  /*fcf0*/  IMAD.MOV.U32 R0, RZ, RZ, 0x1 ;  /* 0x00000001ff007424 */ /* 0x000fe200078e00ff */
[----:B-1----:R-:W-:Y:S02]  /*fd00*/  ULEA UR5, UR4, UR5, 0x18 ;  /* 0x0000000504057291 */ /* 0x002fe4000f8ec0ff */
[----:B------:R-:W-:-:S07]  /*fd10*/  ULEA UR6, UR4, UR6, 0x18 ;  /* 0x0000000604067291 */ /* 0x000fce000f8ec0ff */
[----:B------:R-:W1:Y:S01]  /*fd20*/  LDS R3, [UR5+0xb0e0] ;  /* 0x00b0e005ff037984 */ /* 0x000e620008000800 */
[----:B------:R-:W-:-:S03]  /*fd30*/  NOP ;  /* 0x0000000000007918 */ /* 0x000fc60000000000 */
[----:B------:R-:W2:Y:S01]  /*fd40*/  LDS R5, [UR6+0x14] ;  /* 0x00001406ff057984 */ /* 0x000ea20008000800 */
[----:B-1----:R-:W-:-:S04]  /*fd50*/  LOP3.LUT R3, R3, 0xffff, RZ, 0xc0, !PT ;  /* 0x0000ffff03037812 */ /* 0x002fc800078ec0ff */
[----:B------:R-:W-:-:S04]  /*fd60*/  SHF.R.U32.HI R3, RZ, 0x5, R3 ;  /* 0x00000005ff037819 */ /* 0x000fc80000011603 */
[-C--:B------:R-:W-:Y:S02]  /*fd70*/  SHF.L.U32 R2, R2, R3.reuse, RZ ;  /* 0x0000000302027219 */ /* 0x080fe400000006ff */
[----:B------:R-:W-:Y:S02]  /*fd80*/  SHF.L.U32 R0, R0, R3, RZ ;  /* 0x0000000300007219 */ /* 0x000fe400000006ff */
[----:B--2---:R-:W-:-:S04]  /*fd90*/  LOP3.LUT R5, R5, R2, RZ, 0xc0, !PT ;  /* 0x0000000205057212 */ /* 0x004fc800078ec0ff */
[----:B------:R-:W-:-:S13]  /*fda0*/  ISETP.NE.AND P0, PT, R5, R2, PT ;  /* 0x000000020500720c */ /* 0x000fda0003f05270 */
[----:B------:R-:W-:Y:S05]  /*fdb0*/  @P0 BRA `(.L_x_356) ;  /* 0x00000000005c0947 */ /* 0x000fea0003800000 */
[----:B------:R-:W1:Y:S02]  /*fdc0*/  LDS R3, [UR6+0x18] ;  /* 0x00001806ff037984 */ /* 0x000e640008000800 */
[----:B-1----:R-:W-:-:S04]  /*fdd0*/  LOP3.LUT R3, R3, R0, RZ, 0xc0, !PT ;  /* 0x0000000003037212 */ /* 0x002fc800078ec0ff */
[----:B------:R-:W-:-:S13]  /*fde0*/  ISETP.NE.AND P0, PT, R3, R0, PT ;  /* 0x000000000300720c */ /* 0x000fda0003f05270 */
[----:B------:R-:W-:Y:S05]  /*fdf0*/  @P0 BRA `(.L_x_357) ;  /* 0x0000000000400947 */ /* 0x000fea0003800000 */
[----:B------:R-:W-:Y:S01]  /*fe00*/  R2UR UR8, R2 ;  /* 0x00000000020872ca */ /* 0x000fe200000e0000 */
[----:B------:R-:W1:Y:S01]  /*fe10*/  S2R R3, SR_LANEID ;  /* 0x0000000000037919 */ /* 0x000e620000000000 */
[----:B------:R-:W-:Y:S01]  /*fe20*/  LOP3.LUT R4, RZ, R0, RZ, 0x33, !PT ;  /* 0x00000000ff047212 */ /* 0x000fe200078e33ff */
[----:B------:R-:W-:Y:S02]  /*fe30*/  VOTEU.ANY UR7, UPT, PT ;  /* 0x0000000000077886 */ /* 0x000fe400038e0100 */
[----:B------:R-:W-:Y:S01]  /*fe40*/  UFLO.U32 UR7, UR7 ;  /* 0x00000007000772bd */ /* 0x000fe200080e0000 */
[----:B------:R-:W2:Y:S07]  /*fe50*/  REDUX UR4, R4 ;  /* 0x00000000040473c4 */ /* 0x000eae0000000000 */
[----:B------:R-:W-:-:S06]  /*fe60*/  ULOP3.LUT UR8, URZ, UR8, URZ, 0x33, !UPT ;  /* 0x00000008ff087292 */ /* 0x000fcc000f8e33ff */
[----:B------:R-:W-:-:S04]  /*fe70*/  IMAD.U32 R2, RZ, RZ, UR8 ;  /* 0x00000008ff027e24 */ /* 0x000fc8000f8e00ff */
[----:B------:R-:W3:Y:S02]  /*fe80*/  REDUX UR5, R2 ;  /* 0x00000000020573c4 */ /* 0x000ee40000000000 */
[----:B------:R4:W-:Y:S01]  /*fe90*/  UTCATOMSWS.AND URZ, UR8 ;  /* 0x0000000800ff79e3 */ /* 0x0009e20008000000 */
[----:B--2---:R-:W-:Y:S01]  /*fea0*/  IMAD.U32 R0, RZ, RZ, UR4 ;  /* 0x00000004ff007e24 */ /* 0x004fe2000f8e00ff */
[----:B-1----:R-:W-:Y:S01]  /*feb0*/  ISETP.EQ.U32.AND P0, PT, R3, UR7, PT ;  /* 0x0000000703007c0c */ /* 0x002fe2000bf02070 */
[----:B---3--:R-:W-:-:S12]  /*fec0*/  IMAD.U32 R3, RZ, RZ, UR5 ;  /* 0x00000005ff037e24 */ /* 0x008fd8000f8e00ff */
[----:B------:R4:W-:Y:S04]  /*fed0*/  @P0 ATOMS.AND RZ, [UR6+0x14], R3 ;  /* 0x00001403ffff098c */ /* 0x0009e8000a800006 */
[----:B------:R4:W-:Y:S01]  /*fee0*/  @P0 ATOMS.AND RZ, [UR6+0x18], R0 ;  /* 0x00001800ffff098c */ /* 0x0009e2000a800006 */
[----:B------:R-:W-:Y:S05]  /*fef0*/  BRA `(.L_x_358) ;  /* 0x0000000000147947 */ /* 0x000fea0003800000 */
.L_x_357:
[----:B------:R-:W-:Y:S02]  /*ff00*/  MOV R2, 0xff20 ;  /* 0x0000ff2000027802 */ /* 0x000fe40000000f00 */
[----:B------:R-:W-:Y:S05]  /*ff10*/  CALL.REL.NOINC `($__internal_0_$__cuda_sm10x_tcgen05_guardrail_trap_col_being_dealloced_not_returned_by_alloc) ;  /* 0x0000001400247944 */ /* 0x000fea0003c00000 */
[----:B------:R-:W-:Y:S05]  /*ff20*/  BRA `(.L_x_358) ;  /* 0x0000000000087947 */ /* 0x000fea0003800000 */
.L_x_356:
[----:B------:R-:W-:Y:S02]  /*ff30*/  MOV R2, 0xff50 ;  /* 0x0000ff5000027802 */ /* 0x000fe40000000f00 */
[----:B------:R-:W-:Y:S05]  /*ff40*/  CALL.REL.NOINC `($__internal_2_$__cuda_sm10x_tcgen05_guardrail_trap_unallocated_columns_being_dealloced) ;  /* 0x0000001400307944 */ /* 0x000fea0003c00000 */
.L_x_358:
[----:B------:R-:W-:Y:S01]  /*ff50*/  NOP ;  /* 0x0000000000007918 */ /* 0x000fe20000000000 */
[----:B----4-:R-:W-:Y:S05]  /*ff60*/  EXIT ;  /* 0x000000000000794d */ /* 0x010fea0003800000 */
.L_x_37:
[----:B-1----:R-:W-:-:S07]  /*ff70*/  MOV R0, UR22 ;  /* 0x0000001600007c02 */ /* 0x002fce0008000f00 */
.L_x_359:
[----:B-1----:R1:W2:Y:S02]  /*ff80*/  SYNCS.PHASECHK.TRANS64.TRYWAIT P0, [R0+URZ+0xb000], R5 ;  /* 0x00b00005000075a7 */ /* 0x0022a400080011ff */
[----:B--2---:R-:W-:Y:S05]  /*ff90*/  @!P0 NANOSLEEP.SYNCS 0x989680 ;  /* 0x009896800000895d */ /* 0x004fea0003900000 */
[----:B------:R-:W2:Y:S02]  /*ffa0*/  @!P0 SYNCS.PHASECHK.TRANS64 P0, [R0+URZ+0xb000], R5 ;  /* 0x00b00005000085a7 */ /* 0x000ea400080010ff */
[----:B--2---:R-:W-:Y:S05]  /*ffb0*/  @!P0 BRA `(.L_x_359) ;  /* 0xfffffffc00f08947 */ /* 0x004fea000383ffff */
[----:B------:R-:W-:Y:S05]  /*ffc0*/  BRA `(.L_x_360) ;  /* 0xffffff1c004c7947 */ /* 0x000fea000383ffff */
.L_x_39:
[----:B------:R-:W-:-:S07]  /*ffd0*/  MOV R0, UR15 ;  /* 0x0000000f00007c02 */ /* 0x000fce0008000f00 */
.L_x_361:
[----:B-1----:R1:W2:Y:S02]  /*ffe0*/  SYNCS.PHASECHK.TRANS64.TRYWAIT P0, [R0+URZ+0xb020], R3 ;  /* 0x00b02003000075a7 */ /* 0x0022a400080011ff */
[----:B--2---:R-:W-:Y:S05]  /*fff0*/  @!P0 NANOSLEEP.SYNCS 0x989680 ;  /* 0x009896800000895d */ /* 0x004fea0003900000 */
[----:B------:R-:W2:Y:S02]  /*10000*/  @!P0 SYNCS.PHASECHK.TRANS64 P0, [R0+URZ+0xb020], R3 ;  /* 0x00b02003000085a7 */ /* 0x000ea400080010ff */
[----:B--2---:R-:W-:Y:S05]  /*10010*/  @!P0 BRA `(.L_x_361) ;  /* 0xfffffffc00f08947 */ /* 0x004fea000383ffff */
[----:B------:R-:W-:Y:S05]  /*10020*/  BRA `(.L_x_362) ;  /* 0xffffff1c00547947 */ /* 0x000fea000383ffff */
.L_x_41:
[----:B------:R-:W-:-:S07]  /*10030*/  MOV R3, UR22 ;  /* 0x0000001600037c02 */ /* 0x000fce0008000f00 */
.L_x_363:
[----:B-1----:R1:W2:Y:S02]  /*10040*/  SYNCS.PHASECHK.TRANS64.TRYWAIT P0, [R3+URZ+0xb058], R4 ;  /* 0x00b05804030075a7 */ /* 0x0022a400080011ff */
[----:B--2---:R-:W-:Y:S05]  /*10050*/  @!P0 NANOSLEEP.SYNCS 0x989680 ;  /* 0x009896800000895d */ /* 0x004fea0003900000 */
[----:B------:R-:W2:Y:S02]  /*10060*/  @!P0 SYNCS.PHASECHK.TRANS64 P0, [R3+URZ+0xb058], R4 ;  /* 0x00b05804030085a7 */ /* 0x000ea400080010ff */
[----:B--2---:R-:W-:Y:S05]  /*10070*/  @!P0 BRA `(.L_x_363) ;  /* 0xfffffffc00f08947 */ /* 0x004fea000383ffff */
[----:B------:R-:W-:Y:S05]  /*10080*/  BRA `(.L_x_364) ;  /* 0xffffff1c00707947 */ /* 0x000fea000383ffff */
.L_x_45:
[----:B------:R-:W-:-:S07]  /*10090*/  MOV R0, UR22 ;  /* 0x0000001600007c02 */ /* 0x000fce0008000f00 */
.L_x_365:
[----:B--2---:R2:W3:Y:S02]  /*100a0*/  SYNCS.PHASECHK.TRANS64.TRYWAIT P0, [R0+URZ+0xb008], R5 ;  /* 0x00b00805000075a7 */ /* 0x0044e400080011ff */
[----:B---3--:R-:W-:Y:S05]  /*100b0*/  @!P0 NANOSLEEP.SYNCS 0x989680 ;  /* 0x009896800000895d */ /* 0x008fea0003900000 */
[----:B------:R-:W3:Y:S02]  /*100c0*/  @!P0 SYNCS.PHASECHK.TRANS64 P0, [R0+URZ+0xb008], R5 ;  /* 0x00b00805000085a7 */ /* 0x000ee400080010ff */
[----:B---3--:R-:W-:Y:S05]  /*100d0*/  @!P0 BRA `(.L_x_365) ;  /* 0xfffffffc00f08947 */ /* 0x008fea000383ffff */
[----:B------:R-:W-:Y:S05]  /*100e0*/  BRA `(.L_x_366) ;  /* 0xffffff1c00c07947 */ /* 0x000fea000383ffff */
.L_x_47:
[----:B------:R-:W-:-:S07]  /*100f0*/  MOV R3, UR22 ;  /* 0x0000001600037c02 */ /* 0x000fce0008000f00 */
.L_x_367:
[----:B-1----:R1:W2:Y:S02]  /*10100*/  SYNCS.PHASECHK.TRANS64.TRYWAIT P0, [R3+URZ+0xb068], R4 ;  /* 0x00b06804030075a7 */ /* 0x0022a400080011ff */
[----:B--2---:R-:W-:Y:S05]  /*10110*/  @!P0 NANOSLEEP.SYNCS 0x989680 ;  /* 0x009896800000895d */ /* 0x004fea0003900000 */
[----:B------:R-:W2:Y:S02]  /*10120*/  @!P0 SYNCS.PHASECHK.TRANS64 P0, [R3+URZ+0xb068], R4 ;  /* 0x00b06804030085a7 */ /* 0x000ea400080010ff */
[----:B--2---:R-:W-:Y:S05]  /*10130*/  @!P0 BRA `(.L_x_367) ;  /* 0xfffffffc00f08947 */ /* 0x004fea000383ffff */
[----:B------:R-:W-:Y:S05]  /*10140*/  BRA `(.L_x_368) ;  /* 0xffffff1c00c87947 */ /* 0x000fea000383ffff */
.L_x_51:
[----:B------:R-:W-:-:S07]  /*10150*/  MOV R0, UR9 ;  /* 0x0000000900007c02 */ /* 0x000fce0008000f00 */
.L_x_369:
[----:B-1----:R1:W2:Y:S02]  /*10160*/  SYNCS.PHASECHK.TRANS64.TRYWAIT P0, [R0+URZ+0xb020], R3 ;  /* 0x00b02003000075a7 */ /* 0x0022a400080011ff */
[----:B--2---:R-:W-:Y:S05]  /*10170*/  @!P0 NANOSLEEP.SYNCS 0x989680 ;  /* 0x009896800000895d */ /* 0x004fea0003900000 */
[----:B------:R-:W2:Y:S02]  /*10180*/  @!P0 SYNCS.PHASECHK.TRANS64 P0, [R0+URZ+0xb020], R3 ;  /* 0x00b02003000085a7 */ /* 0x000ea400080010ff */
[----:B--2---:R-:W-:Y:S05]  /*10190*/  @!P0 BRA `(.L_x_369) ;  /* 0xfffffffc00f08947 */ /* 0x004fea000383ffff */
[----:B------:R-:W-:Y:S05]  /*101a0*/  BRA `(.L_x_370) ;  /* 0xffffff2000247947 */ /* 0x000fea000383ffff */
.L_x_53:
[----:B------:R-:W-:-:S07]  /*101b0*/  MOV R0, UR22 ;  /* 0x0000001600007c02 */ /* 0x000fce0008000f00 */
.L_x_371:
[----:B-1----:R1:W2:Y:S02]  /*101c0*/  SYNCS.PHASECHK.TRANS64.TRYWAIT P0, [R0+URZ+0xb0a0], R3 ;  /* 0x00b0a003000075a7 */ /* 0x0022a400080011ff */
[----:B--2---:R-:W-:Y:S05]  /*101d0*/  @!P0 NANOSLEEP.SYNCS 0x989680 ;  /* 0x009896800000895d */ /* 0x004fea0003900000 */
[----:B------:R-:W2:Y:S02]  /*101e0*/  @!P0 SYNCS.PHASECHK.TRANS64 P0, [R0+URZ+0xb0a0], R3 ;  /* 0x00b0a003000085a7 */ /* 0x000ea400080010ff */
[----:B--2---:R-:W-:Y:S05]  /*101f0*/  @!P0 BRA `(.L_x_371) ;  /* 0xfffffffc00f08947 */ /* 0x004fea000383ffff */
[----:B------:R-:W-:Y:S05]  /*10200*/  BRA `(.L_x_372) ;  /* 0xffffff2000387947 */ /* 0x000fea000383ffff */
.L_x_55:
[----:B------:R-:W-:-:S07]  /*10210*/  MOV R4, UR22 ;  /* 0x0000001600047c02 */ /* 0x000fce0008000f00 */
.L_x_373:
[----:B-1----:R1:W2:Y:S02]  /*10220*/  SYNCS.PHASECHK.TRANS64.TRYWAIT P0, [R4+URZ+0xb058], R5 ;  /* 0x00b05805040075a7 */ /* 0x0022a400080011ff */
[----:B--2---:R-:W-:Y:S05]  /*10230*/  @!P0 NANOSLEEP.SYNCS 0x989680 ;  /* 0x009896800000895d */ /* 0x004fea0003900000 */
[----:B------:R-:W2:Y:S02]  /*10240*/  @!P0 SYNCS.PHASECHK.TRANS64 P0, [R4+URZ+0xb058], R5 ;  /* 0x00b05805040085a7 */ /* 0x000ea400080010ff */
[----:B--2---:R-:W-:Y:S05]  /*10250*/  @!P0 BRA `(.L_x_373) ;  /* 0xfffffffc00f08947 */ /* 0x004fea000383ffff */
[----:B------:R-:W-:Y:S05]  /*10260*/  BRA `(.L_x_374) ;  /* 0xffffff2000447947 */ /* 0x000fea000383ffff */
.L_x_59:
[----:B------:R-:W-:Y:S07]  /*10270*/  MOV R3, UR4 ;  /* 0x0000000400037c02 */ /* 0x000fee0008000f00 */
.L_x_375:
[----:B--2---:R2:W3:Y:S02]  /*10280*/  SYNCS.PHASECHK.TRANS64.TRYWAIT P0, [R3+URZ+0xb020], R4 ;  /* 0x00b02004030075a7 */ /* 0x0044e400080011ff */
[----:B---3--:R-:W-:Y:S05]  /*10290*/  @!P0 NANOSLEEP.SYNCS 0x989680 ;  /* 0x009896800000895d */ /* 0x008fea0003900000 */
[----:B------:R-:W3:Y:S02]  /*102a0*/  @!P0 SYNCS.PHASECHK.TRANS64 P0, [R3+URZ+0xb020], R4 ;  /* 0x00b02004030085a7 */ /* 0x000ee400080010ff */
[----:B---3--:R-:W-:Y:S05]  /*102b0*/  @!P0 BRA `(.L_x_375) ;  /* 0xfffffffc00f08947 */ /* 0x008fea000383ffff */
[----:B------:R-:W-:Y:S05]  /*102c0*/  BRA `(.L_x_376) ;  /* 0xffffff2400447947 */ /* 0x000fea000383ffff */
.L_x_62:
[----:B------:R-:W-:Y:S07]  /*102d0*/  MOV R0, UR22 ;  /* 0x0000001600007c02 */ /* 0x000fee0008000f00 */
.L_x_377:
[----:B--2---:R2:W3:Y:S02]  /*102e0*/  SYNCS.PHASECHK.TRANS64.TRYWAIT P0, [R0+URZ+0xb0a8], R3 ;  /* 0x00b0a803000075a7 */ /* 0x0044e400080011ff */
[----:B---3--:R-:W-:Y:S05]  /*102f0*/  @!P0 NANOSLEEP.SYNCS 0x989680 ;  /* 0x009896800000895d */ /* 0x008fea0003900000 */
[----:B------:R-:W3:Y:S02]  /*10300*/  @!P0 SYNCS.PHASECHK.TRANS64 P0, [R0+URZ+0xb0a8], R3 ;  /* 0x00b0a803000085a7 */ /* 0x000ee400080010ff */
[----:B---3--:R-:W-:Y:S05]  /*10310*/  @!P0 BRA `(.L_x_377) ;  /* 0xfffffffc00f08947 */ /* 0x008fea000383ffff */
[----:B------:R-:W-:Y:S05]  /*10320*/  BRA `(.L_x_378) ;  /* 0xffffff2400a87947 */ /* 0x000fea000383ffff */
.L_x_64:
[----:B------:R-:W-:Y:S07]  /*10330*/  MOV R4, UR22 ;  /* 0x0000001600047c02 */ /* 0x000fee0008000f00 */
.L_x_379:
[----:B--2---:R2:W3:Y:S02]  /*10340*/  SYNCS.PHASECHK.TRANS64.TRYWAIT P0, [R4+URZ+0xb068], R5 ;  /* 0x00b06805040075a7 */ /* 0x0044e400080011ff */
[----:B---3--:R-:W-:Y:S05]  /*10350*/  @!P0 NANOSLEEP.SYNCS 0x989680 ;  /* 0x009896800000895d */ /* 0x008fea0003900000 */
[----:B------:R-:W3:Y:S02]  /*10360*/  @!P0 SYNCS.PHASECHK.TRANS64 P0, [R4+URZ+0xb068], R5 ;  /* 0x00b06805040085a7 */ /* 0x000ee400080010ff */
[----:B---3--:R-:W-:Y:S05]  /*10370*/  @!P0 BRA `(.L_x_379) ;  /* 0xfffffffc00f08947 */ /* 0x008fea000383ffff */
[----:B------:R-:W-:Y:S05]  /*10380*/  BRA `(.L_x_380) ;  /* 0xffffff2400b47947 */ /* 0x000fea000383ffff */
.L_x_70:
[----:B------:R-:W-:Y:S07]  /*10390*/  MOV R0, UR4 ;  /* 0x0000000400007c02 */ /* 0x000fee0008000f00 */
.L_x_381:
[----:B-1----:R1:W2:Y:S02]  /*103a0*/  SYNCS.PHASECHK.TRANS64.TRYWAIT P0, [R0+URZ+0xb020], R3 ;  /* 0x00b02003000075a7 */ /* 0x0022a400080011ff */
[----:B--2---:R-:W-:Y:S05]  /*103b0*/  @!P0 NANOSLEEP.SYNCS 0x989680 ;  /* 0x009896800000895d */ /* 0x004fea0003900000 */
[----:B------:R-:W2:Y:S02]  /*103c0*/  @!P0 SYNCS.PHASECHK.TRANS64 P0, [R0+URZ+0xb020], R3 ;  /* 0x00b02003000085a7 */ /* 0x000ea400080010ff */
[----:B--2---:R-:W-:Y:S05]  /*103d0*/  @!P0 BRA `(.L_x_381) ;  /* 0xfffffffc00f08947 */ /* 0x004fea000383ffff */
[----:B------:R-:W-:Y:S05]  /*103e0*/  BRA `(.L_x_382) ;  /* 0xffffff2800e87947 */ /* 0x000fea000383ffff */
.L_x_72:
[----:B------:R-:W-:Y:S07]  /*103f0*/  MOV R0, UR22 ;  /* 0x0000001600007c02 */ /* 0x000fee0008000f00 */
.L_x_383:
[----:B-1----:R1:W2:Y:S02]  /*10400*/  SYNCS.PHASECHK.TRANS64.TRYWAIT P0, [R0+URZ+0xb0a0], R3 ;  /* 0x00b0a003000075a7 */ /* 0x0022a400080011ff */
[----:B--2---:R-:W-:Y:S05]  /*10410*/  @!P0 NANOSLEEP.SYNCS 0x989680 ;  /* 0x009896800000895d */ /* 0x004fea0003900000 */
[----:B------:R-:W2:Y:S02]  /*10420*/  @!P0 SYNCS.PHASECHK.TRANS64 P0, [R0+URZ+0xb0a0], R3 ;  /* 0x00b0a003000085a7 */ /* 0x000ea400080010ff */
[----:B--2---:R-:W-:Y:S05]  /*10430*/  @!P0 BRA `(.L_x_383) ;  /* 0xfffffffc00f08947 */ /* 0x004fea000383ffff */
[----:B------:R-:W-:Y:S05]  /*10440*/  BRA `(.L_x_384) ;  /* 0xffffff2800fc7947 */ /* 0x000fea000383ffff */
.L_x_74:
[----:B------:R-:W-:Y:S01]  /*10450*/  MOV R5, UR22 ;  /* 0x0000001600057c02 */ /* 0x000fe20008000f00 */
[----:B------:R-:W-:Y:S05]  /*10460*/  IMAD.U32 R4, RZ, RZ, UR25 ;  /* 0x00000019ff047e24 */ /* 0x000fea000f8e00ff */
[----:B------:R-:W-:Y:S07]  /*10470*/  SHF.L.U32 R4, R4, 0x1f, RZ ;  /* 0x0000001f04047819 */ /* 0x000fee00000006ff */
.L_x_385:
[----:B-1----:R1:W2:Y:S02]  /*10480*/  SYNCS.PHASECHK.TRANS64.TRYWAIT P0, [R5+URZ+0xb058], R4 ;  /* 0x00b05804050075a7 */ /* 0x0022a400080011ff */
[----:B--2---:R-:W-:Y:S05]  /*10490*/  @!P0 NANOSLEEP.SYNCS 0x989680 ;  /* 0x009896800000895d */ /* 0x004fea0003900000 */
[----:B------:R-:W2:Y:S02]  /*104a0*/  @!P0 SYNCS.PHASECHK.TRANS64 P0, [R5+URZ+0xb058], R4 ;  /* 0x00b05804050085a7 */ /* 0x000ea400080010ff */
[----:B--2---:R-:W-:Y:S05]  /*104b0*/  @!P0 BRA `(.L_x_385) ;  /* 0xfffffffc00f08947 */ /* 0x004fea000383ffff */
[----:B------:R-:W-:Y:S05]  /*104c0*/  BRA `(.L_x_386) ;  /* 0xffffff2c00047947 */ /* 0x000fea000383ffff */
.L_x_82:
[----:B------:R-:W-:-:S07]  /*104d0*/  MOV R0, UR22 ;  /* 0x0000001600007c02 */ /* 0x000fce0008000f00 */
.L_x_387:
[----:B--2---:R2:W3:Y:S02]  /*104e0*/  SYNCS.PHASECHK.TRANS64.TRYWAIT P0, [R0+URZ+0xb0a8], R3 ;  /* 0x00b0a803000075a7 */ /* 0x0044e400080011ff */
[----:B---3--:R-:W-:Y:S05]  /*104f0*/  @!P0 NANOSLEEP.SYNCS 0x989680 ;  /* 0x009896800000895d */ /* 0x008fea0003900000 */
[----:B------:R-:W3:Y:S02]  /*10500*/  @!P0 SYNCS.PHASECHK.TRANS64 P0, [R0+URZ+0xb0a8], R3 ;  /* 0x00b0a803000085a7 */ /* 0x000ee400080010ff */
[----:B---3--:R-:W-:Y:S05]  /*10510*/  @!P0 BRA `(.L_x_387) ;  /* 0xfffffffc00f08947 */ /* 0x008fea000383ffff */
[----:B------:R-:W-:Y:S05]  /*10520*/  BRA `(.L_x_388) ;  /* 0xffffff2c00d87947 */ /* 0x000fea000383ffff */
.L_x_84:
[----:B------:R-:W-:-:S07]  /*10530*/  MOV R4, UR22 ;  /* 0x0000001600047c02 */ /* 0x000fce0008000f00 */
.L_x_389:
[----:B--2---:R2:W3:Y:S02]  /*10540*/  SYNCS.PHASECHK.TRANS64.TRYWAIT P0, [R4+URZ+0xb068], R5 ;  /* 0x00b06805040075a7 */ /* 0x0044e400080011ff */
[----:B---3--:R-:W-:Y:S05]  /*10550*/  @!P0 NANOSLEEP.SYNCS 0x989680 ;  /* 0x009896800000895d */ /* 0x008fea0003900000 */
[----:B------:R-:W3:Y:S02]  /*10560*/  @!P0 SYNCS.PHASECHK.TRANS64 P0, [R4+URZ+0xb068], R5 ;  /* 0x00b06805040085a7 */ /* 0x000ee400080010ff */
[----:B---3--:R-:W-:Y:S05]  /*10570*/  @!P0 BRA `(.L_x_389) ;  /* 0xfffffffc00f08947 */ /* 0x008fea000383ffff */
[----:B------:R-:W-:Y:S05]  /*10580*/  BRA `(.L_x_390) ;  /* 0xffffff2c00e47947 */ /* 0x000fea000383ffff */
.L_x_96:
[----:B-1----:R1:W2:Y:S02]  /*10590*/  SYNCS.PHASECHK.TRANS64.TRYWAIT P0, [R16+URZ+0xb0c0], R3 ;  /* 0x00b0c003100075a7 */ /* 0x0022a400080011ff */
[----:B--2---:R-:W-:Y:S05]  /*105a0*/  @!P0 NANOSLEEP.SYNCS 0x989680 ;  /* 0x009896800000895d */ /* 0x004fea0003900000 */
[----:B------:R-:W2:Y:S02]  /*105b0*/  @!P0 SYNCS.PHASECHK.TRANS64 P0, [R16+URZ+0xb0c0], R3 ;  /* 0x00b0c003100085a7 */ /* 0x000ea400080010ff */
[----:B--2---:R-:W-:Y:S05]  /*105c0*/  @!P0 BRA `(.L_x_96) ;  /* 0xfffffffc00f08947 */ /* 0x004fea000383ffff */
[----:B------:R-:W-:Y:S05]  /*105d0*/  BRA `(.L_x_391) ;  /* 0xffffff3400cc7947 */ /* 0x000fea000383ffff */
.L_x_163:
[----:B-1----:R1:W2:Y:S02]  /*105e0*/  SYNCS.PHASECHK.TRANS64.TRYWAIT P0, [R16+URZ+0xb0c8], R3 ;  /* 0x00b0c803100075a7 */ /* 0x0022a400080011ff */
[----:B--2---:R-:W-:Y:S05]  /*105f0*/  @!P0 NANOSLEEP.SYNCS 0x989680 ;  /* 0x009896800000895d */ /* 0x004fea0003900000 */
[----:B------:R-:W2:Y:S02]  /*10600*/  @!P0 SYNCS.PHASECHK.TRANS64 P0, [R16+URZ+0xb0c8], R3 ;  /* 0x00b0c803100085a7 */ /* 0x000ea400080010ff */
[----:B--2---:R-:W-:Y:S05]  /*10610*/  @!P0 BRA `(.L_x_163) ;  /* 0xfffffffc00f08947 */ /* 0x004fea000383ffff */
[----:B------:R-:W-:Y:S05]  /*10620*/  BRA `(.L_x_392) ;  /* 0xffffff6800407947 */ /* 0x000fea000383ffff */
.L_x_169:
[----:B-1----:R1:W2:Y:S02]  /*10630*/  SYNCS.PHASECHK.TRANS64.TRYWAIT P0, [R47+URZ+0xb070], R0 ;  /* 0x00b070002f0075a7 */ /* 0x0022a400080011ff */
[----:B--2---:R-:W-:Y:S05]  /*10640*/  @!P0 NANOSLEEP.SYNCS 0x989680 ;  /* 0x009896800000895d */ /* 0x004fea0003900000 */
[----:B------:R-:W2:Y:S02]  /*10650*/  @!P0 SYNCS.PHASECHK.TRANS64 P0, [R47+URZ+0xb070], R0 ;  /* 0x00b070002f0085a7 */ /* 0x000ea400080010ff */
[----:B--2---:R-:W-:Y:S05]  /*10660*/  @!P0 BRA `(.L_x_169) ;  /* 0xfffffffc00f08947 */ /* 0x004fea000383ffff */
[----:B------:R-:W-:Y:S05]  /*10670*/  BRA `(.L_x_393) ;  /* 0xffffff6c00587947 */ /* 0x000fea000383ffff */
.L_x_172:
[----:B--2---:R2:W3:Y:S02]  /*10680*/  SYNCS.PHASECHK.TRANS64.TRYWAIT P1, [R47+URZ+0xb080], R6 ;  /* 0x00b080062f0075a7 */ /* 0x0044e400080211ff */
[----:B---3--:R-:W-:Y:S05]  /*10690*/  @!P1 NANOSLEEP.SYNCS 0x989680 ;  /* 0x009896800000995d */ /* 0x008fea0003900000 */
[----:B------:R-:W3:Y:S02]  /*106a0*/  @!P1 SYNCS.PHASECHK.TRANS64 P1, [R47+URZ+0xb080], R6 ;  /* 0x00b080062f0095a7 */ /* 0x000ee400080210ff */
[----:B---3--:R-:W-:Y:S05]  /*106b0*/  @!P1 BRA `(.L_x_172) ;  /* 0xfffffffc00f09947 */ /* 0x008fea000383ffff */
[----:B------:R-:W-:Y:S05]  /*106c0*/  BRA `(.L_x_394) ;  /* 0xffffff6c00807947 */ /* 0x000fea000383ffff */
.L_x_175:
[----:B-1----:R1:W3:Y:S02]  /*106d0*/  SYNCS.PHASECHK.TRANS64.TRYWAIT P0, [R47+URZ+0xb070], R0 ;  /* 0x00b070002f0075a7 */ /* 0x0022e400080011ff */
[----:B---3--:R-:W-:Y:S05]  /*106e0*/  @!P0 NANOSLEEP.SYNCS 0x989680 ;  /* 0x009896800000895d */ /* 0x008fea0003900000 */
[----:B------:R-:W3:Y:S02]  /*106f0*/  @!P0 SYNCS.PHASECHK.TRANS64 P0, [R47+URZ+0xb070], R0 ;  /* 0x00b070002f0085a7 */ /* 0x000ee400080010ff */
[----:B---3--:R-:W-:Y:S05]  /*10700*/  @!P0 BRA `(.L_x_175) ;  /* 0xfffffffc00f08947 */ /* 0x008fea000383ffff */
[----:B------:R-:W-:Y:S05]  /*10710*/  BRA `(.L_x_395) ;  /* 0xffffff6c00c87947 */ /* 0x000fea000383ffff */
.L_x_177:
[----:B-1----:R1:W3:Y:S02]  /*10720*/  SYNCS.PHASECHK.TRANS64.TRYWAIT P0, [R47+URZ+0xb090], R0 ;  /* 0x00b090002f0075a7 */ /* 0x0022e400080011ff */
[----:B---3--:R-:W-:Y:S05]  /*10730*/  @!P0 NANOSLEEP.SYNCS 0x989680 ;  /* 0x009896800000895d */ /* 0x008fea0003900000 */
[----:B------:R-:W3:Y:S02]  /*10740*/  @!P0 SYNCS.PHASECHK.TRANS64 P0, [R47+URZ+0xb090], R0 ;  /* 0x00b090002f0085a7 */ /* 0x000ee400080010ff */
[----:B---3--:R-:W-:Y:S05]  /*10750*/  @!P0 BRA `(.L_x_177) ;  /* 0xfffffffc00f08947 */ /* 0x008fea000383ffff */
[----:B------:R-:W-:Y:S05]  /*10760*/  BRA `(.L_x_396) ;  /* 0xffffff7000107947 */ /* 0x000fea000383ffff */
.L_x_184:
[----:B-1----:R1:W4:Y:S02]  /*10770*/  SYNCS.PHASECHK.TRANS64.TRYWAIT P0, [R47+URZ+0xb080], R0 ;  /* 0x00b080002f0075a7 */ /* 0x00232400080011ff */
[----:B----4-:R-:W-:Y:S05]  /*10780*/  @!P0 NANOSLEEP.SYNCS 0x989680 ;  /* 0x009896800000895d */ /* 0x010fea0003900000 */
[----:B------:R-:W4:Y:S02]  /*10790*/  @!P0 SYNCS.PHASECHK.TRANS64 P0, [R47+URZ+0xb080], R0 ;  /* 0x00b080002f0085a7 */ /* 0x000f2400080010ff */
[----:B----4-:R-:W-:Y:S05]  /*107a0*/  @!P0 BRA `(.L_x_184) ;  /* 0xfffffffc00f08947 */ /* 0x010fea000383ffff */
[----:B------:R-:W-:Y:S05]  /*107b0*/  BRA `(.L_x_397) ;  /* 0xffffff74002c7947 */ /* 0x000fea000383ffff */
.L_x_186:
[----:B-1----:R1:W3:Y:S02]  /*107c0*/  SYNCS.PHASECHK.TRANS64.TRYWAIT P0, [R47+URZ+0xb098], R0 ;  /* 0x00b098002f0075a7 */ /* 0x0022e400080011ff */
[----:B---3--:R-:W-:Y:S05]  /*107d0*/  @!P0 NANOSLEEP.SYNCS 0x989680 ;  /* 0x009896800000895d */ /* 0x008fea0003900000 */
[----:B------:R-:W3:Y:S02]  /*107e0*/  @!P0 SYNCS.PHASECHK.TRANS64 P0, [R47+URZ+0xb098], R0 ;  /* 0x00b098002f0085a7 */ /* 0x000ee400080010ff */
[----:B---3--:R-:W-:Y:S05]  /*107f0*/  @!P0 BRA `(.L_x_186) ;  /* 0xfffffffc00f08947 */ /* 0x008fea000383ffff */
[----:B------:R-:W-:Y:S05]  /*10800*/  BRA `(.L_x_398) ;  /* 0xffffff7400707947 */ /* 0x000fea000383ffff */
.L_x_195:
[----:B---3--:R3:W4:Y:S02]  /*10810*/  SYNCS.PHASECHK.TRANS64.TRYWAIT P0, [R47+URZ+0xb070], R4 ;  /* 0x00b070042f0075a7 */ /* 0x00872400080011ff */
[----:B----4-:R-:W-:Y:S05]  /*10820*/  @!P0 NANOSLEEP.SYNCS 0x989680 ;  /* 0x009896800000895d */ /* 0x010fea0003900000 */
[----:B------:R-:W4:Y:S02]  /*10830*/  @!P0 SYNCS.PHASECHK.TRANS64 P0, [R47+URZ+0xb070], R4 ;  /* 0x00b070042f0085a7 */ /* 0x000f2400080010ff */
[----:B----4-:R-:W-:Y:S05]  /*10840*/  @!P0 BRA `(.L_x_195) ;  /* 0xfffffffc00f08947 */ /* 0x010fea000383ffff */
[----:B------:R-:W-:Y:S05]  /*10850*/  BRA `(.L_x_399) ;  /* 0xffffff7800ac7947 */ /* 0x000fea000383ffff */
.L_x_198:
[----:B-1----:R1:W4:Y:S02]  /*10860*/  SYNCS.PHASECHK.TRANS64.TRYWAIT P0, [R47+URZ+0xb090], R0 ;  /* 0x00b090002f0075a7 */ /* 0x00232400080011ff */
[----:B----4-:R-:W-:Y:S05]  /*10870*/  @!P0 NANOSLEEP.SYNCS 0x989680 ;  /* 0x009896800000895d */ /* 0x010fea0003900000 */
[----:B------:R-:W4:Y:S02]  /*10880*/  @!P0 SYNCS.PHASECHK.TRANS64 P0, [R47+URZ+0xb090], R0 ;  /* 0x00b090002f0085a7 */ /* 0x000f2400080010ff */
[----:B----4-:R-:W-:Y:S05]  /*10890*/  @!P0 BRA `(.L_x_198) ;  /* 0xfffffffc00f08947 */ /* 0x010fea000383ffff */
[----:B------:R-:W-:Y:S05]  /*108a0*/  BRA `(.L_x_400) ;  /* 0xffffff7800d07947 */ /* 0x000fea000383ffff */
.L_x_201:
[----:B-1----:R1:W4:Y:S02]  /*108b0*/  SYNCS.PHASECHK.TRANS64.TRYWAIT P0, [R47+URZ+0xb0c0], R0 ;  /* 0x00b0c0002f0075a7 */ /* 0x00232400080011ff */
[----:B----4-:R-:W-:Y:S05]  /*108c0*/  @!P0 NANOSLEEP.SYNCS 0x989680 ;  /* 0x009896800000895d */ /* 0x010fea0003900000 */
[----:B------:R-:W4:Y:S02]  /*108d0*/  @!P0 SYNCS.PHASECHK.TRANS64 P0, [R47+URZ+0xb0c0], R0 ;  /* 0x00b0c0002f0085a7 */ /* 0x000f2400080010ff */
[----:B----4-:R-:W-:Y:S05]  /*108e0*/  @!P0 BRA `(.L_x_201) ;  /* 0xfffffffc00f08947 */ /* 0x010fea000383ffff */
[----:B------:R-:W-:Y:S05]  /*108f0*/  BRA `(.L_x_401) ;  /* 0xffffff7800dc7947 */ /* 0x000fea000383ffff */
.L_x_209:
[----:B-1----:R1:W2:Y:S02]  /*10900*/  SYNCS.PHASECHK.TRANS64.TRYWAIT P0, [R47+URZ+0xb080], R4 ;  /* 0x00b080042f0075a7 */ /* 0x0022a400080011ff */
[----:B--2---:R-:W-:Y:S05]  /*10910*/  @!P0 NANOSLEEP.SYNCS 0x989680 ;  /* 0x009896800000895d */ /* 0x004fea0003900000 */
[----:B------:R-:W2:Y:S02]  /*10920*/  @!P0 SYNCS.PHASECHK.TRANS64 P0, [R47+URZ+0xb080], R4 ;  /* 0x00b080042f0085a7 */ /* 0x000ea400080010ff */
[----:B--2---:R-:W-:Y:S05]  /*10930*/  @!P0 BRA `(.L_x_209) ;  /* 0xfffffffc00f08947 */ /* 0x004fea000383ffff */
[----:B------:R-:W-:Y:S05]  /*10940*/  BRA `(.L_x_402) ;  /* 0xffffff8800187947 */ /* 0x000fea000383ffff */
.L_x_212:
[----:B----4-:R4:W1:Y:S02]  /*10950*/  SYNCS.PHASECHK.TRANS64.TRYWAIT P0, [R47+URZ+0xb098], R0 ;  /* 0x00b098002f0075a7 */ /* 0x01086400080011ff */
[----:B-1----:R-:W-:Y:S05]  /*10960*/  @!P0 NANOSLEEP.SYNCS 0x989680 ;  /* 0x009896800000895d */ /* 0x002fea0003900000 */
[----:B------:R-:W1:Y:S02]  /*10970*/  @!P0 SYNCS.PHASECHK.TRANS64 P0, [R47+URZ+0xb098], R0 ;  /* 0x00b098002f0085a7 */ /* 0x000e6400080010ff */
[----:B-1----:R-:W-:Y:S05]  /*10980*/  @!P0 BRA `(.L_x_212) ;  /* 0xfffffffc00f08947 */ /* 0x002fea000383ffff */
[----:B------:R-:W-:Y:S05]  /*10990*/  BRA `(.L_x_403) ;  /* 0xffffff88003c7947 */ /* 0x000fea000383ffff */
.L_x_215:
[----:B-1----:R1:W2:Y:S02]  /*109a0*/  SYNCS.PHASECHK.TRANS64.TRYWAIT P0, [R47+URZ+0xb0c8], R0 ;  /* 0x00b0c8002f0075a7 */ /* 0x0022a400080011ff */
[----:B--2---:R-:W-:Y:S05]  /*109b0*/  @!P0 NANOSLEEP.SYNCS 0x989680 ;  /* 0x009896800000895d */ /* 0x004fea0003900000 */
[----:B------:R-:W2:Y:S02]  /*109c0*/  @!P0 SYNCS.PHASECHK.TRANS64 P0, [R47+URZ+0xb0c8], R0 ;  /* 0x00b0c8002f0085a7 */ /* 0x000ea400080010ff */
[----:B--2---:R-:W-:Y:S05]  /*109d0*/  @!P0 BRA `(.L_x_215) ;  /* 0xfffffffc00f08947 */ /* 0x004fea000383ffff */
[----:B------:R-:W-:Y:S05]  /*109e0*/  BRA `(.L_x_404) ;  /* 0xffffff8800487947 */ /* 0x000fea000383ffff */
.L_x_225:
[----:B-1----:R-:W-:-:S04]  /*109f0*/  MOV R0, UR49 ;  /* 0x0000003100007c02 */ /* 0x002fc80008000f00 */
[----:B------:R1:W2:Y:S03]  /*10a00*/  SYNCS.PHASECHK.TRANS64.TRYWAIT P0, [R0+URZ], R3 ;  /* 0x00000003000075a7 */ /* 0x0002a600080011ff */
[----:B--2---:R-:W-:Y:S05]  /*10a10*/  @!P0 NANOSLEEP.SYNCS 0x989680 ;  /* 0x009896800000895d */ /* 0x004fea0003900000 */
[----:B------:R-:W2:Y:S02]  /*10a20*/  @!P0 SYNCS.PHASECHK.TRANS64 P0, [R0+URZ], R3 ;  /* 0x00000003000085a7 */ /* 0x000ea400080010ff */
[----:B--2---:R-:W-:Y:S05]  /*10a30*/  @!P0 BRA `(.L_x_225) ;  /* 0xfffffffc00ec8947 */ /* 0x004fea000383ffff */
[----:B------:R-:W-:Y:S05]  /*10a40*/  BRA `(.L_x_405) ;  /* 0xffffff9800747947 */ /* 0x000fea000383ffff */
.L_x_228:
[----:B-1----:R-:W-:-:S04]  /*10a50*/  MOV R0, UR46 ;  /* 0x0000002e00007c02 */ /* 0x002fc80008000f00 */
[----:B------:R1:W3:Y:S03]  /*10a60*/  SYNCS.PHASECHK.TRANS64.TRYWAIT P1, [R0+URZ], R3 ;  /* 0x00000003000075a7 */ /* 0x0002e600080211ff */
[----:B---3--:R-:W-:Y:S05]  /*10a70*/  @!P1 NANOSLEEP.SYNCS 0x989680 ;  /* 0x009896800000995d */ /* 0x008fea0003900000 */
[----:B------:R-:W3:Y:S02]  /*10a80*/  @!P1 SYNCS.PHASECHK.TRANS64 P1, [R0+URZ], R3 ;  /* 0x00000003000095a7 */ /* 0x000ee400080210ff */
[----:B---3--:R-:W-:Y:S05]  /*10a90*/  @!P1 BRA `(.L_x_228) ;  /* 0xfffffffc00ec9947 */ /* 0x008fea000383ffff */
[----:B------:R-:W-:Y:S05]  /*10aa0*/  BRA `(.L_x_406) ;  /* 0xffffff9800b47947 */ /* 0x000fea000383ffff */
.L_x_233:
[----:B-1----:R-:W-:-:S04]  /*10ab0*/  MOV R4, UR44 ;  /* 0x0000002c00047c02 */ /* 0x002fc80008000f00 */
[----:B------:R1:W2:Y:S03]  /*10ac0*/  SYNCS.PHASECHK.TRANS64.TRYWAIT P2, [R4+URZ], R3 ;  /* 0x00000003040075a7 */ /* 0x0002a600080411ff */
[----:B--2---:R-:W-:Y:S05]  /*10ad0*/  @!P2 NANOSLEEP.SYNCS 0x989680 ;  /* 0x009896800000a95d */ /* 0x004fea0003900000 */
[----:B------:R-:W2:Y:S02]  /*10ae0*/  @!P2 SYNCS.PHASECHK.TRANS64 P2, [R4+URZ], R3 ;  /* 0x000000030400a5a7 */ /* 0x000ea400080410ff */
[----:B--2---:R-:W-:Y:S05]  /*10af0*/  @!P2 BRA `(.L_x_233) ;  /* 0xfffffffc00eca947 */ /* 0x004fea000383ffff */
[----:B------:R-:W-:Y:S05]  /*10b00*/  BRA `(.L_x_407) ;  /* 0xffffffa000987947 */ /* 0x000fea000383ffff */
.L_x_237:
[----:B--2---:R-:W-:-:S04]  /*10b10*/  MOV R3, UR49 ;  /* 0x0000003100037c02 */ /* 0x004fc80008000f00 */
[----:B------:R2:W3:Y:S03]  /*10b20*/  SYNCS.PHASECHK.TRANS64.TRYWAIT P2, [R3+URZ], R0 ;  /* 0x00000000030075a7 */ /* 0x0004e600080411ff */
[----:B---3--:R-:W-:Y:S05]  /*10b30*/  @!P2 NANOSLEEP.SYNCS 0x989680 ;  /* 0x009896800000a95d */ /* 0x008fea0003900000 */
[----:B------:R-:W3:Y:S02]  /*10b40*/  @!P2 SYNCS.PHASECHK.TRANS64 P2, [R3+URZ], R0 ;  /* 0x000000000300a5a7 */ /* 0x000ee400080410ff */
[----:B---3--:R-:W-:Y:S05]  /*10b50*/  @!P2 BRA `(.L_x_237) ;  /* 0xfffffffc00eca947 */ /* 0x008fea000383ffff */
[----:B------:R-:W-:Y:S05]  /*10b60*/  BRA `(.L_x_408) ;  /* 0xffffffb800147947 */ /* 0x000fea000383ffff */
.L_x_242:
[----:B--2---:R-:W-:-:S04]  /*10b70*/  MOV R0, UR46 ;  /* 0x0000002e00007c02 */ /* 0x004fc80008000f00 */
[----:B------:R2:W3:Y:S03]  /*10b80*/  SYNCS.PHASECHK.TRANS64.TRYWAIT P1, [R0+URZ], R3 ;  /* 0x00000003000075a7 */ /* 0x0004e600080211ff */
[----:B---3--:R-:W-:Y:S05]  /*10b90*/  @!P1 NANOSLEEP.SYNCS 0x989680 ;  /* 0x009896800000995d */ /* 0x008fea0003900000 */
[----:B------:R-:W3:Y:S02]  /*10ba0*/  @!P1 SYNCS.PHASECHK.TRANS64 P1, [R0+URZ], R3 ;  /* 0x00000003000095a7 */ /* 0x000ee400080210ff */
[----:B---3--:R-:W-:Y:S05]  /*10bb0*/  @!P1 BRA `(.L_x_242) ;  /* 0xfffffffc00ec9947 */ /* 0x008fea000383ffff */
[----:B------:R-:W-:Y:S05]  /*10bc0*/  BRA `(.L_x_409) ;  /* 0xffffffb800c07947 */ /* 0x000fea000383ffff */
.L_x_247:
[----:B-1----:R-:W-:-:S04]  /*10bd0*/  MOV R0, UR49 ;  /* 0x0000003100007c02 */ /* 0x002fc80008000f00 */
[----:B------:R1:W2:Y:S03]  /*10be0*/  SYNCS.PHASECHK.TRANS64.TRYWAIT P0, [R0+URZ], R3 ;  /* 0x00000003000075a7 */ /* 0x0002a600080011ff */
[----:B--2---:R-:W-:Y:S05]  /*10bf0*/  @!P0 NANOSLEEP.SYNCS 0x989680 ;  /* 0x009896800000895d */ /* 0x004fea0003900000 */
[----:B------:R-:W2:Y:S02]  /*10c00*/  @!P0 SYNCS.PHASECHK.TRANS64 P0, [R0+URZ], R3 ;  /* 0x00000003000085a7 */ /* 0x000ea400080010ff */
[----:B--2---:R-:W-:Y:S05]  /*10c10*/  @!P0 BRA `(.L_x_247) ;  /* 0xfffffffc00ec8947 */ /* 0x004fea000383ffff */
[----:B------:R-:W-:Y:S05]  /*10c20*/  BRA `(.L_x_410) ;  /* 0xffffffbc00447947 */ /* 0x000fea000383ffff */
.L_x_253:
[----:B------:R-:W-:-:S07]  /*10c30*/  MOV R3, UR8 ;  /* 0x0000000800037c02 */ /* 0x000fce0008000f00 */
.L_x_411:
[----:B-1----:R1:W2:Y:S02]  /*10c40*/  SYNCS.PHASECHK.TRANS64.TRYWAIT P1, [R3+URZ+0xb010], R6 ;  /* 0x00b01006030075a7 */ /* 0x0022a400080211ff */
[----:B--2---:R-:W-:Y:S05]  /*10c50*/  @!P1 NANOSLEEP.SYNCS 0x989680 ;  /* 0x009896800000995d */ /* 0x004fea0003900000 */
[----:B------:R-:W2:Y:S02]  /*10c60*/  @!P1 SYNCS.PHASECHK.TRANS64 P1, [R3+URZ+0xb010], R6 ;  /* 0x00b01006030095a7 */ /* 0x000ea400080210ff */
[----:B--2---:R-:W-:Y:S05]  /*10c70*/  @!P1 BRA `(.L_x_411) ;  /* 0xfffffffc00f09947 */ /* 0x004fea000383ffff */
[----:B------:R-:W-:Y:S05]  /*10c80*/  BRA `(.L_x_412) ;  /* 0xffffffc000dc7947 */ /* 0x000fea000383ffff */
.L_x_259:
[----:B--2---:R-:W-:-:S07]  /*10c90*/  MOV R0, UR17 ;  /* 0x0000001100007c02 */ /* 0x004fce0008000f00 */
.L_x_413:
[----:B-1----:R1:W2:Y:S02]  /*10ca0*/  SYNCS.PHASECHK.TRANS64.TRYWAIT P1, [R0+URZ+0xb038], R5 ;  /* 0x00b03805000075a7 */ /* 0x0022a400080211ff */
[----:B--2---:R-:W-:Y:S05]  /*10cb0*/  @!P1 NANOSLEEP.SYNCS 0x989680 ;  /* 0x009896800000995d */ /* 0x004fea0003900000 */
[----:B------:R-:W2:Y:S02]  /*10cc0*/  @!P1 SYNCS.PHASECHK.TRANS64 P1, [R0+URZ+0xb038], R5 ;  /* 0x00b03805000095a7 */ /* 0x000ea400080210ff */
[----:B--2---:R-:W-:Y:S05]  /*10cd0*/  @!P1 BRA `(.L_x_413) ;  /* 0xfffffffc00f09947 */ /* 0x004fea000383ffff */
[----:B------:R-:W-:Y:S05]  /*10ce0*/  BRA `(.L_x_414) ;  /* 0xffffffc400307947 */ /* 0x000fea000383ffff */
.L_x_265:
[----:B------:R-:W-:-:S07]  /*10cf0*/  MOV R3, UR8 ;  /* 0x0000000800037c02 */ /* 0x000fce0008000f00 */
.L_x_415:
[----:B-1----:R1:W2:Y:S02]  /*10d00*/  SYNCS.PHASECHK.TRANS64.TRYWAIT P1, [R3+URZ+0xb018], R6 ;  /* 0x00b01806030075a7 */ /* 0x0022a400080211ff */
[----:B--2---:R-:W-:Y:S05]  /*10d10*/  @!P1 NANOSLEEP.SYNCS 0x989680 ;  /* 0x009896800000995d */ /* 0x004fea0003900000 */
[----:B------:R-:W2:Y:S02]  /*10d20*/  @!P1 SYNCS.PHASECHK.TRANS64 P1, [R3+URZ+0xb018], R6 ;  /* 0x00b01806030095a7 */ /* 0x000ea400080210ff */
[----:B--2---:R-:W-:Y:S05]  /*10d30*/  @!P1 BRA `(.L_x_415) ;  /* 0xfffffffc00f09947 */ /* 0x004fea000383ffff */
[----:B------:R-:W-:Y:S05]  /*10d40*/  BRA `(.L_x_416) ;  /* 0xffffffc4009c7947 */ /* 0x000fea000383ffff */
.L_x_271:
[----:B--2---:R-:W-:-:S07]  /*10d50*/  MOV R0, UR17 ;  /* 0x0000001100007c02 */ /* 0x004fce0008000f00 */
.L_x_417:
[----:B-1----:R1:W2:Y:S02]  /*10d60*/  SYNCS.PHASECHK.TRANS64.TRYWAIT P1, [R0+URZ+0xb038], R3 ;  /* 0x00b03803000075a7 */ /* 0x0022a400080211ff */
[----:B--2---:R-:W-:Y:S05]  /*10d70*/  @!P1 NANOSLEEP.SYNCS 0x989680 ;  /* 0x009896800000995d */ /* 0x004fea0003900000 */
[----:B------:R-:W2:Y:S02]  /*10d80*/  @!P1 SYNCS.PHASECHK.TRANS64 P1, [R0+URZ+0xb038], R3 ;  /* 0x00b03803000095a7 */ /* 0x000ea400080210ff */
[----:B--2---:R-:W-:Y:S05]  /*10d90*/  @!P1 BRA `(.L_x_417) ;  /* 0xfffffffc00f09947 */ /* 0x004fea000383ffff */
[----:B------:R-:W-:Y:S05]  /*10da0*/  BRA `(.L_x_418) ;  /* 0xffffffc400fc7947 */ /* 0x000fea000383ffff */
.L_x_277:
[----:B--2---:R-:W-:-:S07]  /*10db0*/  MOV R0, UR17 ;  /* 0x0000001100007c02 */ /* 0x004fce0008000f00 */
.L_x_419:
[----:B-1----:R1:W2:Y:S02]  /*10dc0*/  SYNCS.PHASECHK.TRANS64.TRYWAIT P1, [R0+URZ+0xb038], R3 ;  /* 0x00b03803000075a7 */ /* 0x0022a400080211ff */
[----:B--2---:R-:W-:Y:S05]  /*10dd0*/  @!P1 NANOSLEEP.SYNCS 0x989680 ;  /* 0x009896800000995d */ /* 0x004fea0003900000 */
[----:B------:R-:W2:Y:S02]  /*10de0*/  @!P1 SYNCS.PHASECHK.TRANS64 P1, [R0+URZ+0xb038], R3 ;  /* 0x00b03803000095a7 */ /* 0x000ea400080210ff */
[----:B--2---:R-:W-:Y:S05]  /*10df0*/  @!P1 BRA `(.L_x_419) ;  /* 0xfffffffc00f09947 */ /* 0x004fea000383ffff */
[----:B------:R-:W-:Y:S05]  /*10e00*/  BRA `(.L_x_420) ;  /* 0xffffffc800b47947 */ /* 0x000fea000383ffff */
.L_x_282:
[----:B------:R-:W-:-:S07]  /*10e10*/  MOV R0, UR17 ;  /* 0x0000001100007c02 */ /* 0x000fce0008000f00 */
.L_x_421:
[----:B-1----:R1:W2:Y:S02]  /*10e20*/  SYNCS.PHASECHK.TRANS64.TRYWAIT P1, [R0+URZ+0xb038], R3 ;  /* 0x00b03803000075a7 */ /* 0x0022a400080211ff */
[----:B--2---:R-:W-:Y:S05]  /*10e30*/  @!P1 NANOSLEEP.SYNCS 0x989680 ;  /* 0x009896800000995d */ /* 0x004fea0003900000 */
[----:B------:R-:W2:Y:S02]  /*10e40*/  @!P1 SYNCS.PHASECHK.TRANS64 P1, [R0+URZ+0xb038], R3 ;  /* 0x00b03803000095a7 */ /* 0x000ea400080210ff */
[----:B--2---:R-:W-:Y:S05]  /*10e50*/  @!P1 BRA `(.L_x_421) ;  /* 0xfffffffc00f09947 */ /* 0x004fea000383ffff */
[----:B------:R-:W-:Y:S05]  /*10e60*/  BRA `(.L_x_422) ;  /* 0xffffffcc00287947 */ /* 0x000fea000383ffff */
.L_x_287:
[----:B------:R-:W-:-:S07]  /*10e70*/  MOV R0, UR17 ;  /* 0x0000001100007c02 */ /* 0x000fce0008000f00 */
.L_x_423:
[----:B-1----:R1:W2:Y:S02]  /*10e80*/  SYNCS.PHASECHK.TRANS64.TRYWAIT P1, [R0+URZ+0xb038], R3 ;  /* 0x00b03803000075a7 */ /* 0x0022a400080211ff */
[----:B--2---:R-:W-:Y:S05]  /*10e90*/  @!P1 NANOSLEEP.SYNCS 0x989680 ;  /* 0x009896800000995d */ /* 0x004fea0003900000 */
[----:B------:R-:W2:Y:S02]  /*10ea0*/  @!P1 SYNCS.PHASECHK.TRANS64 P1, [R0+URZ+0xb038], R3 ;  /* 0x00b03803000095a7 */ /* 0x000ea400080210ff */
[----:B--2---:R-:W-:Y:S05]  /*10eb0*/  @!P1 BRA `(.L_x_423) ;  /* 0xfffffffc00f09947 */ /* 0x004fea000383ffff */
[----:B------:R-:W-:Y:S05]  /*10ec0*/  BRA `(.L_x_424) ;  /* 0xffffffcc00907947 */ /* 0x000fea000383ffff */
.L_x_292:
[----:B------:R-:W-:-:S07]  /*10ed0*/  MOV R0, UR17 ;  /* 0x0000001100007c02 */ /* 0x000fce0008000f00 */
.L_x_425:
[----:B-1----:R1:W2:Y:S02]  /*10ee0*/  SYNCS.PHASECHK.TRANS64.TRYWAIT P1, [R0+URZ+0xb038], R3 ;  /* 0x00b03803000075a7 */ /* 0x0022a400080211ff */
[----:B--2---:R-:W-:Y:S05]  /*10ef0*/  @!P1 NANOSLEEP.SYNCS 0x989680 ;  /* 0x009896800000995d */ /* 0x004fea0003900000 */
[----:B------:R-:W2:Y:S02]  /*10f00*/  @!P1 SYNCS.PHASECHK.TRANS64 P1, [R0+URZ+0xb038], R3 ;  /* 0x00b03803000095a7 */ /* 0x000ea400080210ff */
[----:B--2---:R-:W-:Y:S05]  /*10f10*/  @!P1 BRA `(.L_x_425) ;  /* 0xfffffffc00f09947 */ /* 0x004fea000383ffff */
[----:B------:R-:W-:Y:S05]  /*10f20*/  BRA `(.L_x_426) ;  /* 0xffffffcc00f87947 */ /* 0x000fea000383ffff */
.L_x_297:
[----:B------:R-:W-:-:S07]  /*10f30*/  MOV R0, UR17 ;  /* 0x0000001100007c02 */ /* 0x000fce0008000f00 */
.L_x_427:
[----:B-1----:R1:W2:Y:S02]  /*10f40*/  SYNCS.PHASECHK.TRANS64.TRYWAIT P1, [R0+URZ+0xb038], R3 ;  /* 0x00b03803000075a7 */ /* 0x0022a400080211ff */
[----:B--2---:R-:W-:Y:S05]  /*10f50*/  @!P1 NANOSLEEP.SYNCS 0x989680 ;  /* 0x009896800000995d */ /* 0x004fea0003900000 */
[----:B------:R-:W2:Y:S02]  /*10f60*/  @!P1 SYNCS.PHASECHK.TRANS64 P1, [R0+URZ+0xb038], R3 ;  /* 0x00b03803000095a7 */ /* 0x000ea400080210ff */
[----:B--2---:R-:W-:Y:S05]  /*10f70*/  @!P1 BRA `(.L_x_427) ;  /* 0xfffffffc00f09947 */ /* 0x004fea000383ffff */
[----:B------:R-:W-:Y:S05]  /*10f80*/  BRA `(.L_x_428) ;  /* 0xffffffd000607947 */ /* 0x000fea000383ffff */
.L_x_302:
[----:B------:R-:W-:-:S07]  /*10f90*/  MOV R0, UR17 ;  /* 0x0000001100007c02 */ /* 0x000fce0008000f00 */
.L_x_429:
[----:B-1----:R1:W2:Y:S02]  /*10fa0*/  SYNCS.PHASECHK.TRANS64.TRYWAIT P1, [R0+URZ+0xb038], R3 ;  /* 0x00b03803000075a7 */ /* 0x0022a400080211ff */
[----:B--2---:R-:W-:Y:S05]  /*10fb0*/  @!P1 NANOSLEEP.SYNCS 0x989680 ;  /* 0x009896800000995d */ /* 0x004fea0003900000 */
[----:B------:R-:W2:Y:S02]  /*10fc0*/  @!P1 SYNCS.PHASECHK.TRANS64 P1, [R0+URZ+0xb038], R3 ;  /* 0x00b03803000095a7 */ /* 0x000ea400080210ff */
[----:B--2---:R-:W-:Y:S05]  /*10fd0*/  @!P1 BRA `(.L_x_429) ;  /* 0xfffffffc00f09947 */ /* 0x004fea000383ffff */
[----:B------:R-:W-:Y:S05]  /*10fe0*/  BRA `(.L_x_430) ;  /* 0xffffffd000c87947 */ /* 0x000fea000383ffff */
.L_x_307:
[----:B------:R-:W-:-:S07]  /*10ff0*/  MOV R0, UR17 ;  /* 0x0000001100007c02 */ /* 0x000fce0008000f00 */
.L_x_431:
[----:B-1----:R1:W2:Y:S02]  /*11000*/  SYNCS.PHASECHK.TRANS64.TRYWAIT P1, [R0+URZ+0xb038], R3 ;  /* 0x00b03803000075a7 */ /* 0x0022a400080211ff */
[----:B--2---:R-:W-:Y:S05]  /*11010*/  @!P1 NANOSLEEP.SYNCS 0x989680 ;  /* 0x009896800000995d */ /* 0x004fea0003900000 */
[----:B------:R-:W2:Y:S02]  /*11020*/  @!P1 SYNCS.PHASECHK.TRANS64 P1, [R0+URZ+0xb038], R3 ;  /* 0x00b03803000095a7 */ /* 0x000ea400080210ff */
[----:B--2---:R-:W-:Y:S05]  /*11030*/  @!P1 BRA `(.L_x_431) ;  /* 0xfffffffc00f09947 */ /* 0x004fea000383ffff */
[----:B------:R-:W-:Y:S05]  /*11040*/  BRA `(.L_x_432) ;  /* 0xffffffd400307947 */ /* 0x000fea000383ffff */
.L_x_312:
[----:B------:R-:W-:-:S07]  /*11050*/  MOV R0, UR17 ;  /* 0x0000001100007c02 */ /* 0x000fce0008000f00 */
.L_x_433:
[----:B-1----:R1:W2:Y:S02]  /*11060*/  SYNCS.PHASECHK.TRANS64.TRYWAIT P1, [R0+URZ+0xb038], R3 ;  /* 0x00b03803000075a7 */ /* 0x0022a400080211ff */
[----:B--2---:R-:W-:Y:S05]  /*11070*/  @!P1 NANOSLEEP.SYNCS 0x989680 ;  /* 0x009896800000995d */ /* 0x004fea0003900000 */
[----:B------:R-:W2:Y:S02]  /*11080*/  @!P1 SYNCS.PHASECHK.TRANS64 P1, [R0+URZ+0xb038], R3 ;  /* 0x00b03803000095a7 */ /* 0x000ea400080210ff */
[----:B--2---:R-:W-:Y:S05]  /*11090*/  @!P1 BRA `(.L_x_433) ;  /* 0xfffffffc00f09947 */ /* 0x004fea000383ffff */
[----:B------:R-:W-:Y:S05]  /*110a0*/  BRA `(.L_x_434) ;  /* 0xffffffd400987947 */ /* 0x000fea000383ffff */
.L_x_318:
[----:B------:R-:W-:-:S07]  /*110b0*/  MOV R0, UR17 ;  /* 0x0000001100007c02 */ /* 0x000fce0008000f00 */
.L_x_435:
[----:B-1----:R1:W2:Y:S02]  /*110c0*/  SYNCS.PHASECHK.TRANS64.TRYWAIT P1, [R0+URZ+0xb038], R3 ;  /* 0x00b03803000075a7 */ /* 0x0022a400080211ff */
[----:B--2---:R-:W-:Y:S05]  /*110d0*/  @!P1 NANOSLEEP.SYNCS 0x989680 ;  /* 0x009896800000995d */ /* 0x004fea0003900000 */
[----:B------:R-:W2:Y:S02]  /*110e0*/  @!P1 SYNCS.PHASECHK.TRANS64 P1, [R0+URZ+0xb038], R3 ;  /* 0x00b03803000095a7 */ /* 0x000ea400080210ff */
[----:B--2---:R-:W-:Y:S05]  /*110f0*/  @!P1 BRA `(.L_x_435) ;  /* 0xfffffffc00f09947 */ /* 0x004fea000383ffff */
[----:B------:R-:W-:Y:S05]  /*11100*/  BRA `(.L_x_436) ;  /* 0xffffffd8001c7947 */ /* 0x000fea000383ffff */
.L_x_323:
[----:B------:R-:W-:-:S07]  /*11110*/  MOV R0, UR17 ;  /* 0x0000001100007c02 */ /* 0x000fce0008000f00 */
.L_x_437:
[----:B-1----:R1:W2:Y:S02]  /*11120*/  SYNCS.PHASECHK.TRANS64.TRYWAIT P1, [R0+URZ+0xb038], R3 ;  /* 0x00b03803000075a7 */ /* 0x0022a400080211ff */
[----:B--2---:R-:W-:Y:S05]  /*11130*/  @!P1 NANOSLEEP.SYNCS 0x989680 ;  /* 0x009896800000995d */ /* 0x004fea0003900000 */
[----:B------:R-:W2:Y:S02]  /*11140*/  @!P1 SYNCS.PHASECHK.TRANS64 P1, [R0+URZ+0xb038], R3 ;  /* 0x00b03803000095a7 */ /* 0x000ea400080210ff */
[----:B--2---:R-:W-:Y:S05]  /*11150*/  @!P1 BRA `(.L_x_437) ;  /* 0xfffffffc00f09947 */ /* 0x004fea000383ffff */
[----:B------:R-:W-:Y:S05]  /*11160*/  BRA `(.L_x_438) ;  /* 0xffffffd800847947 */ /* 0x000fea000383ffff */
.L_x_328:
[----:B------:R-:W-:-:S07]  /*11170*/  MOV R0, UR17 ;  /* 0x0000001100007c02 */ /* 0x000fce0008000f00 */
.L_x_439:
[----:B-1----:R1:W2:Y:S02]  /*11180*/  SYNCS.PHASECHK.TRANS64.TRYWAIT P1, [R0+URZ+0xb038], R3 ;  /* 0x00b03803000075a7 */ /* 0x0022a400080211ff */
[----:B--2---:R-:W-:Y:S05]  /*11190*/  @!P1 NANOSLEEP.SYNCS 0x989680 ;  /* 0x009896800000995d */ /* 0x004fea0003900000 */
[----:B------:R-:W2:Y:S02]  /*111a0*/  @!P1 SYNCS.PHASECHK.TRANS64 P1, [R0+URZ+0xb038], R3 ;  /* 0x00b03803000095a7 */ /* 0x000ea400080210ff */
[----:B--2---:R-:W-:Y:S05]  /*111b0*/  @!P1 BRA `(.L_x_439) ;  /* 0xfffffffc00f09947 */ /* 0x004fea000383ffff */
[----:B------:R-:W-:Y:S05]  /*111c0*/  BRA `(.L_x_440) ;  /* 0xffffffd800f47947 */ /* 0x000fea000383ffff */
.L_x_333:
[----:B------:R-:W-:-:S07]  /*111d0*/  MOV R0, UR17 ;  /* 0x0000001100007c02 */ /* 0x000fce0008000f00 */
.L_x_441:
[----:B-1----:R1:W2:Y:S02]  /*111e0*/  SYNCS.PHASECHK.TRANS64.TRYWAIT P1, [R0+URZ+0xb038], R3 ;  /* 0x00b03803000075a7 */ /* 0x0022a400080211ff */
[----:B--2---:R-:W-:Y:S05]  /*111f0*/  @!P1 NANOSLEEP.SYNCS 0x989680 ;  /* 0x009896800000995d */ /* 0x004fea0003900000 */
[----:B------:R-:W2:Y:S02]  /*11200*/  @!P1 SYNCS.PHASECHK.TRANS64 P1, [R0+URZ+0xb038], R3 ;  /* 0x00b03803000095a7 */ /* 0x000ea400080210ff */
[----:B--2---:R-:W-:Y:S05]  /*11210*/  @!P1 BRA `(.L_x_441) ;  /* 0xfffffffc00f09947 */ /* 0x004fea000383ffff */
[----:B------:R-:W-:Y:S05]  /*11220*/  BRA `(.L_x_442) ;  /* 0xffffffdc005c7947 */ /* 0x000fea000383ffff */
.L_x_338:
[----:B------:R-:W-:-:S07]  /*11230*/  MOV R0, UR17 ;  /* 0x0000001100007c02 */ /* 0x000fce0008000f00 */
.L_x_443:
[----:B-1----:R1:W2:Y:S02]  /*11240*/  SYNCS.PHASECHK.TRANS64.TRYWAIT P1, [R0+URZ+0xb038], R3 ;  /* 0x00b03803000075a7 */ /* 0x0022a400080211ff */
[----:B--2---:R-:W-:Y:S05]  /*11250*/  @!P1 NANOSLEEP.SYNCS 0x989680 ;  /* 0x009896800000995d */ /* 0x004fea0003900000 */
[----:B------:R-:W2:Y:S02]  /*11260*/  @!P1 SYNCS.PHASECHK.TRANS64 P1, [R0+URZ+0xb038], R3 ;  /* 0x00b03803000095a7 */ /* 0x000ea400080210ff */
[----:B--2---:R-:W-:Y:S05]  /*11270*/  @!P1 BRA `(.L_x_443) ;  /* 0xfffffffc00f09947 */ /* 0x004fea000383ffff */
[----:B------:R-:W-:Y:S05]  /*11280*/  BRA `(.L_x_444) ;  /* 0xffffffdc00d07947 */ /* 0x000fea000383ffff */
.L_x_343:
[----:B------:R-:W-:-:S07]  /*11290*/  MOV R0, UR9 ;  /* 0x0000000900007c02 */ /* 0x000fce0008000f00 */
.L_x_445:
[----:B-1----:R1:W2:Y:S02]  /*112a0*/  SYNCS.PHASECHK.TRANS64.TRYWAIT P1, [R0+URZ+0xb038], R3 ;  /* 0x00b03803000075a7 */ /* 0x0022a400080211ff */
[----:B--2---:R-:W-:Y:S05]  /*112b0*/  @!P1 NANOSLEEP.SYNCS 0x989680 ;  /* 0x009896800000995d */ /* 0x004fea0003900000 */
[----:B------:R-:W2:Y:S02]  /*112c0*/  @!P1 SYNCS.PHASECHK.TRANS64 P1, [R0+URZ+0xb038], R3 ;  /* 0x00b03803000095a7 */ /* 0x000ea400080210ff */
[----:B--2---:R-:W-:Y:S05]  /*112d0*/  @!P1 BRA `(.L_x_445) ;  /* 0xfffffffc00f09947 */ /* 0x004fea000383ffff */
[----:B------:R-:W-:Y:S05]  /*112e0*/  BRA `(.L_x_446) ;  /* 0xffffffe000387947 */ /* 0x000fea000383ffff */
.L_x_350:
[----:B------:R-:W-:-:S07]  /*112f0*/  MOV R0, UR17 ;  /* 0x0000001100007c02 */ /* 0x000fce0008000f00 */
.L_x_447:
[----:B-1----:R1:W4:Y:S02]  /*11300*/  SYNCS.PHASECHK.TRANS64.TRYWAIT P0, [R0+URZ+0xb0b0], R3 ;  /* 0x00b0b003000075a7 */ /* 0x00232400080011ff */
[----:B----4-:R-:W-:Y:S05]  /*11310*/  @!P0 NANOSLEEP.SYNCS 0x989680 ;  /* 0x009896800000895d */ /* 0x010fea0003900000 */
[----:B------:R-:W4:Y:S02]  /*11320*/  @!P0 SYNCS.PHASECHK.TRANS64 P0, [R0+URZ+0xb0b0], R3 ;  /* 0x00b0b003000085a7 */ /* 0x000f2400080010ff */
[----:B----4-:R-:W-:Y:S05]  /*11330*/  @!P0 BRA `(.L_x_447) ;  /* 0xfffffffc00f08947 */ /* 0x010fea000383ffff */
[----:B------:R-:W-:Y:S05]  /*11340*/  BRA `(.L_x_448) ;  /* 0xffffffe400c87947 */ /* 0x000fea000383ffff */
.L_x_352:
[----:B-1----:R-:W-:-:S07]  /*11350*/  MOV R0, UR17 ;  /* 0x0000001100007c02 */ /* 0x002fce0008000f00 */
.L_x_449:
[----:B-1----:R1:W4:Y:S02]  /*11360*/  SYNCS.PHASECHK.TRANS64.TRYWAIT P0, [R0+URZ+0xb0b8], R3 ;  /* 0x00b0b803000075a7 */ /* 0x00232400080011ff */
[----:B----4-:R-:W-:Y:S05]  /*11370*/  @!P0 NANOSLEEP.SYNCS 0x989680 ;  /* 0x009896800000895d */ /* 0x010fea0003900000 */
[----:B------:R-:W4:Y:S02]  /*11380*/  @!P0 SYNCS.PHASECHK.TRANS64 P0, [R0+URZ+0xb0b8], R3 ;  /* 0x00b0b803000085a7 */ /* 0x000f2400080010ff */
[----:B----4-:R-:W-:Y:S05]  /*11390*/  @!P0 BRA `(.L_x_449) ;  /* 0xfffffffc00f08947 */ /* 0x010fea000383ffff */
[----:B------:R-:W-:Y:S05]  /*113a0*/  BRA `(.L_x_450) ;  /* 0xffffffe400d87947 */ /* 0x000fea000383ffff */
        .weak           $__internal_0_$__cuda_sm10x_tcgen05_guardrail_trap_col_being_dealloced_not_returned_by_alloc
        .type           $__internal_0_$__cuda_sm10x_tcgen05_guardrail_trap_col_being_dealloced_not_returned_by_alloc,@function
        .size           $__internal_0_$__cuda_sm10x_tcgen05_guardrail_trap_col_being_dealloced_not_returned_by_alloc,($__internal_1_$__cuda_sm10x_tcgen05_guardrail_trap_phase_invalid_during_alloc - $__internal_0_$__cuda_sm10x_tcgen05_guardrail_trap_col_being_dealloced_not_returned_by_alloc)
$__internal_0_$__cuda_sm10x_tcgen05_guardrail_trap_col_being_dealloced_not_returned_by_alloc:
[----:B------:R-:W-:Y:S05]  /*113b0*/  BPT.TRAP 0x1 ;  /* 0x000000040000795c */ /* 0x000fea0000300000 */
[----:B------:R-:W-:-:S04]  /*113c0*/  MOV R3, 0x0 ;  /* 0x0000000000037802 */ /* 0x000fc80000000f00 */
[----:B------:R-:W-:Y:S05]  /*113d0*/  RET.REL.NODEC R2 `(_ZN7cutlass13device_kernelINS_4fmha6kernel36Sm100FmhaFwdKernelTmaWarpspecializedIN4cute5tupleIJiiiNS5_IJNS5_IJiiEEEiEEEEEENS1_10collective38Sm100FmhaFwdMainloopTmaWarpspecializedINS_10bfloat16_tEffNS5_IJNS4_1CILi256EEENSC_ILi64EEENSC_ILi32EEEEEENS5_IJiNSC_ILi1EEES7_EEENS5_IJiSH_NS5_IJNS5_IJNSC_ILi0EEEiEEEiEEEEEESM_NS9_6NoMaskENS5_IJNSC_ILi2EEESH_SH_EEENSC_ILb0EEEEENS9_38Sm100FmhaFwdEpilogueTmaWarpspecializedINS_6half_tEfNS5_IJNSC_ILi128EEESF_SE_EEESI_NS5_IJSH_S7_EEESQ_EENS2_23PersistentTileSchedulerENS2_41Sm100FmhaCtxKernelWarpspecializedScheduleEEEEEvNT_6ParamsE) ;  /* 0xfffffeec02087950 */ /* 0x000fea0003c3ffff */
        .weak           $__internal_1_$__cuda_sm10x_tcgen05_guardrail_trap_phase_invalid_during_alloc
        .type           $__internal_1_$__cuda_sm10x_tcgen05_guardrail_trap_phase_invalid_during_alloc,@function
        .size           $__internal_1_$__cuda_sm10x_tcgen05_guardrail_trap_phase_invalid_during_alloc,($__internal_2_$__cuda_sm10x_tcgen05_guardrail_trap_unallocated_columns_being_dealloced - $__internal_1_$__cuda_sm10x_tcgen05_guardrail_trap_phase_invalid_during_alloc)
$__internal_1_$__cuda_sm10x_tcgen05_guardrail_trap_phase_invalid_during_alloc:
[----:B------:R-:W-:Y:S05]  /*113e0*/  BPT.TRAP 0x1 ;  /* 0x000000040000795c */ /* 0x000fea0000300000 */
[----:B------:R-:W-:-:S04]  /*113f0*/  HFMA2 R3, -RZ, RZ, 0, 0 ;  /* 0x00000000ff037431 */ /* 0x000fc800000001ff */
[----:B------:R-:W-:Y:S05]  /*11400*/  RET.REL.NODEC R2 `(_ZN7cutlass13device_kernelINS_4fmha6kernel36Sm100FmhaFwdKernelTmaWarpspecializedIN4cute5tupleIJiiiNS5_IJNS5_IJiiEEEiEEEEEENS1_10collective38Sm100FmhaFwdMainloopTmaWarpspecializedINS_10bfloat16_tEffNS5_IJNS4_1CILi256EEENSC_ILi64EEENSC_ILi32EEEEEENS5_IJiNSC_ILi1EEES7_EEENS5_IJiSH_NS5_IJNS5_IJNSC_ILi0EEEiEEEiEEEEEESM_NS9_6NoMaskENS5_IJNSC_ILi2EEESH_SH_EEENSC_ILb0EEEEENS9_38Sm100FmhaFwdEpilogueTmaWarpspecializedINS_6half_tEfNS5_IJNSC_ILi128EEESF_SE_EEESI_NS5_IJSH_S7_EEESQ_EENS2_23PersistentTileSchedulerENS2_41Sm100FmhaCtxKernelWarpspecializedScheduleEEEEEvNT_6ParamsE) ;  /* 0xfffffee802fc7950 */ /* 0x000fea0003c3ffff */
        .weak           $__internal_2_$__cuda_sm10x_tcgen05_guardrail_trap_unallocated_columns_being_dealloced
        .type           $__internal_2_$__cuda_sm10x_tcgen05_guardrail_trap_unallocated_columns_being_dealloced,@function
        .size           $__internal_2_$__cuda_sm10x_tcgen05_guardrail_trap_unallocated_columns_being_dealloced,($__internal_3_$__cuda_sm3x_div_rn_noftz_f32_slowpath - $__internal_2_$__cuda_sm10x_tcgen05_guardrail_trap_unallocated_columns_being_dealloced)
$__internal_2_$__cuda_sm10x_tcgen05_guardrail_trap_unallocated_columns_being_dealloced:
[----:B------:R-:W-:Y:S05]  /*11410*/  BPT.TRAP 0x1 ;  /* 0x000000040000795c */ /* 0x000fea0000300000 */
[----:B------:R-:W-:-:S04]  /*11420*/  MOV R3, 0x0 ;  /* 0x0000000000037802 */ /* 0x000fc80000000f00 */
[----:B------:R-:W-:Y:S05]  /*11430*/  RET.REL.NODEC R2 `(_ZN7cutlass13device_kernelINS_4fmha6kernel36Sm100FmhaFwdKernelTmaWarpspecializedIN4cute5tupleIJiiiNS5_IJNS5_IJiiEEEiEEEEEENS1_10collective38Sm100FmhaFwdMainloopTmaWarpspecializedINS_10bfloat16_tEffNS5_IJNS4_1CILi256EEENSC_ILi64EEENSC_ILi32EEEEEENS5_IJiNSC_ILi1EEES7_EEENS5_IJiSH_NS5_IJNS5_IJNSC_ILi0EEEiEEEiEEEEEESM_NS9_6NoMaskENS5_IJNSC_ILi2EEESH_SH_EEENSC_ILb0EEEEENS9_38Sm100FmhaFwdEpilogueTmaWarpspecializedINS_6half_tEfNS5_IJNSC_ILi128EEESF_SE_EEESI_NS5_IJSH_S7_EEESQ_EENS2_23PersistentTileSchedulerENS2_41Sm100FmhaCtxKernelWarpspecializedScheduleEEEEEvNT_6ParamsE) ;  /* 0xfffffee802f07950 */ /* 0x000fea0003c3ffff */
        .weak           $__internal_3_$__cuda_sm3x_div_rn_noftz_f32_slowpath
        .type           $__internal_3_$__cuda_sm3x_div_rn_noftz_f32_slowpath,@function
        .size           $__internal_3_$__cuda_sm3x_div_rn_noftz_f32_slowpath,(.L_x_467 - $__internal_3_$__cuda_sm3x_div_rn_noftz_f32_slowpath)
$__internal_3_$__cuda_sm3x_div_rn_noftz_f32_slowpath:
[----:B------:R-:W-:Y:S01]  /*11440*/  SHF.R.U32.HI R3, RZ, 0x17, R22 ;  /* 0x00000017ff037819 */ /* 0x000fe20000011616 */
[----:B------:R-:W-:Y:S01]  /*11450*/  BSSY B1, `(.L_x_451) ;  /* 0x0000065000017945 */ /* 0x000fe20003800000 */
[--C-:B------:R-:W-:Y:S01]  /*11460*/  SHF.R.U32.HI R8, RZ, 0x17, R30.reuse ;  /* 0x00000017ff087819 */ /* 0x100fe2000001161e */
[----:B------:R-:W-:Y:S01]  /*11470*/  IMAD.MOV.U32 R7, RZ, RZ, R30 ;  /* 0x000000ffff077224 */ /* 0x000fe200078e001e */
[----:B------:R-:W-:Y:S01]  /*11480*/  LOP3.LUT R3, R3, 0xff, RZ, 0xc0, !PT ;  /* 0x000000ff03037812 */ /* 0x000fe200078ec0ff */
[----:B------:R-:W-:Y:S01]  /*11490*/  IMAD.MOV.U32 R6, RZ, RZ, R22 ;  /* 0x000000ffff067224 */ /* 0x000fe200078e0016 */
[----:B------:R-:W-:-:S03]  /*114a0*/  LOP3.LUT R8, R8, 0xff, RZ, 0xc0, !PT ;  /* 0x000000ff08087812 */ /* 0x000fc600078ec0ff */
[----:B------:R-:W-:Y:S02]  /*114b0*/  VIADD R0, R3, 0xffffffff ;  /* 0xffffffff03007836 */ /* 0x000fe40000000000 */
[----:B------:R-:W-:-:S03]  /*114c0*/  VIADD R5, R8, 0xffffffff ;  /* 0xffffffff08057836 */ /* 0x000fc60000000000 */
[----:B------:R-:W-:-:S04]  /*114d0*/  ISETP.GT.U32.AND P0, PT, R0, 0xfd, PT ;  /* 0x000000fd0000780c */ /* 0x000fc80003f04070 */
[----:B------:R-:W-:-:S13]  /*114e0*/  ISETP.GT.U32.OR P0, PT, R5, 0xfd, P0 ;  /* 0x000000fd0500780c */ /* 0x000fda0000704470 */
[----:B------:R-:W-:Y:S01]  /*114f0*/  @!P0 IMAD.MOV.U32 R10, RZ, RZ, RZ ;  /* 0x000000ffff0a8224 */ /* 0x000fe200078e00ff */
[----:B------:R-:W-:Y:S06]  /*11500*/  @!P0 BRA `(.L_x_452) ;  /* 0x00000000005c8947 */ /* 0x000fec0003800000 */
[----:B------:R-:W-:Y:S02]  /*11510*/  FSETP.GTU.FTZ.AND P1, PT, |R30|, +INF , PT ;  /* 0x7f8000001e00780b */ /* 0x000fe40003f3c200 */
[----:B------:R-:W-:-:S04]  /*11520*/  FSETP.GTU.FTZ.AND P0, PT, |R22|, +INF , PT ;  /* 0x7f8000001600780b */ /* 0x000fc80003f1c200 */
[----:B------:R-:W-:-:S13]  /*11530*/  PLOP3.LUT P0, PT, P1, P0, PT, 0xf8, 0x8f ;  /* 0x00000000008f781c */ /* 0x000fda0000f01f70 */
[----:B------:R-:W-:Y:S05]  /*11540*/  @P0 BRA `(.L_x_453) ;  /* 0x0000000400500947 */ /* 0x000fea0003800000 */
[----:B------:R-:W-:-:S13]  /*11550*/  LOP3.LUT P0, RZ, R6, 0x7fffffff, R7, 0xc8, !PT ;  /* 0x7fffffff06ff7812 */ /* 0x000fda000780c807 */
[----:B------:R-:W-:Y:S05]  /*11560*/  @!P0 BRA `(.L_x_454) ;  /* 0x0000000400408947 */ /* 0x000fea0003800000 */
[----:B------:R-:W-:Y:S02]  /*11570*/  FSETP.NEU.FTZ.AND P0, PT, |R30|, +INF , PT ;  /* 0x7f8000001e00780b */ /* 0x000fe40003f1d200 */
[----:B------:R-:W-:Y:S02]  /*11580*/  FSETP.NEU.FTZ.AND P1, PT, |R22|, +INF , PT ;  /* 0x7f8000001600780b */ /* 0x000fe40003f3d200 */
[----:B------:R-:W-:-:S11]  /*11590*/  FSETP.NEU.FTZ.AND P2, PT, |R30|, +INF , PT ;  /* 0x7f8000001e00780b */ /* 0x000fd60003f5d200 */
[----:B------:R-:W-:Y:S05]  /*115a0*/  @!P1 BRA !P0, `(.L_x_454) ;  /* 0x0000000400309947 */ /* 0x000fea0004000000 */
[----:B------:R-:W-:-:S04]  /*115b0*/  LOP3.LUT P0, RZ, R7, 0x7fffffff, RZ, 0xc0, !PT ;  /* 0x7fffffff07ff7812 */ /* 0x000fc8000780c0ff */
[----:B------:R-:W-:-:S13]  /*115c0*/  PLOP3.LUT P0, PT, P1, P0, PT, 0x2f, 0xf2 ;  /* 0x0000000000f2781c */ /* 0x000fda0000f00577 */
[----:B------:R-:W-:Y:S05]  /*115d0*/  @P0 BRA `(.L_x_455) ;  /* 0x00000004001c0947 */ /* 0x000fea0003800000 */
[----:B------:R-:W-:-:S04]  /*115e0*/  LOP3.LUT P0, RZ, R6, 0x7fffffff, RZ, 0xc0, !PT ;  /* 0x7fffffff06ff7812 */ /* 0x000fc8000780c0ff */
[----:B------:R-:W-:-:S13]  /*115f0*/  PLOP3.LUT P0, PT, P2, P0, PT, 0x2f, 0xf2 ;  /* 0x0000000000f2781c */ /* 0x000fda0001700577 */
[----:B------:R-:W-:Y:S05]  /*11600*/  @P0 BRA `(.L_x_456) ;  /* 0x0000000400040947 */ /* 0x000fea0003800000 */
[----:B------:R-:W-:Y:S02]  /*11610*/  ISETP.GE.AND P1, PT, R5, RZ, PT ;  /* 0x000000ff0500720c */ /* 0x000fe40003f26270 */
[----:B------:R-:W-:-:S11]  /*11620*/  ISETP.GE.AND P0, PT, R0, RZ, PT ;  /* 0x000000ff0000720c */ /* 0x000fd60003f06270 */
[----:B------:R-:W-:Y:S01]  /*11630*/  @P1 MOV R10, RZ ;  /* 0x000000ff000a1202 */ /* 0x000fe20000000f00 */
[----:B------:R-:W-:Y:S01]  /*11640*/  @!P1 FFMA R7, R30, 1.84467440737095516160e+19, RZ ;  /* 0x5f8000001e079823 */ /* 0x000fe200000000ff */
[----:B------:R-:W-:Y:S01]  /*11650*/  @!P1 MOV R10, 0xffffffc0 ;  /* 0xffffffc0000a9802 */ /* 0x000fe20000000f00 */
[----:B------:R-:W-:-:S03]  /*11660*/  @!P0 FFMA R6, R22, 1.84467440737095516160e+19, RZ ;  /* 0x5f80000016068823 */ /* 0x000fc600000000ff */
[----:B------:R-:W-:-:S07]  /*11670*/  @!P0 IADD3 R10, PT, PT, R10, 0x40, RZ ;  /* 0x000000400a0a8810 */ /* 0x000fce0007ffe0ff */
.L_x_452:
[----:B------:R-:W-:Y:S01]  /*11680*/  LEA R11, R3, 0xc0800000, 0x17 ;  /* 0xc0800000030b7811 */ /* 0x000fe200078eb8ff */
[----:B------:R-:W-:Y:S01]  /*11690*/  BSSY B0, `(.L_x_457) ;  /* 0x0000036000007945 */ /* 0x000fe20003800000 */
[----:B------:R-:W-:Y:S02]  /*116a0*/  IADD3 R8, PT, PT, R8, -0x7f, RZ ;  /* 0xffffff8108087810 */ /* 0x000fe40007ffe0ff */
[----:B------:R-:W-:-:S03]  /*116b0*/  IADD3 R11, PT, PT, -R11, R6, RZ ;  /* 0x000000060b0b7210 */ /* 0x000fc60007ffe1ff */
[----:B------:R-:W-:Y:S01]  /*116c0*/  IMAD R9, R8, -0x800000, R7 ;  /* 0xff80000008097824 */ /* 0x000fe200078e0207 */
[----:B------:R-:W1:Y:S01]  /*116d0*/  MUFU.RCP R5, R11 ;  /* 0x0000000b00057308 */ /* 0x000e620000001000 */
[----:B------:R-:W-:-:S04]  /*116e0*/  FADD.FTZ R6, -R11, -RZ ;  /* 0x800000ff0b067221 */ /* 0x000fc80000010100 */
[----:B-1----:R-:W-:-:S04]  /*116f0*/  FFMA R0, R5, R6, 1 ;  /* 0x3f80000005007423 */ /* 0x002fc80000000006 */
[----:B------:R-:W-:-:S04]  /*11700*/  FFMA R0, R5, R0, R5 ;  /* 0x0000000005007223 */ /* 0x000fc80000000005 */
[----:B------:R-:W-:-:S04]  /*11710*/  FFMA R7, R9, R0, RZ ;  /* 0x0000000009077223 */ /* 0x000fc800000000ff */
[----:B------:R-:W-:-:S04]  /*11720*/  FFMA R5, R6, R7, R9 ;  /* 0x0000000706057223 */ /* 0x000fc80000000009 */
[----:B------:R-:W-:-:S04]  /*11730*/  FFMA R5, R0, R5, R7 ;  /* 0x0000000500057223 */ /* 0x000fc80000000007 */
[----:B------:R-:W-:Y:S01]  /*11740*/  FFMA R6, R6, R5, R9 ;  /* 0x0000000506067223 */ /* 0x000fe20000000009 */
[----:B------:R-:W-:-:S03]  /*11750*/  IADD3 R9, PT, PT, R8, 0x7f, -R3 ;  /* 0x0000007f08097810 */ /* 0x000fc60007ffe803 */
[----:B------:R-:W-:Y:S01]  /*11760*/  FFMA R7, R0, R6, R5 ;  /* 0x0000000600077223 */ /* 0x000fe20000000005 */
[----:B------:R-:W-:-:S04]  /*11770*/  IADD3 R10, PT, PT, R9, R10, RZ ;  /* 0x0000000a090a7210 */ /* 0x000fc80007ffe0ff */
[----:B------:R-:W-:-:S04]  /*11780*/  SHF.R.U32.HI R3, RZ, 0x17, R7 ;  /* 0x00000017ff037819 */ /* 0x000fc80000011607 */
[----:B------:R-:W-:-:S04]  /*11790*/  LOP3.LUT R3, R3, 0xff, RZ, 0xc0, !PT ;  /* 0x000000ff03037812 */ /* 0x000fc800078ec0ff */
[----:B------:R-:W-:-:S04]  /*117a0*/  IADD3 R3, PT, PT, R3, R10, RZ ;  /* 0x0000000a03037210 */ /* 0x000fc80007ffe0ff */
[----:B------:R-:W-:-:S04]  /*117b0*/  IADD3 R8, PT, PT, R3, -0x1, RZ ;  /* 0xffffffff03087810 */ /* 0x000fc80007ffe0ff */
[----:B------:R-:W-:-:S13]  /*117c0*/  ISETP.GE.U32.AND P0, PT, R8, 0xfe, PT ;  /* 0x000000fe0800780c */ /* 0x000fda0003f06070 */
[----:B------:R-:W-:Y:S05]  /*117d0*/  @!P0 BRA `(.L_x_458) ;  /* 0x0000000000808947 */ /* 0x000fea0003800000 */
[----:B------:R-:W-:-:S13]  /*117e0*/  ISETP.GT.AND P0, PT, R3, 0xfe, PT ;  /* 0x000000fe0300780c */ /* 0x000fda0003f04270 */
[----:B------:R-:W-:Y:S05]  /*117f0*/  @P0 BRA `(.L_x_459) ;  /* 0x00000000006c0947 */ /* 0x000fea0003800000 */
[----:B------:R-:W-:-:S13]  /*11800*/  ISETP.GE.AND P0, PT, R3, 0x1, PT ;  /* 0x000000010300780c */ /* 0x000fda0003f06270 */
[----:B------:R-:W-:Y:S05]  /*11810*/  @P0 BRA `(.L_x_460) ;  /* 0x0000000000740947 */ /* 0x000fea0003800000 */
[----:B------:R-:W-:Y:S02]  /*11820*/  ISETP.GE.AND P0, PT, R3, -0x18, PT ;  /* 0xffffffe80300780c */ /* 0x000fe40003f06270 */
[----:B------:R-:W-:-:S11]  /*11830*/  LOP3.LUT R7, R7, 0x80000000, RZ, 0xc0, !PT ;  /* 0x8000000007077812 */ /* 0x000fd600078ec0ff */
[----:B------:R-:W-:Y:S05]  /*11840*/  @!P0 BRA `(.L_x_460) ;  /* 0x0000000000688947 */ /* 0x000fea0003800000 */
[CCC-:B------:R-:W-:Y:S01]  /*11850*/  FFMA.RZ R8, R0.reuse, R6.reuse, R5.reuse ;  /* 0x0000000600087223 */ /* 0x1c0fe2000000c005 */
[CCC-:B------:R-:W-:Y:S01]  /*11860*/  FFMA.RP R9, R0.reuse, R6.reuse, R5.reuse ;  /* 0x0000000600097223 */ /* 0x1c0fe20000008005 */
[----:B------:R-:W-:Y:S01]  /*11870*/  FFMA.RM R6, R0, R6, R5 ;  /* 0x0000000600067223 */ /* 0x000fe20000004005 */
[C---:B------:R-:W-:Y:S01]  /*11880*/  VIADD R0, R3.reuse, 0x20 ;  /* 0x0000002003007836 */ /* 0x040fe20000000000 */
[C---:B------:R-:W-:Y:S02]  /*11890*/  ISETP.NE.AND P0, PT, R3.reuse, RZ, PT ;  /* 0x000000ff0300720c */ /* 0x040fe40003f05270 */
[----:B------:R-:W-:Y:S02]  /*118a0*/  LOP3.LUT R8, R8, 0x7fffff, RZ, 0xc0, !PT ;  /* 0x007fffff08087812 */ /* 0x000fe400078ec0ff */
[----:B------:R-:W-:Y:S01]  /*118b0*/  ISETP.NE.AND P1, PT, R3, RZ, PT ;  /* 0x000000ff0300720c */ /* 0x000fe20003f25270 */
[----:B------:R-:W-:Y:S01]  /*118c0*/  IMAD.MOV R3, RZ, RZ, -R3 ;  /* 0x000000ffff037224 */ /* 0x000fe200078e0a03 */
[----:B------:R-:W-:-:S02]  /*118d0*/  LOP3.LUT R5, R8, 0x800000, RZ, 0xfc, !PT ;  /* 0x0080000008057812 */ /* 0x000fc400078efcff */
[----:B------:R-:W-:Y:S02]  /*118e0*/  FSETP.NEU.FTZ.AND P2, PT, R9, R6, PT ;  /* 0x000000060900720b */ /* 0x000fe40003f5d000 */
[----:B------:R-:W-:Y:S02]  /*118f0*/  SHF.L.U32 R0, R5, R0, RZ ;  /* 0x0000000005007219 */ /* 0x000fe400000006ff */
[----:B------:R-:W-:Y:S02]  /*11900*/  SEL R6, R3, RZ, P0 ;  /* 0x000000ff03067207 */ /* 0x000fe40000000000 */
[----:B------:R-:W-:Y:S02]  /*11910*/  ISETP.NE.AND P1, PT, R0, RZ, P1 ;  /* 0x000000ff0000720c */ /* 0x000fe40000f25270 */
[----:B------:R-:W-:Y:S02]  /*11920*/  SHF.R.U32.HI R5, RZ, R6, R5 ;  /* 0x00000006ff057219 */ /* 0x000fe40000011605 */
[----:B------:R-:W-:-:S02]  /*11930*/  PLOP3.LUT P1, PT, P2, P1, PT, 0xf8, 0x8f ;  /* 0x00000000008f781c */ /* 0x000fc40001723f70 */
[----:B------:R-:W-:Y:S02]  /*11940*/  SHF.R.U32.HI R3, RZ, 0x1, R5 ;  /* 0x00000001ff037819 */ /* 0x000fe40000011605 */
[----:B------:R-:W-:-:S04]  /*11950*/  SEL R0, RZ, 0x1, !P1 ;  /* 0x00000001ff007807 */ /* 0x000fc80004800000 */
[----:B------:R-:W-:-:S04]  /*11960*/  LOP3.LUT R0, R0, 0x1, R3, 0xf8, !PT ;  /* 0x0000000100007812 */ /* 0x000fc800078ef803 */
[----:B------:R-:W-:-:S05]  /*11970*/  LOP3.LUT R0, R0, R5, RZ, 0xc0, !PT ;  /* 0x0000000500007212 */ /* 0x000fca00078ec0ff */
[----:B------:R-:W-:-:S05]  /*11980*/  IMAD.IADD R0, R3, 0x1, R0 ;  /* 0x0000000103007824 */ /* 0x000fca00078e0200 */
[----:B------:R-:W-:Y:S01]  /*11990*/  LOP3.LUT R7, R0, R7, RZ, 0xfc, !PT ;  /* 0x0000000700077212 */ /* 0x000fe200078efcff */
[----:B------:R-:W-:Y:S05]  /*119a0*/  BRA `(.L_x_460) ;  /* 0x0000000000107947 */ /* 0x000fea0003800000 */
.L_x_459:
[----:B------:R-:W-:-:S04]  /*119b0*/  LOP3.LUT R7, R7, 0x80000000, RZ, 0xc0, !PT ;  /* 0x8000000007077812 */ /* 0x000fc800078ec0ff */
[----:B------:R-:W-:Y:S01]  /*119c0*/  LOP3.LUT R7, R7, 0x7f800000, RZ, 0xfc, !PT ;  /* 0x7f80000007077812 */ /* 0x000fe200078efcff */
[----:B------:R-:W-:Y:S05]  /*119d0*/  BRA `(.L_x_460) ;  /* 0x0000000000047947 */ /* 0x000fea0003800000 */
.L_x_458:
[----:B------:R-:W-:Y:S02]  /*119e0*/  LEA R7, R10, R7, 0x17 ;  /* 0x000000070a077211 */ /* 0x000fe400078eb8ff */
.L_x_460:
[----:B------:R-:W-:Y:S05]  /*119f0*/  BSYNC B0 ;  /* 0x0000000000007941 */ /* 0x000fea0003800000 */
.L_x_457:
[----:B------:R-:W-:Y:S01]  /*11a00*/  MOV R32, R7 ;  /* 0x0000000700207202 */ /* 0x000fe20000000f00 */
[----:B------:R-:W-:Y:S05]  /*11a10*/  BRA `(.L_x_461) ;  /* 0x0000000000207947 */ /* 0x000fea0003800000 */
.L_x_456:
[----:B------:R-:W-:-:S04]  /*11a20*/  LOP3.LUT R6, R6, 0x80000000, R7, 0x48, !PT ;  /* 0x8000000006067812 */ /* 0x000fc800078e4807 */
[----:B------:R-:W-:Y:S01]  /*11a30*/  LOP3.LUT R32, R6, 0x7f800000, RZ, 0xfc, !PT ;  /* 0x7f80000006207812 */ /* 0x000fe200078efcff */
[----:B------:R-:W-:Y:S05]  /*11a40*/  BRA `(.L_x_461) ;  /* 0x0000000000147947 */ /* 0x000fea0003800000 */
.L_x_455:
[----:B------:R-:W-:Y:S01]  /*11a50*/  LOP3.LUT R32, R6, 0x80000000, R7, 0x48, !PT ;  /* 0x8000000006207812 */ /* 0x000fe200078e4807 */
[----:B------:R-:W-:Y:S05]  /*11a60*/  BRA `(.L_x_461) ;  /* 0x00000000000c7947 */ /* 0x000fea0003800000 */
.L_x_454:
[----:B------:R-:W1:Y:S01]  /*11a70*/  MUFU.RSQ R32, -QNAN ;  /* 0xffc0000000207908 */ /* 0x000e620000001400 */
[----:B------:R-:W-:Y:S05]  /*11a80*/  BRA `(.L_x_461) ;  /* 0x0000000000047947 */ /* 0x000fea0003800000 */
.L_x_453:
[----:B------:R-:W-:-:S07]  /*11a90*/  FADD.FTZ R32, R30, R22 ;  /* 0x000000161e207221 */ /* 0x000fce0000010000 */
.L_x_461:
[----:B------:R-:W-:Y:S05]  /*11aa0*/  BSYNC B1 ;  /* 0x0000000000017941 */ /* 0x000fea0003800000 */
.L_x_451:
[----:B------:R-:W-:-:S04]  /*11ab0*/  HFMA2 R5, -RZ, RZ, 0, 0 ;  /* 0x00000000ff057431 */ /* 0x000fc800000001ff */
[----:B-1----:R-:W-:Y:S05]  /*11ac0*/  RET.REL.NODEC R4 `(_ZN7cutlass13device_kernelINS_4fmha6kernel36Sm100FmhaFwdKernelTmaWarpspecializedIN4cute5tupleIJiiiNS5_IJNS5_IJiiEEEiEEEEEENS1_10collective38Sm100FmhaFwdMainloopTmaWarpspecializedINS_10bfloat16_tEffNS5_IJNS4_1CILi256EEENSC_ILi64EEENSC_ILi32EEEEEENS5_IJiNSC_ILi1EEES7_EEENS5_IJiSH_NS5_IJNS5_IJNSC_ILi0EEEiEEEiEEEEEESM_NS9_6NoMaskENS5_IJNSC_ILi2EEESH_SH_EEENSC_ILb0EEEEENS9_38Sm100FmhaFwdEpilogueTmaWarpspecializedINS_6half_tEfNS5_IJNSC_ILi128EEESF_SE_EEESI_NS5_IJSH_S7_EEESQ_EENS2_23PersistentTileSchedulerENS2_41Sm100FmhaCtxKernelWarpspecializedScheduleEEEEEvNT_6ParamsE) ;  /* 0xfffffee4044c7950 */ /* 0x002fea0003c3ffff */
.L_x_462:
[----:B------:R-:W-:-:S00]  /*11ad0*/  BRA `(.L_x_462) ;  /* 0xfffffffc00fc7947 */ /* 0x000fc0000383ffff */
[----:B------:R-:W-:-:S00]  /*11ae0*/  NOP ;  /* 0x0000000000007918 */ /* 0x000fc00000000000 */
        /* <DEDUP_REMOVED lines=9> */
.L_x_467:


//--------------------- .nv.global.init           --------------------------
	.section	.nv.global.init,"aw",@progbits
.nv.global.init:
	.type		$str$23,@object
	.size		$str$23,($str$37 - $str$23)
$str$23:
        /*0000*/ 	.byte	0x0a, 0x00
	.type		$str$37,@object
	.size		$str$37,($str$32 - $str$37)
$str$37:
        /*0002*/ 	.byte	0x3a, 0x00
	.type		$str$32,@object
	.size		$str$32,($str$29 - $str$32)
$str$32:
        /*0004*/ 	.byte	0x5f, 0x00
	.type		$str$29,@object
	.size		$str$29,($str$28 - $str$29)
$str$29:
        /*0006*/ 	.byte	0x25, 0x64, 0x00
	.type		$str$28,@object
	.size		$str$28,($str$30 - $str$28)
$str$28:
        /*0009*/ 	.byte	0x25, 0x63, 0x00
	.type		$str$30,@object
	.size		$str$30,($str$31 - $str$30)
$str$30:
        /*000c*/ 	.byte	0x25, 0x73, 0x00
	.type		$str$31,@object
	.size		$str$31,($str$35 - $str$31)
$str$31:
        /*000f*/ 	.byte	0x20, 0x6f, 0x20, 0x00
	.type		$str$35,@object
	.size		$str$35,($str$22 - $str$35)
$str$35:
        /*0013*/ 	.byte	0x70, 0x74, 0x72, 0x5b, 0x00
	.type		$str$22,@object
	.size		$str$22,($str$34 - $str$22)
$str$22:
        /*0018*/ 	.byte	0x73, 0x4f, 0x3a, 0x20, 0x00
	.type		$str$34,@object
	.size		$str$34,($str$36 - $str$34)
$str$34:
        /*001d*/ 	.byte	0x73, 0x6d, 0x65, 0x6d, 0x5f, 0x00
	.type		$str$36,@object
	.size		$str$36,($str$33 - $str$36)
$str$36:
        /*0023*/ 	.byte	0x62, 0x5d, 0x28, 0x25, 0x70, 0x29, 0x00
	.type		$str$33,@object
	.size		$str$33,($str$27 - $str$33)
$str$33:
        /*002a*/ 	.byte	0x53, 0x77, 0x3c, 0x25, 0x64, 0x2c, 0x25, 0x64, 0x2c, 0x25, 0x64, 0x3e, 0x00
	.type		$str$27,@object
	.size		$str$27,($str$26 - $str$27)
$str$27:
        /*0037*/ 	.byte	0x2f, 0x74, 0x6d, 0x70, 0x2f, 0x63, 0x75, 0x74, 0x6c, 0x61, 0x73, 0x73, 0x5f, 0x73, 0x77, 0x65
        /*0047*/ 	.byte	0x65, 0x70, 0x5f, 0x73, 0x72, 0x63, 0x2f, 0x69, 0x6e, 0x63, 0x6c, 0x75, 0x64, 0x65, 0x2f, 0x63
        /*0057*/ 	.byte	0x75, 0x74, 0x65, 0x2f, 0x61, 0x74, 0x6f, 0x6d, 0x2f, 0x63, 0x6f, 0x70, 0x79, 0x5f, 0x74, 0x72
        /*0067*/ 	.byte	0x61, 0x69, 0x74, 0x73, 0x5f, 0x73, 0x6d, 0x31, 0x30, 0x30, 0x2e, 0x68, 0x70, 0x70, 0x00
	.type		$str$26,@object
	.size		$str$26,(__unnamed_4 - $str$26)
$str$26:
        /*0076*/ 	.byte	0x28, 0x28, 0x75, 0x69, 0x6e, 0x74, 0x33, 0x32, 0x5f, 0x74, 0x28, 0x74, 0x68, 0x72, 0x65, 0x61
        /*0086*/ 	.byte	0x64, 0x49, 0x64, 0x78, 0x2e, 0x78, 0x29, 0x20, 0x2f, 0x20, 0x33, 0x32, 0x29, 0x20, 0x25, 0x20
        /*0096*/ 	.byte	0x34, 0x29, 0x20, 0x3d, 0x3d, 0x20, 0x28, 0x28, 0x28, 0x74, 0x6d, 0x65, 0x6d, 0x5f, 0x61, 0x64
        /*00a6*/ 	.byte	0x64, 0x72, 0x20, 0x3e, 0x3e, 0x20, 0x31, 0x36, 0x29, 0x20, 0x2f, 0x20, 0x33, 0x32, 0x29, 0x20
        /*00b6*/ 	.byte	0x25, 0x20, 0x34, 0x29, 0x00
	.type		__unnamed_4,@object
	.size		__unnamed_4,(__unnamed_1 - __unnamed_4)
__unnamed_4:
        /*00bb*/ 	.byte	0x63, 0x6f, 0x6e, 0x73, 0x74, 0x65, 0x78, 0x70, 0x72, 0x20, 0x76, 0x6f, 0x69, 0x64, 0x20, 0x63
        /* <DEDUP_REMOVED lines=36> */
        /*030b*/ 	.byte	0x30, 0x3e, 0x3e, 0x3e, 0x3e, 0x5d, 0x00
	.type		__unnamed_1,@object
	.size		__unnamed_1,(__unnamed_5 - __unnamed_1)
__unnamed_1:
        /* <DEDUP_REMOVED lines=37> */
        /*0562*/ 	.byte	0x3a, 0x43, 0x3c, 0x30, 0x3e, 0x3e, 0x3e, 0x3e, 0x5d, 0x00
	.type		__unnamed_5,@object
	.size		__unnamed_5,(__unnamed_6 - __unnamed_5)
__unnamed_5:
        /* <DEDUP_REMOVED lines=38> */
	.type		__unnamed_6,@object
	.size		__unnamed_6,(__unnamed_7 - __unnamed_6)
__unnamed_6:
        /* <DEDUP_REMOVED lines=37> */
        /*0a16*/ 	.byte	0x74, 0x65, 0x3a, 0x3a, 0x43, 0x3c, 0x30, 0x3e, 0x3e, 0x3e, 0x3e, 0x5d, 0x00
	.type		__unnamed_7,@object
	.size		__unnamed_7,(__unnamed_2 - __unnamed_7)
__unnamed_7:
        /* <DEDUP_REMOVED lines=37> */
        /*0c73*/ 	.byte	0x63, 0x75, 0x74, 0x65, 0x3a, 0x3a, 0x43, 0x3c, 0x30, 0x3e, 0x3e, 0x3e, 0x3e, 0x5d, 0x00
	.type		__unnamed_2,@object
	.size		__unnamed_2,(__unnamed_3 - __unnamed_2)
__unnamed_2:
        /* <DEDUP_REMOVED lines=38> */
	.type		__unnamed_3,@object
	.size		__unnamed_3,(.L_3 - __unnamed_3)
__unnamed_3:
        /* <DEDUP_REMOVED lines=38> */
        /*1142*/ 	.byte	0x3e, 0x3e, 0x5d, 0x00
.L_3:


//--------------------- .nv.shared._ZN7cutlass13device_kernelINS_4fmha6kernel36Sm100FmhaFwdKernelTmaWarpspecializedIN4cute5tupleIJiiiNS5_IJNS5_IJiiEEEiEEEEEENS1_10collective38Sm100FmhaFwdMainloopTmaWarpspecializedINS_10bfloat16_tEffNS5_IJNS4_1CILi256EEENSC_ILi64EEENSC_ILi32EEEEEENS5_IJiNSC_ILi1EEES7_EEENS5_IJiSH_NS5_IJNS5_IJNSC_ILi0EEEiEEEiEEEEEESM_NS9_6NoMaskENS5_IJNSC_ILi2EEESH_SH_EEENSC_ILb0EEEEENS9_38Sm100FmhaFwdEpilogueTmaWarpspecializedINS_6half_tEfNS5_IJNSC_ILi128EEESF_SE_EEESI_NS5_IJSH_S7_EEESQ_EENS2_23PersistentTileSchedulerENS2_41Sm100FmhaCtxKernelWarpspecializedScheduleEEEEEvNT_6ParamsE --------------------------
	.section	.nv.shared._ZN7cutlass13device_kernelINS_4fmha6kernel36Sm100FmhaFwdKernelTmaWarpspecializedIN4cute5tupleIJiiiNS5_IJNS5_IJiiEEEiEEEEEENS1_10collective38Sm100FmhaFwdMainloopTmaWarpspecializedINS_10bfloat16_tEffNS5_IJNS4_1CILi256EEENSC_ILi64EEENSC_ILi32EEEEEENS5_IJiNSC_ILi1EEES7_EEENS5_IJiSH_NS5_IJNS5_IJNSC_ILi0EEEiEEEiEEEEEESM_NS9_6NoMaskENS5_IJNSC_ILi2EEESH_SH_EEENSC_ILb0EEEEENS9_38Sm100FmhaFwdEpilogueTmaWarpspecializedINS_6half_tEfNS5_IJNSC_ILi128EEESF_SE_EEESI_NS5_IJSH_S7_EEESQ_EENS2_23PersistentTileSchedulerENS2_41Sm100FmhaCtxKernelWarpspecializedScheduleEEEEEvNT_6ParamsE,"aw",@nobits
	.sectionflags	@""
	.align	16
	.zero		1024


//--------------------- .nv.shared.reserved.0     --------------------------
	.section	.nv.shared.reserved.0,"aw",@nobits
	.weak		__nv_reservedSMEM_offset_0_alias
	.size		__nv_reservedSMEM_offset_0_alias, 0, 64
	.other		__nv_reservedSMEM_offset_0_alias,@"STO_CUDA_RESERVED_SHARED STV_DEFAULT"
__nv_reservedSMEM_offset_0_alias:
	.zero		0
.nv.shared.reserved.0:
	.zero		64
	.weak		__nv_reservedSMEM_tcgen05_partition
	.type		__nv_reservedSMEM_tcgen05_partition,@object
	.size		__nv_reservedSMEM_tcgen05_partition,(.L_0 - __nv_reservedSMEM_tcgen05_partition)
__nv_reservedSMEM_tcgen05_partition:
	.zero		32
.L_0:


//--------------------- .nv.global                --------------------------
	.section	.nv.global,"aw",@nobits
.nv.global:
	.type		_ZN39_INTERNAL_63337b63_4_k_cu_c51ba393_32934cute1_E,@object
	.size		_ZN39_INTERNAL_63337b63_4_k_cu_c51ba393_32934cute1_E,(_ZN39_INTERNAL_63337b63_4_k_cu_c51ba393_32934cuda3std3__45__cpo6cbeginE - _ZN39_INTERNAL_63337b63_4_k_cu_c51ba393_32934cute1_E)
_ZN39_INTERNAL_63337b63_4_k_cu_c51ba393_32934cute1_E:
	.zero		1
	.type		_ZN39_INTERNAL_63337b63_4_k_cu_c51ba393_32934cuda3std3__45__cpo6cbeginE,@object
	.size		_ZN39_INTERNAL_63337b63_4_k_cu_c51ba393_32934cuda3std3__45__cpo6cbeginE,(_ZN39_INTERNAL_63337b63_4_k_cu_c51ba393_32934cuda3std3__48in_placeE - _ZN39_INTERNAL_63337b63_4_k_cu_c51ba393_32934cuda3std3__45__cpo6cbeginE)
_ZN39_INTERNAL_63337b63_4_k_cu_c51ba393_32934cuda3std3__45__cpo6cbeginE:
	.zero		1
	.type		_ZN39_INTERNAL_63337b63_4_k_cu_c51ba393_32934cuda3std3__48in_placeE,@object
	.size		_ZN39_INTERNAL_63337b63_4_k_cu_c51ba393_32934cuda3std3__48in_placeE,(_ZN39_INTERNAL_63337b63_4_k_cu_c51ba393_32934cuda3std6ranges3__45__cpo9iter_moveE - _ZN39_INTERNAL_63337b63_4_k_cu_c51ba393_32934cuda3std3__48in_placeE)
_ZN39_INTERNAL_63337b63_4_k_cu_c51ba393_32934cuda3std3__48in_placeE:
	.zero		1
	.type		_ZN39_INTERNAL_63337b63_4_k_cu_c51ba393_32934cuda3std6ranges3__45__cpo9iter_moveE,@object
	.size		_ZN39_INTERNAL_63337b63_4_k_cu_c51ba393_32934cuda3std6ranges3__45__cpo9iter_moveE,(_ZN39_INTERNAL_63337b63_4_k_cu_c51ba393_32934cuda3std3__45__cpo5beginE - _ZN39_INTERNAL_63337b63_4_k_cu_c51ba393_32934cuda3std6ranges3__45__cpo9iter_moveE)
_ZN39_INTERNAL_63337b63_4_k_cu_c51ba393_32934cuda3std6ranges3__45__cpo9iter_moveE:
	.zero		1
	.type		_ZN39_INTERNAL_63337b63_4_k_cu_c51ba393_32934cuda3std3__45__cpo5beginE,@object
	.size		_ZN39_INTERNAL_63337b63_4_k_cu_c51ba393_32934cuda3std3__45__cpo5beginE,(_ZN39_INTERNAL_63337b63_4_k_cu_c51ba393_32934cuda3std3__441_GLOBAL__N__63337b63_4_k_cu_c51ba393_32936ignoreE - _ZN39_INTERNAL_63337b63_4_k_cu_c51ba393_32934cuda3std3__45__cpo5beginE)
_ZN39_INTERNAL_63337b63_4_k_cu_c51ba393_32934cuda3std3__45__cpo5beginE:
	.zero		1
	.type		_ZN39_INTERNAL_63337b63_4_k_cu_c51ba393_32934cuda3std3__441_GLOBAL__N__63337b63_4_k_cu_c51ba393_32936ignoreE,@object
	.size		_ZN39_INTERNAL_63337b63_4_k_cu_c51ba393_32934cuda3std3__441_GLOBAL__N__63337b63_4_k_cu_c51ba393_32936ignoreE,(_ZN39_INTERNAL_63337b63_4_k_cu_c51ba393_32934cute7productE - _ZN39_INTERNAL_63337b63_4_k_cu_c51ba393_32934cuda3std3__441_GLOBAL__N__63337b63_4_k_cu_c51ba393_32936ignoreE)
_ZN39_INTERNAL_63337b63_4_k_cu_c51ba393_32934cuda3std3__441_GLOBAL__N__63337b63_4_k_cu_c51ba393_32936ignoreE:
	.zero		1
	.type		_ZN39_INTERNAL_63337b63_4_k_cu_c51ba393_32934cute7productE,@object
	.size		_ZN39_INTERNAL_63337b63_4_k_cu_c51ba393_32934cute7productE,(_ZN39_INTERNAL_63337b63_4_k_cu_c51ba393_32934cuda3std3__45__cpo3endE - _ZN39_INTERNAL_63337b63_4_k_cu_c51ba393_32934cute7productE)
_ZN39_INTERNAL_63337b63_4_k_cu_c51ba393_32934cute7productE:
	.zero		1
	.type		_ZN39_INTERNAL_63337b63_4_k_cu_c51ba393_32934cuda3std3__45__cpo3endE,@object
	.size		_ZN39_INTERNAL_63337b63_4_k_cu_c51ba393_32934cuda3std3__45__cpo3endE,(_ZN39_INTERNAL_63337b63_4_k_cu_c51ba393_32934cuda3std3__419piecewise_constructE - _ZN39_INTERNAL_63337b63_4_k_cu_c51ba393_32934cuda3std3__45__cpo3endE)
_ZN39_INTERNAL_63337b63_4_k_cu_c51ba393_32934cuda3std3__45__cpo3endE:
	.zero		1
	.type		_ZN39_INTERNAL_63337b63_4_k_cu_c51ba393_32934cuda3std3__419piecewise_constructE,@object
	.size		_ZN39_INTERNAL_63337b63_4_k_cu_c51ba393_32934cuda3std3__419piecewise_constructE,(_ZN39_INTERNAL_63337b63_4_k_cu_c51ba393_32934cuda3std3__45__cpo4cendE - _ZN39_INTERNAL_63337b63_4_k_cu_c51ba393_32934cuda3std3__419piecewise_constructE)
_ZN39_INTERNAL_63337b63_4_k_cu_c51ba393_32934cuda3std3__419piecewise_constructE:
	.zero		1
	.type		_ZN39_INTERNAL_63337b63_4_k_cu_c51ba393_32934cuda3std3__45__cpo4cendE,@object
	.size		_ZN39_INTERNAL_63337b63_4_k_cu_c51ba393_32934cuda3std3__45__cpo4cendE,(_ZN39_INTERNAL_63337b63_4_k_cu_c51ba393_32934cuda3std6ranges3__45__cpo4swapE - _ZN39_INTERNAL_63337b63_4_k_cu_c51ba393_32934cuda3std3__45__cpo4cendE)
_ZN39_INTERNAL_63337b63_4_k_cu_c51ba393_32934cuda3std3__45__cpo4cendE:
	.zero		1
	.type		_ZN39_INTERNAL_63337b63_4_k_cu_c51ba393_32934cuda3std6ranges3__45__cpo4swapE,@object
	.size		_ZN39_INTERNAL_63337b63_4_k_cu_c51ba393_32934cuda3std6ranges3__45__cpo4swapE,(.L_15 - _ZN39_INTERNAL_63337b63_4_k_cu_c51ba393_32934cuda3std6ranges3__45__cpo4swapE)
_ZN39_INTERNAL_63337b63_4_k_cu_c51ba393_32934cuda3std6ranges3__45__cpo4swapE:
	.zero		1
.L_15:


//--------------------- .nv.constant0._ZN7cutlass13device_kernelINS_4fmha6kernel36Sm100FmhaFwdKernelTmaWarpspecializedIN4cute5tupleIJiiiNS5_IJNS5_IJiiEEEiEEEEEENS1_10collective38Sm100FmhaFwdMainloopTmaWarpspecializedINS_10bfloat16_tEffNS5_IJNS4_1CILi256EEENSC_ILi64EEENSC_ILi32EEEEEENS5_IJiNSC_ILi1EEES7_EEENS5_IJiSH_NS5_IJNS5_IJNSC_ILi0EEEiEEEiEEEEEESM_NS9_6NoMaskENS5_IJNSC_ILi2EEESH_SH_EEENSC_ILb0EEEEENS9_38Sm100FmhaFwdEpilogueTmaWarpspecializedINS_6half_tEfNS5_IJNSC_ILi128EEESF_SE_EEESI_NS5_IJSH_S7_EEESQ_EENS2_23PersistentTileSchedulerENS2_41Sm100FmhaCtxKernelWarpspecializedScheduleEEEEEvNT_6ParamsE --------------------------
	.section	.nv.constant0._ZN7cutlass13device_kernelINS_4fmha6kernel36Sm100FmhaFwdKernelTmaWarpspecializedIN4cute5tupleIJiiiNS5_IJNS5_IJiiEEEiEEEEEENS1_10collective38Sm100FmhaFwdMainloopTmaWarpspecializedINS_10bfloat16_tEffNS5_IJNS4_1CILi256EEENSC_ILi64EEENSC_ILi32EEEEEENS5_IJiNSC_ILi1EEES7_EEENS5_IJiSH_NS5_IJNS5_IJNSC_ILi0EEEiEEEiEEEEEESM_NS9_6NoMaskENS5_IJNSC_ILi2EEESH_SH_EEENSC_ILb0EEEEENS9_38Sm100FmhaFwdEpilogueTmaWarpspecializedINS_6half_tEfNS5_IJNSC_ILi128EEESF_SE_EEESI_NS5_IJSH_S7_EEESQ_EENS2_23PersistentTileSchedulerENS2_41Sm100FmhaCtxKernelWarpspecializedScheduleEEEEEvNT_6ParamsE,"a",@progbits
	.sectionflags	@""
	.align	4
.nv.constant0._ZN7cutlass13device_kernelINS_4fmha6kernel36Sm100FmhaFwdKernelTmaWarpspecializedIN4cute5tupleIJiiiNS5_IJNS5_IJiiEEEiEEEEEENS1_10collective38Sm100FmhaFwdMainloopTmaWarpspecializedINS_10bfloat16_tEffNS5_IJNS4_1CILi256EEENSC_ILi64EEENSC_ILi32EEEEEENS5_IJiNSC_ILi1EEES7_EEENS5_IJiSH_NS5_IJNS5_IJNSC_ILi0EEEiEEEiEEEEEESM_NS9_6NoMaskENS5_IJNSC_ILi2EEESH_SH_EEENSC_ILb0EEEEENS9_38Sm100FmhaFwdEpilogueTmaWarpspecializedINS_6half_tEfNS5_IJNSC_ILi128EEESF_SE_EEESI_NS5_IJSH_S7_EEESQ_EENS2_23PersistentTileSchedulerENS2_41Sm100FmhaCtxKernelWarpspecializedScheduleEEEEEvNT_6ParamsE:
	.zero		2432


//--------------------- SYMBOLS --------------------------

	.type		.nv.reservedSmem.offset0,@object
	.size		.nv.reservedSmem.offset0,0x4
	.type		.nv.reservedSmem.cap,@object
	.size		.nv.reservedSmem.cap,0x4
	.type		vprintf,@function
	.type		__assertfail,@function
